	.target	sm_90a

	.elftype	@"ET_EXEC"


//--------------------- .note.nv.tkinfo           --------------------------
	.section	.note.nv.tkinfo,"",@"SHT_NOTE"
	.sectionflags	@"SHF_NOTE_NV_TKINFO"
	.tkinfo
        /*0018*/ 	.word	0x00000002
        /*0030*/ 	.string	""
        /*0030*/ 	.string	"ptxas"
        /*0030*/ 	.string	"Cuda compilation tools, release 13.0, V13.0.88"
        /*0030*/ 	.string	"Build cuda_13.0.r13.0/compiler.36424714_0"
        /*0030*/ 	.string	"-v  -suppress-debug-info  -lineinfo  -arch sm_90a "



//--------------------- .note.nv.cuinfo           --------------------------
	.section	.note.nv.cuinfo,"",@"SHT_NOTE"
	.sectionflags	@"SHF_NOTE_NV_CUINFO"
        /*0018*/ 	.short	0x0002
        /*001a*/ 	.short	0x005a
        /*001c*/ 	.short	0x0082
	.zero		2


//--------------------- .nv.info                  --------------------------
	.section	.nv.info,"",@"SHT_CUDA_INFO"
	.align	4


	//----- nvinfo : EIATTR_REGCOUNT
	.align		4
        /*0000*/ 	.byte	0x04, 0x2f
        /*0002*/ 	.short	(.L_1 - .L_0)
	.align		4
.L_0:
        /*0004*/ 	.word	index@(matmul_kernel)
        /*0008*/ 	.word	0x000000ff


	//----- nvinfo : EIATTR_FRAME_SIZE
	.align		4
.L_1:
        /*000c*/ 	.byte	0x04, 0x11
        /*000e*/ 	.short	(.L_3 - .L_2)
	.align		4
.L_2:
        /*0010*/ 	.word	index@(matmul_kernel)
        /*0014*/ 	.word	0x00001e50


	//----- nvinfo : EIATTR_MIN_STACK_SIZE
	.align		4
.L_3:
        /*0018*/ 	.byte	0x04, 0x12
        /*001a*/ 	.short	(.L_5 - .L_4)
	.align		4
.L_4:
        /*001c*/ 	.word	index@(matmul_kernel)
        /*0020*/ 	.word	0x00001e50
.L_5:


//--------------------- .nv.compat                --------------------------
	.section	.nv.compat,"",@"SHT_CUDA_COMPAT_INFO"
	.align	4
        /*0000*/ 	.byte	0x02, 0x09, 0x01, 0x00, 0x02, 0x02, 0x04, 0x00, 0x02, 0x05, 0x05, 0x00, 0x03, 0x07, 0x01, 0x01
        /*0010*/ 	.byte	0x02, 0x03, 0x00, 0x00, 0x02, 0x06, 0x01, 0x00, 0x04, 0x0b, 0x08, 0x00, 0x00, 0x00, 0x00, 0x00
        /*0020*/ 	.byte	0x00, 0x00, 0x00, 0x00


//--------------------- .nv.info.matmul_kernel    --------------------------
	.section	.nv.info.matmul_kernel,"",@"SHT_CUDA_INFO"
	.sectionflags	@""
	.align	4


	//----- nvinfo : EIATTR_CUDA_API_VERSION
	.align		4
        /*0000*/ 	.byte	0x04, 0x37
        /*0002*/ 	.short	(.L_7 - .L_6)
.L_6:
        /*0004*/ 	.word	0x00000082


	//----- nvinfo : EIATTR_KPARAM_INFO
	.align		4
.L_7:
        /*0008*/ 	.byte	0x04, 0x17
        /*000a*/ 	.short	(.L_9 - .L_8)
.L_8:
        /*000c*/ 	.word	0x00000000
        /*0010*/ 	.short	0x000d
        /*0012*/ 	.short	0x0048
        /*0014*/ 	.byte	0x00, 0xf4, 0x21, 0x00


	//----- nvinfo : EIATTR_KPARAM_INFO
	.align		4
.L_9:
        /*0018*/ 	.byte	0x04, 0x17
        /*001a*/ 	.short	(.L_11 - .L_10)
.L_10:
        /*001c*/ 	.word	0x00000000
        /*0020*/ 	.short	0x000c
        /*0022*/ 	.short	0x0040
        /*0024*/ 	.byte	0x00, 0xf4, 0x21, 0x00


	//----- nvinfo : EIATTR_KPARAM_INFO
	.align		4
.L_11:
        /*0028*/ 	.byte	0x04, 0x17
        /*002a*/ 	.short	(.L_13 - .L_12)
.L_12:
        /*002c*/ 	.word	0x00000000
        /*0030*/ 	.short	0x000b
        /*0032*/ 	.short	0x0038
        /*0034*/ 	.byte	0x00, 0xf0, 0x11, 0x00


	//----- nvinfo : EIATTR_KPARAM_INFO
	.align		4
.L_13:
        /*0038*/ 	.byte	0x04, 0x17
        /*003a*/ 	.short	(.L_15 - .L_14)
.L_14:
        /*003c*/ 	.word	0x00000000
        /*0040*/ 	.short	0x000a
        /*0042*/ 	.short	0x0034
        /*0044*/ 	.byte	0x00, 0xf0, 0x11, 0x00


	//----- nvinfo : EIATTR_KPARAM_INFO
	.align		4
.L_15:
        /*0048*/ 	.byte	0x04, 0x17
        /*004a*/ 	.short	(.L_17 - .L_16)
.L_16:
        /*004c*/ 	.word	0x00000000
        /*0050*/ 	.short	0x0009
        /*0052*/ 	.short	0x0030
        /*0054*/ 	.byte	0x00, 0xf0, 0x11, 0x00


	//----- nvinfo : EIATTR_KPARAM_INFO
	.align		4
.L_17:
        /*0058*/ 	.byte	0x04, 0x17
        /*005a*/ 	.short	(.L_19 - .L_18)
.L_18:
        /*005c*/ 	.word	0x00000000
        /*0060*/ 	.short	0x0008
        /*0062*/ 	.short	0x002c
        /*0064*/ 	.byte	0x00, 0xf0, 0x11, 0x00


	//----- nvinfo : EIATTR_KPARAM_INFO
	.align		4
.L_19:
        /*0068*/ 	.byte	0x04, 0x17
        /*006a*/ 	.short	(.L_21 - .L_20)
.L_20:
        /*006c*/ 	.word	0x00000000
        /*0070*/ 	.short	0x0007
        /*0072*/ 	.short	0x0028
        /*0074*/ 	.byte	0x00, 0xf0, 0x11, 0x00


	//----- nvinfo : EIATTR_KPARAM_INFO
	.align		4
.L_21:
        /*0078*/ 	.byte	0x04, 0x17
        /*007a*/ 	.short	(.L_23 - .L_22)
.L_22:
        /*007c*/ 	.word	0x00000000
        /*0080*/ 	.short	0x0006
        /*0082*/ 	.short	0x0024
        /*0084*/ 	.byte	0x00, 0xf0, 0x11, 0x00


	//----- nvinfo : EIATTR_KPARAM_INFO
	.align		4
.L_23:
        /*0088*/ 	.byte	0x04, 0x17
        /*008a*/ 	.short	(.L_25 - .L_24)
.L_24:
        /*008c*/ 	.word	0x00000000
        /*0090*/ 	.short	0x0005
        /*0092*/ 	.short	0x0020
        /*0094*/ 	.byte	0x00, 0xf0, 0x11, 0x00


	//----- nvinfo : EIATTR_KPARAM_INFO
	.align		4
.L_25:
        /*0098*/ 	.byte	0x04, 0x17
        /*009a*/ 	.short	(.L_27 - .L_26)
.L_26:
        /*009c*/ 	.word	0x00000000
        /*00a0*/ 	.short	0x0004
        /*00a2*/ 	.short	0x001c
        /*00a4*/ 	.byte	0x00, 0xf0, 0x11, 0x00


	//----- nvinfo : EIATTR_KPARAM_INFO
	.align		4
.L_27:
        /*00a8*/ 	.byte	0x04, 0x17
        /*00aa*/ 	.short	(.L_29 - .L_28)
.L_28:
        /*00ac*/ 	.word	0x00000000
        /*00b0*/ 	.short	0x0003
        /*00b2*/ 	.short	0x0018
        /*00b4*/ 	.byte	0x00, 0xf0, 0x11, 0x00


	//----- nvinfo : EIATTR_KPARAM_INFO
	.align		4
.L_29:
        /*00b8*/ 	.byte	0x04, 0x17
        /*00ba*/ 	.short	(.L_31 - .L_30)
.L_30:
        /*00bc*/ 	.word	0x00000000
        /*00c0*/ 	.short	0x0002
        /*00c2*/ 	.short	0x0010
        /*00c4*/ 	.byte	0x00, 0xf4, 0x21, 0x00


	//----- nvinfo : EIATTR_KPARAM_INFO
	.align		4
.L_31:
        /*00c8*/ 	.byte	0x04, 0x17
        /*00ca*/ 	.short	(.L_33 - .L_32)
.L_32:
        /*00cc*/ 	.word	0x00000000
        /*00d0*/ 	.short	0x0001
        /*00d2*/ 	.short	0x0008
        /*00d4*/ 	.byte	0x00, 0xf4, 0x21, 0x00


	//----- nvinfo : EIATTR_KPARAM_INFO
	.align		4
.L_33:
        /*00d8*/ 	.byte	0x04, 0x17
        /*00da*/ 	.short	(.L_35 - .L_34)
.L_34:
        /*00dc*/ 	.word	0x00000000
        /*00e0*/ 	.short	0x0000
        /*00e2*/ 	.short	0x0000
        /*00e4*/ 	.byte	0x00, 0xf4, 0x21, 0x00


	//----- nvinfo : EIATTR_SPARSE_MMA_MASK
	.align		4
.L_35:
        /*00e8*/ 	.byte	0x03, 0x50
        /*00ea*/ 	.short	0x0000


	//----- nvinfo : EIATTR_MAXREG_COUNT
	.align		4
        /*00ec*/ 	.byte	0x03, 0x1b
        /*00ee*/ 	.short	0x00ff


	//----- nvinfo : EIATTR_NUM_BARRIERS
	.align		4
        /*00f0*/ 	.byte	0x02, 0x4c
        /*00f2*/ 	.byte	0x01
	.zero		1


	//----- nvinfo : EIATTR_ANNOTATIONS
	.align		4
        /*00f4*/ 	.byte	0x04, 0x55
        /*00f6*/ 	.short	(.L_37 - .L_36)


	//   ....[0]....
.L_36:
        /*00f8*/ 	.word	0x00000001
        /*00fc*/ 	.byte	0xc0, 0x00, 0x00, 0x00, 0x01, 0x00, 0x00, 0x00, 0x50, 0x15, 0x00, 0x00, 0x01, 0x00, 0x00, 0x00
        /* <DEDUP_REMOVED lines=128> */
        /*090c*/ 	.byte	0xf0, 0x88, 0x00, 0x00


	//----- nvinfo : EIATTR_MERCURY_ISA_VERSION
	.align		4
.L_37:
        /*0910*/ 	.byte	0x03, 0x5f
        /*0912*/ 	.short	0x0101


	//----- nvinfo : EIATTR_EXIT_INSTR_OFFSETS
	.align		4
        /*0914*/ 	.byte	0x04, 0x1c
        /*0916*/ 	.short	(.L_39 - .L_38)


	//   ....[0]....
.L_38:
        /*0918*/ 	.word	0x00056f80


	//   ....[1]....
        /*091c*/ 	.word	0x00056fa0


	//----- nvinfo : EIATTR_REQNTID
	.align		4
.L_39:
        /*0920*/ 	.byte	0x04, 0x10
        /*0922*/ 	.short	(.L_41 - .L_40)
.L_40:
        /*0924*/ 	.word	0x00000080
        /*0928*/ 	.word	0x00000001
        /*092c*/ 	.word	0x00000001


	//----- nvinfo : EIATTR_CBANK_PARAM_SIZE
	.align		4
.L_41:
        /*0930*/ 	.byte	0x03, 0x19
        /*0932*/ 	.short	0x0050


	//----- nvinfo : EIATTR_PARAM_CBANK
	.align		4
        /*0934*/ 	.byte	0x04, 0x0a
        /*0936*/ 	.short	(.L_43 - .L_42)
	.align		4
.L_42:
        /*0938*/ 	.word	index@(.nv.constant0.matmul_kernel)
        /*093c*/ 	.short	0x0210
        /*093e*/ 	.short	0x0050


	//----- nvinfo : EIATTR_SW_WAR
	.align		4
.L_43:
        /*0940*/ 	.byte	0x04, 0x36
        /*0942*/ 	.short	(.L_45 - .L_44)
.L_44:
        /*0944*/ 	.word	0x00000008
.L_45:


//--------------------- .nv.callgraph             --------------------------
	.section	.nv.callgraph,"",@"SHT_CUDA_CALLGRAPH"
	.align	4
	.sectionentsize	8
	.align		4
        /*0000*/ 	.word	0x00000000
	.align		4
        /*0004*/ 	.word	0xffffffff
	.align		4
        /*0008*/ 	.word	0x00000000
	.align		4
        /*000c*/ 	.word	0xfffffffe
	.align		4
        /*0010*/ 	.word	0x00000000
	.align		4
        /*0014*/ 	.word	0xfffffffd
	.align		4
        /*0018*/ 	.word	0x00000000
	.align		4
        /*001c*/ 	.word	0xfffffffc


//--------------------- .text.matmul_kernel       --------------------------
	.section	.text.matmul_kernel,"ax",@progbits
	.align	128
        .global         matmul_kernel
        .type           matmul_kernel,@function
        .size           matmul_kernel,(.L_x_3 - matmul_kernel)
        .other          matmul_kernel,@"STO_CUDA_ENTRY STV_DEFAULT"
matmul_kernel:
.text.matmul_kernel:
[----:B------:R-:W1:Y:S08]  /*0000*/  LDC R1, c[0x0][0x28] ;  /* 0x00000a00ff017b82 */ /* 0x000e700000000800 */
[----:B------:R-:W2:Y:S01]  /*0010*/  LDC.64 R2, c[0x0][0x228] ;  /* 0x00008a00ff027b82 */ /* 0x000ea20000000a00 */
[----:B-1----:R-:W-:Y:S01]  /*0020*/  VIADD R1, R1, 0xffffe1b0 ;  /* 0xffffe1b001017836 */ /* 0x002fe20000000000 */
[----:B------:R-:W1:Y:S01]  /*0030*/  S2R R7, SR_CTAID.X ;  /* 0x0000000000077919 */ /* 0x000e620000002500 */
[----:B------:R-:W-:Y:S01]  /*0040*/  ULDC.64 UR4, c[0x0][0x218] ;  /* 0x0000860000047ab9 */ /* 0x000fe20000000a00 */
[----:B------:R-:W-:Y:S01]  /*0050*/  ULDC.64 UR6, c[0x0][0x210] ;  /* 0x0000840000067ab9 */ /* 0x000fe20000000a00 */
[----:B------:R-:W-:Y:S01]  /*0060*/  UMOV UR8, 0x400 ;  /* 0x0000040000087882 */ /* 0x000fe20000000000 */
[----:B------:R-:W3:Y:S01]  /*0070*/  S2R R144, SR_TID.X ;  /* 0x0000000000907919 */ /* 0x000ee20000002100 */
[----:B------:R-:W-:Y:S01]  /*0080*/  ULDC.64 UR34, c[0x0][0x208] ;  /* 0x0000820000227ab9 */ /* 0x000fe20000000a00 */
[----:B------:R-:W4:Y:S08]  /*0090*/  LDC.64 R146, c[0x0][0x238] ;  /* 0x00008e00ff927b82 */ /* 0x000f300000000a00 */
[----:B------:R-:W3:Y:S01]  /*00a0*/  LDC R252, c[0x0][0x230] ;  /* 0x00008c00fffc7b82 */ /* 0x000ee20000000800 */
[----:B--2---:R-:W-:Y:S01]  /*00b0*/  IMAD.MOV.U32 R85, RZ, RZ, R3 ;  /* 0x000000ffff557224 */ /* 0x004fe200078e0003 */
[----:B------:R2:W-:Y:S01]  /*00c0*/  STL.64 [R1+0x1398], R2 ;  /* 0x0013980201007387 */ /* 0x0005e20000100a00 */
[----:B------:R-:W-:-:S02]  /*00d0*/  IMAD.MOV.U32 R100, RZ, RZ, R2 ;  /* 0x000000ffff647224 */ /* 0x000fc400078e0002 */
[----:B------:R-:W-:Y:S02]  /*00e0*/  VIADD R0, R85, 0xff ;  /* 0x000000ff55007836 */ /* 0x000fe40000000000 */
[C---:B----4-:R-:W-:Y:S01]  /*00f0*/  IMAD R246, R146.reuse, 0x13, RZ ;  /* 0x0000001392f67824 */ /* 0x050fe200078e02ff */
[----:B-1----:R-:W-:Y:S01]  /*0100*/  IABS R8, R7 ;  /* 0x0000000700087213 */ /* 0x002fe20000000000 */
[C---:B------:R-:W-:Y:S01]  /*0110*/  IMAD R238, R146.reuse, 0x14, RZ ;  /* 0x0000001492ee7824 */ /* 0x040fe200078e02ff */
[----:B--2---:R-:W-:Y:S01]  /*0120*/  SHF.R.S32.HI R3, RZ, 0x1f, R0 ;  /* 0x0000001fff037819 */ /* 0x004fe20000011400 */
[----:B------:R-:W-:Y:S01]  /*0130*/  IMAD R170, R146, 0x16, RZ ;  /* 0x0000001692aa7824 */ /* 0x000fe200078e02ff */
[----:B---3--:R-:W-:Y:S01]  /*0140*/  LOP3.LUT R158, R144, 0x7f, RZ, 0xc0, !PT ;  /* 0x0000007f909e7812 */ /* 0x008fe200078ec0ff */
[C---:B------:R-:W-:Y:S01]  /*0150*/  IMAD R178, R146.reuse, 0x17, RZ ;  /* 0x0000001792b27824 */ /* 0x040fe200078e02ff */
[----:B------:R-:W-:Y:S01]  /*0160*/  LEA.HI R3, R3, R0, RZ, 0x8 ;  /* 0x0000000003037211 */ /* 0x000fe200078f40ff */
[----:B------:R-:W-:Y:S01]  /*0170*/  IMAD R188, R146, 0x18, RZ ;  /* 0x0000001892bc7824 */ /* 0x000fe200078e02ff */
[----:B------:R-:W-:Y:S01]  /*0180*/  LOP3.LUT R86, R144, 0x60, RZ, 0xc0, !PT ;  /* 0x0000006090567812 */ /* 0x000fe200078ec0ff */
[C---:B------:R-:W-:Y:S01]  /*0190*/  IMAD R194, R146.reuse, 0x19, RZ ;  /* 0x0000001992c27824 */ /* 0x040fe200078e02ff */
[----:B------:R-:W-:Y:S01]  /*01a0*/  SHF.R.S32.HI R3, RZ, 0x8, R3 ;  /* 0x00000008ff037819 */ /* 0x000fe20000011403 */
[----:B------:R-:W-:Y:S01]  /*01b0*/  IMAD R202, R146, 0x1a, RZ ;  /* 0x0000001a92ca7824 */ /* 0x000fe200078e02ff */
[----:B------:R-:W-:Y:S01]  /*01c0*/  LOP3.LUT R153, R144, 0x1f, RZ, 0xc0, !PT ;  /* 0x0000001f90997812 */ /* 0x000fe200078ec0ff */
[----:B------:R-:W-:-:S02]  /*01d0*/  IMAD R210, R146, 0x1b, RZ ;  /* 0x0000001b92d27824 */ /* 0x000fc400078e02ff */
[----:B------:R-:W-:Y:S02]  /*01e0*/  IMAD.SHL.U32 R4, R3, 0x8, RZ ;  /* 0x0000000803047824 */ /* 0x000fe400078e00ff */
[C---:B------:R-:W-:Y:S02]  /*01f0*/  IMAD R218, R146.reuse, 0x1c, RZ ;  /* 0x0000001c92da7824 */ /* 0x040fe400078e02ff */
[----:B------:R-:W-:Y:S01]  /*0200*/  IMAD R226, R146, 0x1d, RZ ;  /* 0x0000001d92e27824 */ /* 0x000fe200078e02ff */
[-C--:B------:R-:W-:Y:S02]  /*0210*/  IABS R5, R4.reuse ;  /* 0x0000000400057213 */ /* 0x080fe40000000000 */
[----:B------:R-:W-:Y:S02]  /*0220*/  IABS R10, R4 ;  /* 0x00000004000a7213 */ /* 0x000fe40000000000 */
[----:B------:R-:W1:Y:S08]  /*0230*/  I2F.RP R0, R5 ;  /* 0x0000000500007306 */ /* 0x000e700000209400 */
[----:B-1----:R-:W1:Y:S02]  /*0240*/  MUFU.RCP R0, R0 ;  /* 0x0000000000007308 */ /* 0x002e640000001000 */
[----:B-1----:R-:W-:-:S02]  /*0250*/  VIADD R2, R0, 0xffffffe ;  /* 0x0ffffffe00027836 */ /* 0x002fc40000000000 */
[----:B------:R-:W-:-:S04]  /*0260*/  IMAD.MOV R0, RZ, RZ, -R10 ;  /* 0x000000ffff007224 */ /* 0x000fc800078e0a0a */
[----:B------:R1:W2:Y:S02]  /*0270*/  F2I.FTZ.U32.TRUNC.NTZ R3, R2 ;  /* 0x0000000200037305 */ /* 0x0002a4000021f000 */
[----:B-1----:R-:W-:Y:S02]  /*0280*/  IMAD.MOV.U32 R2, RZ, RZ, RZ ;  /* 0x000000ffff027224 */ /* 0x002fe400078e00ff */
[----:B--2---:R-:W-:-:S04]  /*0290*/  IMAD.MOV R6, RZ, RZ, -R3 ;  /* 0x000000ffff067224 */ /* 0x004fc800078e0a03 */
[----:B------:R-:W-:Y:S02]  /*02a0*/  IMAD R9, R6, R5, RZ ;  /* 0x0000000506097224 */ /* 0x000fe400078e02ff */
[----:B------:R-:W-:Y:S02]  /*02b0*/  IMAD.MOV.U32 R6, RZ, RZ, R8 ;  /* 0x000000ffff067224 */ /* 0x000fe400078e0008 */
[----:B------:R-:W-:-:S06]  /*02c0*/  IMAD.HI.U32 R3, R3, R9, R2 ;  /* 0x0000000903037227 */ /* 0x000fcc00078e0002 */
[----:B------:R-:W-:-:S04]  /*02d0*/  IMAD.HI.U32 R3, R3, R6, RZ ;  /* 0x0000000603037227 */ /* 0x000fc800078e00ff */
[----:B------:R-:W-:-:S05]  /*02e0*/  IMAD R0, R3, R0, R6 ;  /* 0x0000000003007224 */ /* 0x000fca00078e0206 */
[----:B------:R-:W-:-:S13]  /*02f0*/  ISETP.GT.U32.AND P1, PT, R5, R0, PT ;  /* 0x000000000500720c */ /* 0x000fda0003f24070 */
[----:B------:R-:W-:Y:S02]  /*0300*/  @!P1 IMAD.IADD R0, R0, 0x1, -R5 ;  /* 0x0000000100009824 */ /* 0x000fe400078e0a05 */
[----:B------:R-:W-:Y:S01]  /*0310*/  @!P1 VIADD R3, R3, 0x1 ;  /* 0x0000000103039836 */ /* 0x000fe20000000000 */
[----:B------:R-:W-:Y:S02]  /*0320*/  ISETP.NE.AND P1, PT, R4, RZ, PT ;  /* 0x000000ff0400720c */ /* 0x000fe40003f25270 */
[----:B------:R-:W-:Y:S02]  /*0330*/  ISETP.GE.U32.AND P0, PT, R0, R5, PT ;  /* 0x000000050000720c */ /* 0x000fe40003f06070 */
[----:B------:R-:W-:-:S04]  /*0340*/  LOP3.LUT R0, R7, R4, RZ, 0x3c, !PT ;  /* 0x0000000407007212 */ /* 0x000fc800078e3cff */
[----:B------:R-:W-:Y:S01]  /*0350*/  ISETP.GE.AND P2, PT, R0, RZ, PT ;  /* 0x000000ff0000720c */ /* 0x000fe20003f46270 */
[----:B------:R-:W-:-:S06]  /*0360*/  VIADD R0, R100, 0x1ff ;  /* 0x000001ff64007836 */ /* 0x000fcc0000000000 */
[----:B------:R-:W-:-:S04]  /*0370*/  @P0 VIADD R3, R3, 0x1 ;  /* 0x0000000103030836 */ /* 0x000fc80000000000 */
[----:B------:R-:W-:Y:S01]  /*0380*/  IMAD.MOV.U32 R2, RZ, RZ, R3 ;  /* 0x000000ffff027224 */ /* 0x000fe200078e0003 */
[----:B------:R-:W-:-:S03]  /*0390*/  SHF.R.S32.HI R3, RZ, 0x1f, R0 ;  /* 0x0000001fff037819 */ /* 0x000fc60000011400 */
[----:B------:R-:W-:Y:S01]  /*03a0*/  @!P2 IMAD.MOV R2, RZ, RZ, -R2 ;  /* 0x000000ffff02a224 */ /* 0x000fe200078e0a02 */
[----:B------:R-:W-:Y:S02]  /*03b0*/  @!P1 LOP3.LUT R2, RZ, R4, RZ, 0x33, !PT ;  /* 0x00000004ff029212 */ /* 0x000fe400078e33ff */
[----:B------:R-:W-:Y:S02]  /*03c0*/  LEA.HI R3, R3, R0, RZ, 0x9 ;  /* 0x0000000003037211 */ /* 0x000fe400078f48ff */
[----:B------:R-:W-:Y:S01]  /*03d0*/  IABS R0, R85 ;  /* 0x0000005500007213 */ /* 0x000fe20000000000 */
[----:B------:R-:W-:Y:S02]  /*03e0*/  IMAD.SHL.U32 R10, R2, 0x8, RZ ;  /* 0x00000008020a7824 */ /* 0x000fe400078e00ff */
[----:B------:R-:W-:Y:S01]  /*03f0*/  IMAD.MOV R2, RZ, RZ, -R2 ;  /* 0x000000ffff027224 */ /* 0x000fe200078e0a02 */
[----:B------:R-:W1:Y:S02]  /*0400*/  I2F.RP R9, R0 ;  /* 0x0000000000097306 */ /* 0x000e640000209400 */
[----:B------:R-:W-:Y:S01]  /*0410*/  LEA.HI.SX32 R3, R3, -R10, 0x17 ;  /* 0x8000000a03037211 */ /* 0x000fe200078fbaff */
[----:B------:R-:W-:Y:S01]  /*0420*/  IMAD R12, R4, R2, R7 ;  /* 0x00000002040c7224 */ /* 0x000fe200078e0207 */
[----:B------:R-:W-:Y:S01]  /*0430*/  IABS R7, R100 ;  /* 0x0000006400077213 */ /* 0x000fe20000000000 */
[----:B------:R-:W-:Y:S01]  /*0440*/  IMAD.MOV.U32 R2, RZ, RZ, RZ ;  /* 0x000000ffff027224 */ /* 0x000fe200078e00ff */
[----:B------:R-:W-:-:S02]  /*0450*/  VIMNMX R15, R3, 0x8, PT ;  /* 0x00000008030f7848 */ /* 0x000fc40003fe0100 */
[----:B------:R-:W-:Y:S02]  /*0460*/  IABS R4, R12 ;  /* 0x0000000c00047213 */ /* 0x000fe40000000000 */
[----:B------:R-:W-:-:S04]  /*0470*/  IABS R11, R15 ;  /* 0x0000000f000b7213 */ /* 0x000fc80000000000 */
[----:B------:R-:W2:Y:S08]  /*0480*/  I2F.RP R5, R11 ;  /* 0x0000000b00057306 */ /* 0x000eb00000209400 */
[----:B-1----:R-:W-:Y:S08]  /*0490*/  MUFU.RCP R9, R9 ;  /* 0x0000000900097308 */ /* 0x002ff00000001000 */
[----:B--2---:R-:W1:Y:S02]  /*04a0*/  MUFU.RCP R5, R5 ;  /* 0x0000000500057308 */ /* 0x004e640000001000 */
[----:B-1----:R-:W-:-:S06]  /*04b0*/  VIADD R3, R5, 0xffffffe ;  /* 0x0ffffffe05037836 */ /* 0x002fcc0000000000 */
[----:B------:R-:W1:Y:S02]  /*04c0*/  F2I.FTZ.U32.TRUNC.NTZ R3, R3 ;  /* 0x0000000300037305 */ /* 0x000e64000021f000 */
[----:B-1----:R-:W-:-:S04]  /*04d0*/  IMAD.MOV R6, RZ, RZ, -R3 ;  /* 0x000000ffff067224 */ /* 0x002fc800078e0a03 */
[----:B------:R-:W-:Y:S01]  /*04e0*/  IMAD R5, R6, R11, RZ ;  /* 0x0000000b06057224 */ /* 0x000fe200078e02ff */
[----:B------:R-:W-:-:S03]  /*04f0*/  IABS R6, R15 ;  /* 0x0000000f00067213 */ /* 0x000fc60000000000 */
[----:B------:R-:W-:-:S04]  /*0500*/  IMAD.HI.U32 R3, R3, R5, R2 ;  /* 0x0000000503037227 */ /* 0x000fc800078e0002 */
[----:B------:R-:W-:Y:S02]  /*0510*/  IMAD.MOV.U32 R2, RZ, RZ, R7 ;  /* 0x000000ffff027224 */ /* 0x000fe400078e0007 */
[----:B------:R-:W-:Y:S02]  /*0520*/  IMAD.MOV R5, RZ, RZ, -R6 ;  /* 0x000000ffff057224 */ /* 0x000fe400078e0a06 */
[----:B------:R-:W-:Y:S01]  /*0530*/  IMAD.HI.U32 R3, R3, R4, RZ ;  /* 0x0000000403037227 */ /* 0x000fe200078e00ff */
[----:B------:R-:W1:Y:S03]  /*0540*/  I2F.RP R8, R2 ;  /* 0x0000000200087306 */ /* 0x000e660000209400 */
[----:B------:R-:W-:Y:S02]  /*0550*/  IMAD R4, R3, R5, R4 ;  /* 0x0000000503047224 */ /* 0x000fe400078e0204 */
[----:B------:R-:W-:-:S03]  /*0560*/  VIADD R6, R9, 0xffffffe ;  /* 0x0ffffffe09067836 */ /* 0x000fc60000000000 */
[----:B------:R-:W-:Y:S01]  /*0570*/  ISETP.GT.U32.AND P1, PT, R11, R4, PT ;  /* 0x000000040b00720c */ /* 0x000fe20003f24070 */
[----:B------:R2:W3:Y:S08]  /*0580*/  F2I.FTZ.U32.TRUNC.NTZ R7, R6 ;  /* 0x0000000600077305 */ /* 0x0004f0000021f000 */
[----:B-1----:R-:W1:Y:S01]  /*0590*/  MUFU.RCP R8, R8 ;  /* 0x0000000800087308 */ /* 0x002e620000001000 */
[----:B--2---:R-:W-:-:S03]  /*05a0*/  IMAD.MOV.U32 R6, RZ, RZ, RZ ;  /* 0x000000ffff067224 */ /* 0x004fc600078e00ff */
[----:B------:R-:W-:Y:S02]  /*05b0*/  @!P1 IMAD.IADD R4, R4, 0x1, -R11 ;  /* 0x0000000104049824 */ /* 0x000fe400078e0a0b */
[----:B------:R-:W-:Y:S01]  /*05c0*/  @!P1 VIADD R3, R3, 0x1 ;  /* 0x0000000103039836 */ /* 0x000fe20000000000 */
[----:B------:R-:W-:Y:S02]  /*05d0*/  ISETP.NE.AND P1, PT, R15, RZ, PT ;  /* 0x000000ff0f00720c */ /* 0x000fe40003f25270 */
[----:B------:R-:W-:Y:S01]  /*05e0*/  ISETP.GE.U32.AND P0, PT, R4, R11, PT ;  /* 0x0000000b0400720c */ /* 0x000fe20003f06070 */
[----:B---3--:R-:W-:Y:S01]  /*05f0*/  IMAD.MOV R11, RZ, RZ, -R7 ;  /* 0x000000ffff0b7224 */ /* 0x008fe200078e0a07 */
[----:B------:R-:W-:-:S03]  /*0600*/  LOP3.LUT R4, R12, R15, RZ, 0x3c, !PT ;  /* 0x0000000f0c047212 */ /* 0x000fc600078e3cff */
[----:B------:R-:W-:Y:S01]  /*0610*/  IMAD R11, R11, R0, RZ ;  /* 0x000000000b0b7224 */ /* 0x000fe200078e02ff */
[----:B------:R-:W-:Y:S01]  /*0620*/  ISETP.GE.AND P2, PT, R4, RZ, PT ;  /* 0x000000ff0400720c */ /* 0x000fe20003f46270 */
[----:B-1----:R-:W-:Y:S01]  /*0630*/  VIADD R5, R8, 0xffffffe ;  /* 0x0ffffffe08057836 */ /* 0x002fe20000000000 */
[----:B------:R-:W-:Y:S01]  /*0640*/  SHF.R.U32.HI R4, RZ, 0x5, R144 ;  /* 0x00000005ff047819 */ /* 0x000fe20000011690 */
[----:B------:R-:W-:-:S03]  /*0650*/  IMAD.HI.U32 R11, R7, R11, R6 ;  /* 0x0000000b070b7227 */ /* 0x000fc600078e0006 */
[----:B------:R-:W-:Y:S01]  /*0660*/  SGXT.U32 R4, R4, 0x2 ;  /* 0x000000020404781a */ /* 0x000fe20000000000 */
[----:B------:R-:W1:Y:S01]  /*0670*/  F2I.FTZ.U32.TRUNC.NTZ R5, R5 ;  /* 0x0000000500057305 */ /* 0x000e62000021f000 */
[----:B------:R-:W-:-:S05]  /*0680*/  @P0 VIADD R3, R3, 0x1 ;  /* 0x0000000103030836 */ /* 0x000fca0000000000 */
[----:B------:R-:W-:Y:S01]  /*0690*/  @!P2 IMAD.MOV R3, RZ, RZ, -R3 ;  /* 0x000000ffff03a224 */ /* 0x000fe200078e0a03 */
[----:B------:R-:W-:-:S05]  /*06a0*/  @!P1 LOP3.LUT R3, RZ, R15, RZ, 0x33, !PT ;  /* 0x0000000fff039212 */ /* 0x000fca00078e33ff */
[----:B------:R-:W-:Y:S02]  /*06b0*/  IMAD.SHL.U32 R23, R3, 0x100, RZ ;  /* 0x0000010003177824 */ /* 0x000fe400078e00ff */
[----:B------:R-:W-:Y:S02]  /*06c0*/  IMAD.MOV R152, RZ, RZ, -R3 ;  /* 0x000000ffff987224 */ /* 0x000fe400078e0a03 */
[--C-:B-1----:R-:W-:Y:S01]  /*06d0*/  IMAD.MOV R8, RZ, RZ, -R5.reuse ;  /* 0x000000ffff087224 */ /* 0x102fe200078e0a05 */
[----:B------:R-:W-:Y:S01]  /*06e0*/  LOP3.LUT R13, R23, R4, RZ, 0xfc, !PT ;  /* 0x00000004170d7212 */ /* 0x000fe200078efcff */
[----:B------:R-:W-:Y:S02]  /*06f0*/  IMAD R152, R15, R152, R12 ;  /* 0x000000980f987224 */ /* 0x000fe400078e020c */
[----:B------:R-:W-:Y:S01]  /*0700*/  IMAD.MOV.U32 R3, RZ, RZ, R8 ;  /* 0x000000ffff037224 */ /* 0x000fe200078e0008 */
[----:B------:R-:W-:Y:S01]  /*0710*/  LOP3.LUT R19, R13, 0xfc, RZ, 0xfc, !PT ;  /* 0x000000fc0d137812 */ /* 0x000fe200078efcff */
[----:B------:R-:W-:Y:S01]  /*0720*/  IMAD.MOV.U32 R4, RZ, RZ, RZ ;  /* 0x000000ffff047224 */ /* 0x000fe200078e00ff */
[----:B------:R-:W-:Y:S01]  /*0730*/  IABS R6, R13 ;  /* 0x0000000d00067213 */ /* 0x000fe20000000000 */
[----:B------:R-:W-:Y:S01]  /*0740*/  IMAD R3, R3, R2, RZ ;  /* 0x0000000203037224 */ /* 0x000fe200078e02ff */
[----:B------:R-:W-:Y:S01]  /*0750*/  IABS R15, R19 ;  /* 0x00000013000f7213 */ /* 0x000fe20000000000 */
[----:B------:R-:W-:Y:S01]  /*0760*/  IMAD.IADD R152, R10, 0x1, R152 ;  /* 0x000000010a987824 */ /* 0x000fe200078e0298 */
[----:B------:R-:W-:Y:S01]  /*0770*/  LOP3.LUT R7, R13, 0x4, RZ, 0xfc, !PT ;  /* 0x000000040d077812 */ /* 0x000fe200078efcff */
[----:B------:R-:W-:Y:S01]  /*0780*/  IMAD.HI.U32 R3, R5, R3, R4 ;  /* 0x0000000305037227 */ /* 0x000fe200078e0004 */
[----:B------:R-:W-:-:S02]  /*0790*/  LOP3.LUT R12, R13, 0x8, RZ, 0xfc, !PT ;  /* 0x000000080d0c7812 */ /* 0x000fc400078efcff */
[----:B------:R-:W-:Y:S01]  /*07a0*/  IABS R8, R7 ;  /* 0x0000000700087213 */ /* 0x000fe20000000000 */
[----:B------:R-:W-:Y:S01]  /*07b0*/  IMAD.HI.U32 R5, R11, R15, RZ ;  /* 0x0000000f0b057227 */ /* 0x000fe200078e00ff */
[----:B------:R-:W-:Y:S02]  /*07c0*/  ISETP.GE.AND P5, PT, R7, RZ, PT ;  /* 0x000000ff0700720c */ /* 0x000fe40003fa6270 */
[----:B------:R-:W-:Y:S01]  /*07d0*/  IABS R9, R12 ;  /* 0x0000000c00097213 */ /* 0x000fe20000000000 */
[----:B------:R-:W-:Y:S01]  /*07e0*/  IMAD.HI.U32 R4, R11, R6, RZ ;  /* 0x000000060b047227 */ /* 0x000fe200078e00ff */
[C---:B------:R-:W-:Y:S02]  /*07f0*/  LOP3.LUT R18, R13.reuse, 0xc, RZ, 0xfc, !PT ;  /* 0x0000000c0d127812 */ /* 0x040fe400078efcff */
[----:B------:R-:W-:Y:S01]  /*0800*/  LOP3.LUT R20, R13, 0x10, RZ, 0xfc, !PT ;  /* 0x000000100d147812 */ /* 0x000fe200078efcff */
[----:B------:R-:W-:Y:S01]  /*0810*/  IMAD.MOV R10, RZ, RZ, -R5 ;  /* 0x000000ffff0a7224 */ /* 0x000fe200078e0a05 */
[----:B------:R-:W-:Y:S01]  /*0820*/  ISETP.GE.AND P1, PT, R12, RZ, PT ;  /* 0x000000ff0c00720c */ /* 0x000fe20003f26270 */
[----:B------:R-:W-:Y:S01]  /*0830*/  IMAD.MOV R7, RZ, RZ, -R4 ;  /* 0x000000ffff077224 */ /* 0x000fe200078e0a04 */
[----:B------:R-:W-:Y:S01]  /*0840*/  IABS R12, R20 ;  /* 0x00000014000c7213 */ /* 0x000fe20000000000 */
[----:B------:R-:W-:Y:S01]  /*0850*/  IMAD.HI.U32 R4, R11, R8, RZ ;  /* 0x000000080b047227 */ /* 0x000fe200078e00ff */
[----:B------:R-:W-:-:S02]  /*0860*/  LOP3.LUT R21, R13, 0x14, RZ, 0xfc, !PT ;  /* 0x000000140d157812 */ /* 0x000fc400078efcff */
[----:B------:R-:W-:Y:S01]  /*0870*/  LOP3.LUT R22, R13, 0x18, RZ, 0xfc, !PT ;  /* 0x000000180d167812 */ /* 0x000fe200078efcff */
[C---:B------:R-:W-:Y:S01]  /*0880*/  IMAD R15, R0.reuse, R10, R15 ;  /* 0x0000000a000f7224 */ /* 0x040fe200078e020f */
[----:B------:R-:W-:Y:S01]  /*0890*/  IABS R10, R18 ;  /* 0x00000012000a7213 */ /* 0x000fe20000000000 */
[C---:B------:R-:W-:Y:S01]  /*08a0*/  IMAD R5, R0.reuse, R7, R6 ;  /* 0x0000000700057224 */ /* 0x040fe200078e0206 */
[----:B------:R-:W-:Y:S01]  /*08b0*/  IABS R14, R21 ;  /* 0x00000015000e7213 */ /* 0x000fe20000000000 */
[----:B------:R-:W-:Y:S01]  /*08c0*/  IMAD.MOV R7, RZ, RZ, -R4 ;  /* 0x000000ffff077224 */ /* 0x000fe200078e0a04 */
[C---:B------:R-:W-:Y:S01]  /*08d0*/  ISETP.GT.U32.AND P2, PT, R0.reuse, R15, PT ;  /* 0x0000000f0000720c */ /* 0x040fe20003f44070 */
[----:B------:R-:W-:Y:S01]  /*08e0*/  IMAD.HI.U32 R4, R11, R9, RZ ;  /* 0x000000090b047227 */ /* 0x000fe200078e00ff */
[C---:B------:R-:W-:Y:S02]  /*08f0*/  ISETP.GT.U32.AND P0, PT, R0.reuse, R5, PT ;  /* 0x000000050000720c */ /* 0x040fe40003f04070 */
[----:B------:R-:W-:Y:S01]  /*0900*/  IABS R16, R22 ;  /* 0x0000001600107213 */ /* 0x000fe20000000000 */
[----:B------:R-:W-:Y:S01]  /*0910*/  IMAD.MOV R4, RZ, RZ, -R4 ;  /* 0x000000ffff047224 */ /* 0x000fe200078e0a04 */
[C---:B------:R-:W-:Y:S01]  /*0920*/  LOP3.LUT R29, R13.reuse, 0x38, RZ, 0xfc, !PT ;  /* 0x000000380d1d7812 */ /* 0x040fe200078efcff */
[C---:B------:R-:W-:Y:S01]  /*0930*/  IMAD R6, R0.reuse, R7, R8 ;  /* 0x0000000700067224 */ /* 0x040fe200078e0208 */
[C---:B------:R-:W-:Y:S01]  /*0940*/  LOP3.LUT R28, R13.reuse, 0x34, RZ, 0xfc, !PT ;  /* 0x000000340d1c7812 */ /* 0x040fe200078efcff */
[----:B------:R-:W-:Y:S01]  /*0950*/  IMAD R7, R0, R4, R9 ;  /* 0x0000000400077224 */ /* 0x000fe200078e0209 */
[----:B------:R-:W-:Y:S01]  /*0960*/  LOP3.LUT R30, R13, 0x3c, RZ, 0xfc, !PT ;  /* 0x0000003c0d1e7812 */ /* 0x000fe200078efcff */
[----:B------:R-:W-:Y:S01]  /*0970*/  IMAD.HI.U32 R4, R11, R10, RZ ;  /* 0x0000000a0b047227 */ /* 0x000fe200078e00ff */
[----:B------:R-:W-:-:S02]  /*0980*/  IABS R26, R29 ;  /* 0x0000001d001a7213 */ /* 0x000fc40000000000 */
[----:B------:R-:W-:Y:S01]  /*0990*/  IABS R24, R28 ;  /* 0x0000001c00187213 */ /* 0x000fe20000000000 */
[----:B------:R-:W-:Y:S01]  /*09a0*/  IMAD.HI.U32 R8, R11, R12, RZ ;  /* 0x0000000c0b087227 */ /* 0x000fe200078e00ff */
[----:B------:R-:W-:Y:S02]  /*09b0*/  IABS R27, R30 ;  /* 0x0000001e001b7213 */ /* 0x000fe40000000000 */
[----:B------:R-:W-:Y:S01]  /*09c0*/  LOP3.LUT R32, R13, 0x4c, RZ, 0xfc, !PT ;  /* 0x0000004c0d207812 */ /* 0x000fe200078efcff */
[----:B------:R-:W-:Y:S01]  /*09d0*/  @!P2 IMAD.IADD R15, R15, 0x1, -R0 ;  /* 0x000000010f0fa824 */ /* 0x000fe200078e0a00 */
[C---:B------:R-:W-:Y:S01]  /*09e0*/  ISETP.GT.U32.AND P2, PT, R0.reuse, R6, PT ;  /* 0x000000060000720c */ /* 0x040fe20003f44070 */
[----:B------:R-:W-:Y:S01]  /*09f0*/  IMAD.MOV R9, RZ, RZ, -R4 ;  /* 0x000000ffff097224 */ /* 0x000fe200078e0a04 */
[----:B------:R-:W-:Y:S01]  /*0a00*/  LOP3.LUT R33, R13, 0x50, RZ, 0xfc, !PT ;  /* 0x000000500d217812 */ /* 0x000fe200078efcff */
[----:B------:R-:W-:Y:S01]  /*0a10*/  IMAD.MOV R17, RZ, RZ, -R8 ;  /* 0x000000ffff117224 */ /* 0x000fe200078e0a08 */
[C---:B------:R-:W-:Y:S01]  /*0a20*/  ISETP.GT.U32.AND P6, PT, R0.reuse, R15, PT ;  /* 0x0000000f0000720c */ /* 0x040fe20003fc4070 */
[C---:B------:R-:W-:Y:S01]  /*0a30*/  IMAD R8, R0.reuse, R9, R10 ;  /* 0x0000000900087224 */ /* 0x040fe200078e020a */
[----:B------:R-:W-:Y:S01]  /*0a40*/  IABS R31, R33 ;  /* 0x00000021001f7213 */ /* 0x000fe20000000000 */
[----:B------:R-:W-:Y:S01]  /*0a50*/  @!P0 IMAD.IADD R5, R5, 0x1, -R0 ;  /* 0x0000000105058824 */ /* 0x000fe200078e0a00 */
[C---:B------:R-:W-:Y:S01]  /*0a60*/  ISETP.GT.U32.AND P0, PT, R0.reuse, R7, PT ;  /* 0x000000070000720c */ /* 0x040fe20003f04070 */
[C---:B------:R-:W-:Y:S01]  /*0a70*/  IMAD R9, R0.reuse, R17, R12 ;  /* 0x0000001100097224 */ /* 0x040fe200078e020c */
[C---:B------:R-:W-:Y:S01]  /*0a80*/  ISETP.GT.U32.AND P3, PT, R0.reuse, R8, PT ;  /* 0x000000080000720c */ /* 0x040fe20003f64070 */
[----:B------:R-:W-:Y:S01]  /*0a90*/  IMAD.HI.U32 R4, R11, R14, RZ ;  /* 0x0000000e0b047227 */ /* 0x000fe200078e00ff */
[----:B------:R-:W-:-:S02]  /*0aa0*/  ISETP.GT.U32.AND P4, PT, R0, R5, PT ;  /* 0x000000050000720c */ /* 0x000fc40003f84070 */
[----:B------:R-:W-:Y:S01]  /*0ab0*/  LOP3.LUT R35, R13, 0x54, RZ, 0xfc, !PT ;  /* 0x000000540d237812 */ /* 0x000fe200078efcff */
[--C-:B------:R-:W-:Y:S01]  /*0ac0*/  @!P2 IMAD.IADD R6, R6, 0x1, -R0.reuse ;  /* 0x000000010606a824 */ /* 0x100fe200078e0a00 */
[----:B------:R-:W-:Y:S01]  /*0ad0*/  ISETP.GT.U32.AND P2, PT, R0, R9, PT ;  /* 0x000000090000720c */ /* 0x000fe20003f44070 */
[----:B------:R-:W-:Y:S01]  /*0ae0*/  IMAD.HI.U32 R10, R11, R16, RZ ;  /* 0x000000100b0a7227 */ /* 0x000fe200078e00ff */
[C---:B------:R-:W-:Y:S02]  /*0af0*/  LOP3.LUT R37, R13.reuse, 0x58, RZ, 0xfc, !PT ;  /* 0x000000580d257812 */ /* 0x040fe400078efcff */
[----:B------:R-:W-:Y:S01]  /*0b00*/  LOP3.LUT R38, R13, 0x5c, RZ, 0xfc, !PT ;  /* 0x0000005c0d267812 */ /* 0x000fe200078efcff */
[--C-:B------:R-:W-:Y:S01]  /*0b10*/  @!P0 IMAD.IADD R7, R7, 0x1, -R0.reuse ;  /* 0x0000000107078824 */ /* 0x100fe200078e0a00 */
[----:B------:R-:W-:Y:S01]  /*0b20*/  ISETP.GE.AND P0, PT, R18, RZ, PT ;  /* 0x000000ff1200720c */ /* 0x000fe20003f06270 */
[----:B------:R-:W-:Y:S01]  /*0b30*/  @!P3 IMAD.IADD R8, R8, 0x1, -R0 ;  /* 0x000000010808b824 */ /* 0x000fe200078e0a00 */
[C---:B------:R-:W-:Y:S01]  /*0b40*/  ISETP.GE.AND P3, PT, R13.reuse, RZ, PT ;  /* 0x000000ff0d00720c */ /* 0x040fe20003f66270 */
[----:B------:R-:W-:Y:S01]  /*0b50*/  IMAD.MOV R17, RZ, RZ, -R4 ;  /* 0x000000ffff117224 */ /* 0x000fe200078e0a04 */
[----:B------:R-:W-:Y:S01]  /*0b60*/  LOP3.LUT R39, R13, 0x60, RZ, 0xfc, !PT ;  /* 0x000000600d277812 */ /* 0x000fe200078efcff */
[--C-:B------:R-:W-:Y:S01]  /*0b70*/  @!P6 IMAD.IADD R15, R15, 0x1, -R0.reuse ;  /* 0x000000010f0fe824 */ /* 0x100fe200078e0a00 */
[C---:B------:R-:W-:Y:S01]  /*0b80*/  ISETP.GT.U32.AND P6, PT, R0.reuse, R6, PT ;  /* 0x000000060000720c */ /* 0x040fe20003fc4070 */
[--C-:B------:R-:W-:Y:S01]  /*0b90*/  @!P2 IMAD.IADD R9, R9, 0x1, -R0.reuse ;  /* 0x000000010909a824 */ /* 0x100fe200078e0a00 */
[C---:B------:R-:W-:Y:S01]  /*0ba0*/  ISETP.GT.U32.AND P2, PT, R0.reuse, R7, PT ;  /* 0x000000070000720c */ /* 0x040fe20003f44070 */
[----:B------:R-:W-:Y:S01]  /*0bb0*/  @!P4 IMAD.IADD R5, R5, 0x1, -R0 ;  /* 0x000000010505c824 */ /* 0x000fe200078e0a00 */
[----:B------:R-:W-:Y:S01]  /*0bc0*/  ISETP.GE.AND P4, PT, R19, RZ, PT ;  /* 0x000000ff1300720c */ /* 0x000fe20003f86270 */
[----:B------:R-:W-:Y:S01]  /*0bd0*/  IMAD.MOV R19, RZ, RZ, -R10 ;  /* 0x000000ffff137224 */ /* 0x000fe200078e0a0a */
[C---:B------:R-:W-:Y:S01]  /*0be0*/  LOP3.LUT R40, R13.reuse, 0x64, RZ, 0xfc, !PT ;  /* 0x000000640d287812 */ /* 0x040fe200078efcff */
[C---:B------:R-:W-:Y:S01]  /*0bf0*/  IMAD R10, R0.reuse, R17, R14 ;  /* 0x00000011000a7224 */ /* 0x040fe200078e020e */
[----:B------:R-:W-:Y:S01]  /*0c00*/  LOP3.LUT R17, R13, 0x1c, RZ, 0xfc, !PT ;  /* 0x0000001c0d117812 */ /* 0x000fe200078efcff */
[----:B------:R-:W-:Y:S01]  /*0c10*/  @!P3 IMAD.MOV R5, RZ, RZ, -R5 ;  /* 0x000000ffff05b224 */ /* 0x000fe200078e0a05 */
[----:B------:R-:W-:Y:S01]  /*0c20*/  IABS R34, R39 ;  /* 0x0000002700227213 */ /* 0x000fe20000000000 */
[C---:B------:R-:W-:Y:S01]  /*0c30*/  IMAD R12, R0.reuse, R19, R16 ;  /* 0x00000013000c7224 */ /* 0x040fe200078e0210 */
[----:B------:R-:W-:Y:S01]  /*0c40*/  ISETP.GT.U32.AND P3, PT, R0, R10, PT ;  /* 0x0000000a0000720c */ /* 0x000fe20003f64070 */
[--C-:B------:R-:W-:Y:S01]  /*0c50*/  @!P6 IMAD.IADD R6, R6, 0x1, -R0.reuse ;  /* 0x000000010606e824 */ /* 0x100fe200078e0a00 */
[C---:B------:R-:W-:Y:S01]  /*0c60*/  ISETP.GT.U32.AND P6, PT, R0.reuse, R9, PT ;  /* 0x000000090000720c */ /* 0x040fe20003fc4070 */
[----:B------:R-:W-:Y:S01]  /*0c70*/  @!P2 IMAD.IADD R7, R7, 0x1, -R0 ;  /* 0x000000010707a824 */ /* 0x000fe200078e0a00 */
[----:B------:R-:W-:Y:S01]  /*0c80*/  IABS R16, R17 ;  /* 0x0000001100107213 */ /* 0x000fe20000000000 */
[----:B------:R-:W-:Y:S01]  /*0c90*/  IMAD.MOV.U32 R4, RZ, RZ, R15 ;  /* 0x000000ffff047224 */ /* 0x000fe200078e000f */
[----:B------:R-:W-:Y:S01]  /*0ca0*/  ISETP.GT.U32.AND P2, PT, R0, R12, PT ;  /* 0x0000000c0000720c */ /* 0x000fe20003f44070 */
[----:B------:R-:W-:Y:S01]  /*0cb0*/  @!P5 IMAD.MOV R6, RZ, RZ, -R6 ;  /* 0x000000ffff06d224 */ /* 0x000fe200078e0a06 */
[----:B------:R-:W-:Y:S01]  /*0cc0*/  ISETP.GE.AND P5, PT, R20, RZ, PT ;  /* 0x000000ff1400720c */ /* 0x000fe20003fa6270 */
[----:B------:R-:W-:Y:S01]  /*0cd0*/  IMAD.HI.U32 R14, R11, R16, RZ ;  /* 0x000000100b0e7227 */ /* 0x000fe200078e00ff */
[----:B------:R-:W-:-:S02]  /*0ce0*/  LOP3.LUT R19, R13, 0x20, RZ, 0xfc, !PT ;  /* 0x000000200d137812 */ /* 0x000fc400078efcff */
[----:B------:R-:W-:Y:S01]  /*0cf0*/  IABS R36, R40 ;  /* 0x0000002800247213 */ /* 0x000fe20000000000 */
[----:B------:R-:W-:Y:S01]  /*0d00*/  @!P4 IMAD.MOV R4, RZ, RZ, -R4 ;  /* 0x000000ffff04c224 */ /* 0x000fe200078e0a04 */
[----:B------:R-:W-:Y:S01]  /*0d10*/  ISETP.GT.U32.AND P4, PT, R0, R8, PT ;  /* 0x000000080000720c */ /* 0x000fe20003f84070 */
[----:B------:R-:W-:Y:S01]  /*0d20*/  @!P3 IMAD.IADD R10, R10, 0x1, -R0 ;  /* 0x000000010a0ab824 */ /* 0x000fe200078e0a00 */
[----:B------:R-:W-:Y:S01]  /*0d30*/  ISETP.GE.AND P3, PT, R17, RZ, PT ;  /* 0x000000ff1100720c */ /* 0x000fe20003f66270 */
[----:B------:R-:W-:Y:S01]  /*0d40*/  IMAD.MOV R17, RZ, RZ, -R14 ;  /* 0x000000ffff117224 */ /* 0x000fe200078e0a0e */
[----:B------:R-:W-:Y:S01]  /*0d50*/  IABS R18, R19 ;  /* 0x0000001300127213 */ /* 0x000fe20000000000 */
[--C-:B------:R-:W-:Y:S01]  /*0d60*/  @!P6 IMAD.IADD R9, R9, 0x1, -R0.reuse ;  /* 0x000000010909e824 */ /* 0x100fe200078e0a00 */
[----:B------:R-:W-:Y:S01]  /*0d70*/  ISETP.GE.AND P6, PT, R22, RZ, PT ;  /* 0x000000ff1600720c */ /* 0x000fe20003fc6270 */
[----:B------:R-:W-:Y:S01]  /*0d80*/  @!P2 IMAD.IADD R12, R12, 0x1, -R0 ;  /* 0x000000010c0ca824 */ /* 0x000fe200078e0a00 */
[C---:B------:R-:W-:Y:S01]  /*0d90*/  ISETP.GT.U32.AND P2, PT, R0.reuse, R10, PT ;  /* 0x0000000a0000720c */ /* 0x040fe20003f44070 */
[C---:B------:R-:W-:Y:S01]  /*0da0*/  IMAD R14, R0.reuse, R17, R16 ;  /* 0x00000011000e7224 */ /* 0x040fe200078e0210 */
[----:B------:R-:W-:Y:S01]  /*0db0*/  LOP3.LUT R16, R13, 0x24, RZ, 0xfc, !PT ;  /* 0x000000240d107812 */ /* 0x000fe200078efcff */
[----:B------:R-:W-:Y:S01]  /*0dc0*/  @!P1 IMAD.MOV R7, RZ, RZ, -R7 ;  /* 0x000000ffff079224 */ /* 0x000fe200078e0a07 */
[C---:B------:R-:W-:Y:S01]  /*0dd0*/  ISETP.GT.U32.AND P1, PT, R0.reuse, R12, PT ;  /* 0x0000000c0000720c */ /* 0x040fe20003f24070 */
[----:B------:R-:W-:Y:S01]  /*0de0*/  @!P5 IMAD.MOV R9, RZ, RZ, -R9 ;  /* 0x000000ffff09d224 */ /* 0x000fe200078e0a09 */
[----:B------:R-:W-:Y:S01]  /*0df0*/  ISETP.GT.U32.AND P5, PT, R0, R14, PT ;  /* 0x0000000e0000720c */ /* 0x000fe20003fa4070 */
[----:B------:R-:W-:Y:S01]  /*0e00*/  IMAD.HI.U32 R15, R11, R18, RZ ;  /* 0x000000120b0f7227 */ /* 0x000fe200078e00ff */
[----:B------:R-:W-:-:S02]  /*0e10*/  LOP3.LUT R17, R13, 0x28, RZ, 0xfc, !PT ;  /* 0x000000280d117812 */ /* 0x000fc400078efcff */
[----:B------:R-:W-:Y:S01]  /*0e20*/  LOP3.LUT R22, R13, 0x2c, RZ, 0xfc, !PT ;  /* 0x0000002c0d167812 */ /* 0x000fe200078efcff */
[----:B------:R-:W-:Y:S01]  /*0e30*/  @!P4 IMAD.IADD R8, R8, 0x1, -R0 ;  /* 0x000000010808c824 */ /* 0x000fe200078e0a00 */
[----:B------:R-:W-:Y:S01]  /*0e40*/  ISETP.GE.AND P4, PT, R21, RZ, PT ;  /* 0x000000ff1500720c */ /* 0x000fe20003f86270 */
[----:B------:R-:W-:Y:S01]  /*0e50*/  IMAD.MOV R15, RZ, RZ, -R15 ;  /* 0x000000ffff0f7224 */ /* 0x000fe200078e0a0f */
[----:B------:R-:W-:Y:S01]  /*0e60*/  IABS R20, R17 ;  /* 0x0000001100147213 */ /* 0x000fe20000000000 */
[----:B------:R-:W-:Y:S01]  /*0e70*/  @!P0 IMAD.MOV R8, RZ, RZ, -R8 ;  /* 0x000000ffff088224 */ /* 0x000fe200078e0a08 */
[----:B------:R-:W-:Y:S01]  /*0e80*/  ISETP.GE.AND P0, PT, R19, RZ, PT ;  /* 0x000000ff1300720c */ /* 0x000fe20003f06270 */
[----:B------:R-:W-:Y:S01]  /*0e90*/  IMAD R15, R0, R15, R18 ;  /* 0x0000000f000f7224 */ /* 0x000fe200078e0212 */
[----:B------:R-:W-:Y:S01]  /*0ea0*/  IABS R19, R16 ;  /* 0x0000001000137213 */ /* 0x000fe20000000000 */
[--C-:B------:R-:W-:Y:S01]  /*0eb0*/  @!P2 IMAD.IADD R10, R10, 0x1, -R0.reuse ;  /* 0x000000010a0aa824 */ /* 0x100fe200078e0a00 */
[----:B------:R-:W-:Y:S01]  /*0ec0*/  ISETP.GE.AND P2, PT, R16, RZ, PT ;  /* 0x000000ff1000720c */ /* 0x000fe20003f46270 */
[--C-:B------:R-:W-:Y:S01]  /*0ed0*/  @!P1 IMAD.IADD R12, R12, 0x1, -R0.reuse ;  /* 0x000000010c0c9824 */ /* 0x100fe200078e0a00 */
[----:B------:R-:W-:Y:S01]  /*0ee0*/  ISETP.GT.U32.AND P1, PT, R0, R15, PT ;  /* 0x0000000f0000720c */ /* 0x000fe20003f24070 */
[----:B------:R-:W-:Y:S01]  /*0ef0*/  @!P5 IMAD.IADD R14, R14, 0x1, -R0 ;  /* 0x000000010e0ed824 */ /* 0x000fe200078e0a00 */
[----:B------:R-:W-:Y:S01]  /*0f00*/  IABS R21, R22 ;  /* 0x0000001600157213 */ /* 0x000fe20000000000 */
[----:B------:R-:W-:Y:S01]  /*0f10*/  @!P4 IMAD.MOV R10, RZ, RZ, -R10 ;  /* 0x000000ffff0ac224 */ /* 0x000fe200078e0a0a */
[----:B------:R-:W-:Y:S01]  /*0f20*/  ISETP.GE.AND P5, PT, R17, RZ, PT ;  /* 0x000000ff1100720c */ /* 0x000fe20003fa6270 */
[----:B------:R-:W-:Y:S01]  /*0f30*/  IMAD.HI.U32 R16, R11, R19, RZ ;  /* 0x000000130b107227 */ /* 0x000fe200078e00ff */
[----:B------:R-:W-:-:S02]  /*0f40*/  ISETP.GT.U32.AND P4, PT, R0, R14, PT ;  /* 0x0000000e0000720c */ /* 0x000fc40003f84070 */
[C---:B------:R-:W-:Y:S01]  /*0f50*/  LOP3.LUT R41, R13.reuse, 0x74, RZ, 0xfc, !PT ;  /* 0x000000740d297812 */ /* 0x040fe200078efcff */
[----:B------:R-:W-:Y:S01]  /*0f60*/  IMAD.MOV R16, RZ, RZ, -R16 ;  /* 0x000000ffff107224 */ /* 0x000fe200078e0a10 */
[----:B------:R-:W-:Y:S01]  /*0f70*/  LOP3.LUT R44, R13, 0x78, RZ, 0xfc, !PT ;  /* 0x000000780d2c7812 */ /* 0x000fe200078efcff */
[----:B------:R-:W-:Y:S01]  /*0f80*/  IMAD.HI.U32 R17, R11, R20, RZ ;  /* 0x000000140b117227 */ /* 0x000fe200078e00ff */
[C---:B------:R-:W-:Y:S02]  /*0f90*/  LOP3.LUT R45, R13.reuse, 0x7c, RZ, 0xfc, !PT ;  /* 0x0000007c0d2d7812 */ /* 0x040fe400078efcff */
[----:B------:R-:W-:Y:S01]  /*0fa0*/  LOP3.LUT R46, R13, 0x80, RZ, 0xfc, !PT ;  /* 0x000000800d2e7812 */ /* 0x000fe200078efcff */
[--C-:B------:R-:W-:Y:S01]  /*0fb0*/  @!P1 IMAD.IADD R15, R15, 0x1, -R0.reuse ;  /* 0x000000010f0f9824 */ /* 0x100fe200078e0a00 */
[----:B------:R-:W-:Y:S01]  /*0fc0*/  IABS R42, R45 ;  /* 0x0000002d002a7213 */ /* 0x000fe20000000000 */
[----:B------:R-:W-:Y:S01]  /*0fd0*/  IMAD R16, R0, R16, R19 ;  /* 0x0000001000107224 */ /* 0x000fe200078e0213 */
[----:B------:R-:W-:Y:S01]  /*0fe0*/  IABS R43, R46 ;  /* 0x0000002e002b7213 */ /* 0x000fe20000000000 */
[----:B------:R-:W-:Y:S01]  /*0ff0*/  @!P4 IMAD.IADD R14, R14, 0x1, -R0 ;  /* 0x000000010e0ec824 */ /* 0x000fe200078e0a00 */
[C---:B------:R-:W-:Y:S01]  /*1000*/  ISETP.GT.U32.AND P1, PT, R0.reuse, R15, PT ;  /* 0x0000000f0000720c */ /* 0x040fe20003f24070 */
[----:B------:R-:W-:Y:S01]  /*1010*/  IMAD.HI.U32 R18, R11, R21, RZ ;  /* 0x000000150b127227 */ /* 0x000fe200078e00ff */
[----:B------:R-:W-:-:S02]  /*1020*/  ISETP.GT.U32.AND P4, PT, R0, R16, PT ;  /* 0x000000100000720c */ /* 0x000fc40003f84070 */
[C---:B------:R-:W-:Y:S01]  /*1030*/  LOP3.LUT R47, R13.reuse, 0x88, RZ, 0xfc, !PT ;  /* 0x000000880d2f7812 */ /* 0x040fe200078efcff */
[----:B------:R-:W-:Y:S01]  /*1040*/  IMAD.MOV R17, RZ, RZ, -R17 ;  /* 0x000000ffff117224 */ /* 0x000fe200078e0a11 */
[C---:B------:R-:W-:Y:S01]  /*1050*/  LOP3.LUT R50, R13.reuse, 0x90, RZ, 0xfc, !PT ;  /* 0x000000900d327812 */ /* 0x040fe200078efcff */
[----:B------:R-:W-:Y:S01]  /*1060*/  IMAD.MOV R18, RZ, RZ, -R18 ;  /* 0x000000ffff127224 */ /* 0x000fe200078e0a12 */
[C---:B------:R-:W-:Y:S01]  /*1070*/  LOP3.LUT R49, R13.reuse, 0x8c, RZ, 0xfc, !PT ;  /* 0x0000008c0d317812 */ /* 0x040fe200078efcff */
[C---:B------:R-:W-:Y:S01]  /*1080*/  IMAD R17, R0.reuse, R17, R20 ;  /* 0x0000001100117224 */ /* 0x040fe200078e0214 */
[C---:B------:R-:W-:Y:S01]  /*1090*/  LOP3.LUT R51, R13.reuse, 0x94, RZ, 0xfc, !PT ;  /* 0x000000940d337812 */ /* 0x040fe200078efcff */
[----:B------:R-:W-:Y:S01]  /*10a0*/  IMAD R18, R0, R18, R21 ;  /* 0x0000001200127224 */ /* 0x000fe200078e0215 */
[----:B------:R-:W-:Y:S01]  /*10b0*/  LOP3.LUT R54, R13, 0xa0, RZ, 0xfc, !PT ;  /* 0x000000a00d367812 */ /* 0x000fe200078efcff */
[----:B------:R-:W-:Y:S01]  /*10c0*/  @!P6 IMAD.MOV R12, RZ, RZ, -R12 ;  /* 0x000000ffff0ce224 */ /* 0x000fe200078e0a0c */
[----:B------:R-:W-:Y:S01]  /*10d0*/  ISETP.GE.AND P6, PT, R22, RZ, PT ;  /* 0x000000ff1600720c */ /* 0x000fe20003fc6270 */
[--C-:B------:R-:W-:Y:S01]  /*10e0*/  @!P1 IMAD.IADD R15, R15, 0x1, -R0.reuse ;  /* 0x000000010f0f9824 */ /* 0x100fe200078e0a00 */
[----:B------:R-:W-:Y:S01]  /*10f0*/  LOP3.LUT R22, R13, 0x30, RZ, 0xfc, !PT ;  /* 0x000000300d167812 */ /* 0x000fe200078efcff */
[----:B------:R-:W-:Y:S01]  /*1100*/  @!P4 IMAD.IADD R16, R16, 0x1, -R0 ;  /* 0x000000011010c824 */ /* 0x000fe200078e0a00 */
[C---:B------:R-:W-:Y:S01]  /*1110*/  ISETP.GT.U32.AND P1, PT, R0.reuse, R17, PT ;  /* 0x000000110000720c */ /* 0x040fe20003f24070 */
[----:B------:R-:W-:Y:S01]  /*1120*/  @!P3 IMAD.MOV R14, RZ, RZ, -R14 ;  /* 0x000000ffff0eb224 */ /* 0x000fe200078e0a0e */
[----:B------:R-:W-:Y:S01]  /*1130*/  ISETP.GT.U32.AND P4, PT, R0, R18, PT ;  /* 0x000000120000720c */ /* 0x000fe20003f84070 */
[----:B------:R-:W-:Y:S01]  /*1140*/  IMAD.HI.U32 R21, R11, R26, RZ ;  /* 0x0000001a0b157227 */ /* 0x000fe200078e00ff */
[----:B------:R-:W-:-:S02]  /*1150*/  IABS R20, R22 ;  /* 0x0000001600147213 */ /* 0x000fc40000000000 */
[----:B------:R-:W-:Y:S01]  /*1160*/  ISETP.GT.U32.AND P3, PT, R0, R16, PT ;  /* 0x000000100000720c */ /* 0x000fe20003f64070 */
[----:B------:R-:W-:Y:S01]  /*1170*/  @!P0 IMAD.MOV R15, RZ, RZ, -R15 ;  /* 0x000000ffff0f8224 */ /* 0x000fe200078e0a0f */
[----:B------:R-:W-:Y:S01]  /*1180*/  ISETP.GE.AND P0, PT, R22, RZ, PT ;  /* 0x000000ff1600720c */ /* 0x000fe20003f06270 */
[----:B------:R-:W-:Y:S01]  /*1190*/  IMAD.HI.U32 R19, R11, R20, RZ ;  /* 0x000000140b137227 */ /* 0x000fe200078e00ff */
[----:B------:R-:W-:Y:S02]  /*11a0*/  IABS R48, R51 ;  /* 0x0000003300307213 */ /* 0x000fe40000000000 */
[----:B------:R-:W-:Y:S01]  /*11b0*/  LOP3.LUT R56, R13, 0xa4, RZ, 0xfc, !PT ;  /* 0x000000a40d387812 */ /* 0x000fe200078efcff */
[--C-:B------:R-:W-:Y:S01]  /*11c0*/  @!P1 IMAD.IADD R17, R17, 0x1, -R0.reuse ;  /* 0x0000000111119824 */ /* 0x100fe200078e0a00 */
[----:B------:R-:W-:Y:S01]  /*11d0*/  LOP3.LUT R58, R13, 0xa8, RZ, 0xfc, !PT ;  /* 0x000000a80d3a7812 */ /* 0x000fe200078efcff */
[----:B------:R-:W-:Y:S01]  /*11e0*/  IMAD.MOV R19, RZ, RZ, -R19 ;  /* 0x000000ffff137224 */ /* 0x000fe200078e0a13 */
[----:B------:R-:W-:Y:S01]  /*11f0*/  IABS R52, R56 ;  /* 0x0000003800347213 */ /* 0x000fe20000000000 */
[----:B------:R-:W-:Y:S01]  /*1200*/  @!P4 IMAD.IADD R18, R18, 0x1, -R0 ;  /* 0x000000011212c824 */ /* 0x000fe200078e0a00 */
[C---:B------:R-:W-:Y:S01]  /*1210*/  ISETP.GT.U32.AND P1, PT, R0.reuse, R17, PT ;  /* 0x000000110000720c */ /* 0x040fe20003f24070 */
[----:B------:R-:W-:Y:S01]  /*1220*/  IMAD R19, R0, R19, R20 ;  /* 0x0000001300137224 */ /* 0x000fe200078e0214 */
[----:B------:R-:W-:Y:S01]  /*1230*/  IABS R53, R58 ;  /* 0x0000003a00357213 */ /* 0x000fe20000000000 */
[----:B------:R-:W-:Y:S01]  /*1240*/  @!P3 IMAD.IADD R16, R16, 0x1, -R0 ;  /* 0x000000011010b824 */ /* 0x000fe200078e0a00 */
[C---:B------:R-:W-:Y:S01]  /*1250*/  ISETP.GT.U32.AND P4, PT, R0.reuse, R18, PT ;  /* 0x000000120000720c */ /* 0x040fe20003f84070 */
[----:B------:R-:W-:Y:S01]  /*1260*/  IMAD.HI.U32 R20, R11, R24, RZ ;  /* 0x000000180b147227 */ /* 0x000fe200078e00ff */
[----:B------:R-:W-:-:S02]  /*1270*/  ISETP.GT.U32.AND P3, PT, R0, R19, PT ;  /* 0x000000130000720c */ /* 0x000fc40003f64070 */
[----:B------:R-:W-:Y:S01]  /*1280*/  LOP3.LUT R60, R13, 0xb4, RZ, 0xfc, !PT ;  /* 0x000000b40d3c7812 */ /* 0x000fe200078efcff */
[----:B------:R-:W-:Y:S01]  /*1290*/  IMAD.HI.U32 R22, R11, R27, RZ ;  /* 0x0000001b0b167227 */ /* 0x000fe200078e00ff */
[C---:B------:R-:W-:Y:S02]  /*12a0*/  LOP3.LUT R61, R13.reuse, 0xb8, RZ, 0xfc, !PT ;  /* 0x000000b80d3d7812 */ /* 0x040fe400078efcff */
[----:B------:R-:W-:Y:S01]  /*12b0*/  IABS R57, R60 ;  /* 0x0000003c00397213 */ /* 0x000fe20000000000 */
[----:B------:R-:W-:Y:S01]  /*12c0*/  IMAD.MOV R21, RZ, RZ, -R21 ;  /* 0x000000ffff157224 */ /* 0x000fe200078e0a15 */
[----:B------:R-:W-:Y:S01]  /*12d0*/  IABS R59, R61 ;  /* 0x0000003d003b7213 */ /* 0x000fe20000000000 */
[----:B------:R-:W-:Y:S01]  /*12e0*/  IMAD.MOV R25, RZ, RZ, -R20 ;  /* 0x000000ffff197224 */ /* 0x000fe200078e0a14 */
[C---:B------:R-:W-:Y:S01]  /*12f0*/  LOP3.LUT R66, R13.reuse, 0xcc, RZ, 0xfc, !PT ;  /* 0x000000cc0d427812 */ /* 0x040fe200078efcff */
[----:B------:R-:W-:Y:S01]  /*1300*/  IMAD.MOV R22, RZ, RZ, -R22 ;  /* 0x000000ffff167224 */ /* 0x000fe200078e0a16 */
[C---:B------:R-:W-:Y:S01]  /*1310*/  LOP3.LUT R68, R13.reuse, 0xd0, RZ, 0xfc, !PT ;  /* 0x000000d00d447812 */ /* 0x040fe200078efcff */
[----:B------:R-:W-:Y:S01]  /*1320*/  IMAD R21, R0, R21, R26 ;  /* 0x0000001500157224 */ /* 0x000fe200078e021a */
[----:B------:R-:W-:Y:S01]  /*1330*/  LOP3.LUT R70, R13, 0xd4, RZ, 0xfc, !PT ;  /* 0x000000d40d467812 */ /* 0x000fe200078efcff */
[----:B------:R-:W-:Y:S01]  /*1340*/  @!P1 IMAD.IADD R17, R17, 0x1, -R0 ;  /* 0x0000000111119824 */ /* 0x000fe200078e0a00 */
[----:B------:R-:W-:Y:S01]  /*1350*/  ISETP.GE.AND P1, PT, R28, RZ, PT ;  /* 0x000000ff1c00720c */ /* 0x000fe20003f26270 */
[C---:B------:R-:W-:Y:S01]  /*1360*/  IMAD R20, R0.reuse, R25, R24 ;  /* 0x0000001900147224 */ /* 0x040fe200078e0218 */
[C---:B------:R-:W-:Y:S01]  /*1370*/  LOP3.LUT R28, R13.reuse, 0x40, RZ, 0xfc, !PT ;  /* 0x000000400d1c7812 */ /* 0x040fe200078efcff */
[----:B------:R-:W-:Y:S01]  /*1380*/  IMAD R22, R0, R22, R27 ;  /* 0x0000001600167224 */ /* 0x000fe200078e021b */
[----:B------:R-:W-:Y:S01]  /*1390*/  LOP3.LUT R27, R13, 0x44, RZ, 0xfc, !PT ;  /* 0x000000440d1b7812 */ /* 0x000fe200078efcff */
[--C-:B------:R-:W-:Y:S01]  /*13a0*/  @!P4 IMAD.IADD R18, R18, 0x1, -R0.reuse ;  /* 0x000000011212c824 */ /* 0x100fe200078e0a00 */
[C---:B------:R-:W-:Y:S01]  /*13b0*/  ISETP.GT.U32.AND P4, PT, R0.reuse, R21, PT ;  /* 0x000000150000720c */ /* 0x040fe20003f84070 */
[----:B------:R-:W-:Y:S01]  /*13c0*/  @!P3 IMAD.IADD R19, R19, 0x1, -R0 ;  /* 0x000000011313b824 */ /* 0x000fe200078e0a00 */
[C---:B------:R-:W-:Y:S01]  /*13d0*/  ISETP.GT.U32.AND P3, PT, R0.reuse, R20, PT ;  /* 0x000000140000720c */ /* 0x040fe20003f64070 */
[----:B------:R-:W-:Y:S01]  /*13e0*/  @!P6 IMAD.MOV R18, RZ, RZ, -R18 ;  /* 0x000000ffff12e224 */ /* 0x000fe200078e0a12 */
[C---:B------:R-:W-:Y:S01]  /*13f0*/  ISETP.GT.U32.AND P6, PT, R0.reuse, R22, PT ;  /* 0x000000160000720c */ /* 0x040fe20003fc4070 */
[----:B------:R-:W-:Y:S01]  /*1400*/  @!P2 IMAD.MOV R16, RZ, RZ, -R16 ;  /* 0x000000ffff10a224 */ /* 0x000fe200078e0a10 */
[----:B------:R-:W-:Y:S01]  /*1410*/  IABS R25, R28 ;  /* 0x0000001c00197213 */ /* 0x000fe20000000000 */
[----:B------:R-:W-:Y:S01]  /*1420*/  @!P5 IMAD.MOV R17, RZ, RZ, -R17 ;  /* 0x000000ffff11d224 */ /* 0x000fe200078e0a11 */
[----:B------:R-:W-:Y:S01]  /*1430*/  ISETP.GT.U32.AND P2, PT, R0, R19, PT ;  /* 0x000000130000720c */ /* 0x000fe20003f44070 */
[----:B------:R-:W-:Y:S01]  /*1440*/  IMAD R152, R152, 0x200, R158 ;  /* 0x0000020098987824 */ /* 0x000fe200078e029e */
[----:B------:R-:W-:Y:S01]  /*1450*/  IABS R26, R27 ;  /* 0x0000001b001a7213 */ /* 0x000fe20000000000 */
[----:B------:R-:W-:Y:S01]  /*1460*/  IMAD.HI.U32 R24, R11, R25, RZ ;  /* 0x000000190b187227 */ /* 0x000fe200078e00ff */
[----:B------:R-:W-:-:S02]  /*1470*/  ISETP.GE.AND P5, PT, R29, RZ, PT ;  /* 0x000000ff1d00720c */ /* 0x000fc40003fa6270 */
[----:B------:R-:W-:Y:S01]  /*1480*/  IABS R65, R68 ;  /* 0x0000004400417213 */ /* 0x000fe20000000000 */
[----:B------:R-:W-:Y:S01]  /*1490*/  @!P4 IMAD.IADD R21, R21, 0x1, -R0 ;  /* 0x000000011515c824 */ /* 0x000fe200078e0a00 */
[C---:B------:R-:W-:Y:S01]  /*14a0*/  LOP3.LUT R72, R13.reuse, 0xd8, RZ, 0xfc, !PT ;  /* 0x000000d80d487812 */ /* 0x040fe200078efcff */
[----:B------:R-:W-:Y:S01]  /*14b0*/  IMAD.MOV R24, RZ, RZ, -R24 ;  /* 0x000000ffff187224 */ /* 0x000fe200078e0a18 */
[----:B------:R-:W-:Y:S01]  /*14c0*/  LOP3.LUT R74, R13, 0xdc, RZ, 0xfc, !PT ;  /* 0x000000dc0d4a7812 */ /* 0x000fe200078efcff */
[--C-:B------:R-:W-:Y:S01]  /*14d0*/  @!P3 IMAD.IADD R20, R20, 0x1, -R0.reuse ;  /* 0x000000011414b824 */ /* 0x100fe200078e0a00 */
[----:B------:R-:W-:Y:S01]  /*14e0*/  ISETP.GE.AND P3, PT, R28, RZ, PT ;  /* 0x000000ff1c00720c */ /* 0x000fe20003f66270 */
[--C-:B------:R-:W-:Y:S01]  /*14f0*/  @!P6 IMAD.IADD R22, R22, 0x1, -R0.reuse ;  /* 0x000000011616e824 */ /* 0x100fe200078e0a00 */
[C---:B------:R-:W-:Y:S01]  /*1500*/  ISETP.GT.U32.AND P6, PT, R0.reuse, R21, PT ;  /* 0x000000150000720c */ /* 0x040fe20003fc4070 */
[C---:B------:R-:W-:Y:S01]  /*1510*/  IMAD R24, R0.reuse, R24, R25 ;  /* 0x0000001800187224 */ /* 0x040fe200078e0219 */
[----:B------:R-:W-:Y:S01]  /*1520*/  ISETP.GT.U32.AND P4, PT, R0, R20, PT ;  /* 0x000000140000720c */ /* 0x000fe20003f84070 */
[----:B------:R-:W-:Y:S01]  /*1530*/  IMAD.HI.U32 R25, R11, R26, RZ ;  /* 0x0000001a0b197227 */ /* 0x000fe200078e00ff */
[----:B------:R-:W-:Y:S01]  /*1540*/  LOP3.LUT R28, R13, 0x48, RZ, 0xfc, !PT ;  /* 0x000000480d1c7812 */ /* 0x000fe200078efcff */
[----:B------:R1:W-:Y:S01]  /*1550*/  STL [R1+0x1478], R152 ;  /* 0x0014789801007387 */ /* 0x0003e20000100800 */
[----:B------:R-:W-:Y:S01]  /*1560*/  IABS R64, R72 ;  /* 0x0000004800407213 */ /* 0x000fe20000000000 */
[----:B------:R-:W-:Y:S01]  /*1570*/  IMAD.MOV R25, RZ, RZ, -R25 ;  /* 0x000000ffff197224 */ /* 0x000fe200078e0a19 */
[----:B------:R-:W-:Y:S01]  /*1580*/  IABS R29, R28 ;  /* 0x0000001c001d7213 */ /* 0x000fe20000000000 */
[----:B------:R-:W-:Y:S01]  /*1590*/  @!P2 IMAD.IADD R19, R19, 0x1, -R0 ;  /* 0x000000011313a824 */ /* 0x000fe200078e0a00 */
[----:B------:R-:W-:Y:S01]  /*15a0*/  ISETP.GE.AND P2, PT, R30, RZ, PT ;  /* 0x000000ff1e00720c */ /* 0x000fe20003f46270 */
[C---:B------:R-:W-:Y:S01]  /*15b0*/  IMAD R25, R0.reuse, R25, R26 ;  /* 0x0000001900197224 */ /* 0x040fe200078e021a */
[----:B------:R-:W-:Y:S01]  /*15c0*/  IABS R30, R32 ;  /* 0x00000020001e7213 */ /* 0x000fe20000000000 */
[----:B------:R-:W-:Y:S01]  /*15d0*/  @!P0 IMAD.MOV R19, RZ, RZ, -R19 ;  /* 0x000000ffff138224 */ /* 0x000fe200078e0a13 */
[C---:B------:R-:W-:Y:S01]  /*15e0*/  ISETP.GT.U32.AND P0, PT, R0.reuse, R22, PT ;  /* 0x000000160000720c */ /* 0x040fe20003f04070 */
[--C-:B------:R-:W-:Y:S01]  /*15f0*/  @!P6 IMAD.IADD R21, R21, 0x1, -R0.reuse ;  /* 0x000000011515e824 */ /* 0x100fe200078e0a00 */
[----:B------:R-:W-:Y:S01]  /*1600*/  ISETP.GT.U32.AND P6, PT, R0, R25, PT ;  /* 0x000000190000720c */ /* 0x000fe20003fc4070 */
[----:B------:R-:W-:Y:S01]  /*1610*/  @!P4 IMAD.IADD R20, R20, 0x1, -R0 ;  /* 0x000000011414c824 */ /* 0x000fe200078e0a00 */
[----:B------:R-:W-:Y:S01]  /*1620*/  ISETP.GT.U32.AND P4, PT, R0, R24, PT ;  /* 0x000000180000720c */ /* 0x000fe20003f84070 */
[----:B------:R-:W-:Y:S01]  /*1630*/  IMAD.HI.U32 R26, R11, R29, RZ ;  /* 0x0000001d0b1a7227 */ /* 0x000fe200078e00ff */
[----:B------:R-:W-:-:S02]  /*1640*/  IABS R69, R74 ;  /* 0x0000004a00457213 */ /* 0x000fc40000000000 */
[C---:B------:R-:W-:Y:S01]  /*1650*/  LOP3.LUT R76, R13.reuse, 0xe0, RZ, 0xfc, !PT ;  /* 0x000000e00d4c7812 */ /* 0x040fe200078efcff */
[----:B------:R-:W-:Y:S01]  /*1660*/  @!P1 IMAD.MOV R20, RZ, RZ, -R20 ;  /* 0x000000ffff149224 */ /* 0x000fe200078e0a14 */
[----:B------:R-:W-:Y:S01]  /*1670*/  LOP3.LUT R78, R13, 0xe4, RZ, 0xfc, !PT ;  /* 0x000000e40d4e7812 */ /* 0x000fe200078efcff */
[----:B------:R-:W-:Y:S01]  /*1680*/  IMAD.MOV R26, RZ, RZ, -R26 ;  /* 0x000000ffff1a7224 */ /* 0x000fe200078e0a1a */
[----:B------:R-:W-:Y:S01]  /*1690*/  IABS R71, R76 ;  /* 0x0000004c00477213 */ /* 0x000fe20000000000 */
[--C-:B------:R-:W-:Y:S01]  /*16a0*/  @!P0 IMAD.IADD R22, R22, 0x1, -R0.reuse ;  /* 0x0000000116168824 */ /* 0x100fe200078e0a00 */
[----:B------:R-:W-:Y:S01]  /*16b0*/  ISETP.GE.AND P0, PT, R27, RZ, PT ;  /* 0x000000ff1b00720c */ /* 0x000fe20003f06270 */
[----:B------:R-:W-:Y:S01]  /*16c0*/  @!P6 IMAD.IADD R25, R25, 0x1, -R0 ;  /* 0x000000011919e824 */ /* 0x000fe200078e0a00 */
[----:B------:R-:W-:Y:S01]  /*16d0*/  LOP3.LUT R80, R13, 0xe8, RZ, 0xfc, !PT ;  /* 0x000000e80d507812 */ /* 0x000fe200078efcff */
[----:B------:R-:W-:Y:S01]  /*16e0*/  IMAD.HI.U32 R27, R11, R30, RZ ;  /* 0x0000001e0b1b7227 */ /* 0x000fe200078e00ff */
[----:B------:R-:W-:-:S02]  /*16f0*/  LOP3.LUT R82, R13, 0xec, RZ, 0xfc, !PT ;  /* 0x000000ec0d527812 */ /* 0x000fc400078efcff */
[----:B------:R-:W-:Y:S01]  /*1700*/  ISETP.GT.U32.AND P6, PT, R0, R25, PT ;  /* 0x000000190000720c */ /* 0x000fe20003fc4070 */
[----:B------:R-:W-:Y:S01]  /*1710*/  @!P4 IMAD.IADD R24, R24, 0x1, -R0 ;  /* 0x000000011818c824 */ /* 0x000fe200078e0a00 */
[----:B------:R-:W-:Y:S01]  /*1720*/  ISETP.GE.AND P4, PT, R28, RZ, PT ;  /* 0x000000ff1c00720c */ /* 0x000fe20003f86270 */
[----:B------:R-:W-:Y:S01]  /*1730*/  IMAD.HI.U32 R28, R11, R31, RZ ;  /* 0x0000001f0b1c7227 */ /* 0x000fe200078e00ff */
[----:B------:R-:W-:Y:S02]  /*1740*/  IABS R73, R80 ;  /* 0x0000005000497213 */ /* 0x000fe40000000000 */
[C---:B------:R-:W-:Y:S01]  /*1750*/  ISETP.GT.U32.AND P1, PT, R0.reuse, R24, PT ;  /* 0x000000180000720c */ /* 0x040fe20003f24070 */
[----:B------:R-:W-:Y:S01]  /*1760*/  IMAD.MOV R27, RZ, RZ, -R27 ;  /* 0x000000ffff1b7224 */ /* 0x000fe200078e0a1b */
[----:B------:R-:W-:Y:S01]  /*1770*/  IABS R75, R82 ;  /* 0x00000052004b7213 */ /* 0x000fe20000000000 */
[----:B------:R-:W-:Y:S01]  /*1780*/  IMAD.MOV R28, RZ, RZ, -R28 ;  /* 0x000000ffff1c7224 */ /* 0x000fe200078e0a1c */
[C---:B------:R-:W-:Y:S01]  /*1790*/  LOP3.LUT R83, R13.reuse, 0xf0, RZ, 0xfc, !PT ;  /* 0x000000f00d537812 */ /* 0x040fe200078efcff */
[C---:B------:R-:W-:Y:S01]  /*17a0*/  IMAD R27, R0.reuse, R27, R30 ;  /* 0x0000001b001b7224 */ /* 0x040fe200078e021e */
[----:B------:R-:W-:Y:S01]  /*17b0*/  LOP3.LUT R84, R13, 0xf4, RZ, 0xfc, !PT ;  /* 0x000000f40d547812 */ /* 0x000fe200078efcff */
[C---:B------:R-:W-:Y:S01]  /*17c0*/  IMAD R28, R0.reuse, R28, R31 ;  /* 0x0000001c001c7224 */ /* 0x040fe200078e021f */
[----:B------:R-:W-:Y:S01]  /*17d0*/  IABS R31, R35 ;  /* 0x00000023001f7213 */ /* 0x000fe20000000000 */
[----:B------:R-:W-:Y:S01]  /*17e0*/  @!P2 IMAD.MOV R22, RZ, RZ, -R22 ;  /* 0x000000ffff16a224 */ /* 0x000fe200078e0a16 */
[C---:B------:R-:W-:Y:S01]  /*17f0*/  ISETP.GT.U32.AND P2, PT, R0.reuse, R27, PT ;  /* 0x0000001b0000720c */ /* 0x040fe20003f44070 */
[C---:B------:R-:W-:Y:S01]  /*1800*/  IMAD R26, R0.reuse, R26, R29 ;  /* 0x0000001a001a7224 */ /* 0x040fe200078e021d */
[----:B------:R-:W-:Y:S01]  /*1810*/  IABS R77, R83 ;  /* 0x00000053004d7213 */ /* 0x000fe20000000000 */
[--C-:B------:R-:W-:Y:S01]  /*1820*/  @!P6 IMAD.IADD R25, R25, 0x1, -R0.reuse ;  /* 0x000000011919e824 */ /* 0x100fe200078e0a00 */
[C---:B------:R-:W-:Y:S01]  /*1830*/  ISETP.GT.U32.AND P6, PT, R0.reuse, R28, PT ;  /* 0x0000001c0000720c */ /* 0x040fe20003fc4070 */
[----:B------:R-:W-:Y:S01]  /*1840*/  @!P5 IMAD.MOV R21, RZ, RZ, -R21 ;  /* 0x000000ffff15d224 */ /* 0x000fe200078e0a15 */
[----:B------:R-:W-:Y:S01]  /*1850*/  ISETP.GT.U32.AND P5, PT, R0, R26, PT ;  /* 0x0000001a0000720c */ /* 0x000fe20003fa4070 */
[----:B------:R-:W-:Y:S01]  /*1860*/  @!P1 IMAD.IADD R24, R24, 0x1, -R0 ;  /* 0x0000000118189824 */ /* 0x000fe200078e0a00 */
[----:B------:R-:W-:Y:S01]  /*1870*/  ISETP.GE.AND P1, PT, R32, RZ, PT ;  /* 0x000000ff2000720c */ /* 0x000fe20003f26270 */
[----:B------:R-:W-:Y:S01]  /*1880*/  IMAD.HI.U32 R29, R11, R31, RZ ;  /* 0x0000001f0b1d7227 */ /* 0x000fe200078e00ff */
[----:B------:R-:W-:-:S02]  /*1890*/  IABS R32, R37 ;  /* 0x0000002500207213 */ /* 0x000fc40000000000 */
[----:B------:R-:W-:Y:S01]  /*18a0*/  IABS R79, R84 ;  /* 0x00000054004f7213 */ /* 0x000fe20000000000 */
[--C-:B------:R-:W-:Y:S02]  /*18b0*/  @!P2 IMAD.IADD R27, R27, 0x1, -R0.reuse ;  /* 0x000000011b1ba824 */ /* 0x100fe400078e0a00 */
[----:B------:R-:W-:Y:S02]  /*18c0*/  IMAD.MOV R29, RZ, RZ, -R29 ;  /* 0x000000ffff1d7224 */ /* 0x000fe400078e0a1d */
[----:B------:R-:W-:Y:S01]  /*18d0*/  @!P6 IMAD.IADD R28, R28, 0x1, -R0 ;  /* 0x000000011c1ce824 */ /* 0x000fe200078e0a00 */
[----:B------:R-:W-:Y:S01]  /*18e0*/  ISETP.GT.U32.AND P6, PT, R0, R27, PT ;  /* 0x0000001b0000720c */ /* 0x000fe20003fc4070 */
[----:B------:R-:W-:-:S04]  /*18f0*/  IMAD.HI.U32 R30, R11, R32, RZ ;  /* 0x000000200b1e7227 */ /* 0x000fc800078e00ff */
[----:B------:R-:W-:Y:S01]  /*1900*/  @!P5 IMAD.IADD R26, R26, 0x1, -R0 ;  /* 0x000000011a1ad824 */ /* 0x000fe200078e0a00 */
[----:B------:R-:W-:Y:S01]  /*1910*/  ISETP.GE.AND P5, PT, R33, RZ, PT ;  /* 0x000000ff2100720c */ /* 0x000fe20003fa6270 */
[C---:B------:R-:W-:Y:S01]  /*1920*/  IMAD R29, R0.reuse, R29, R31 ;  /* 0x0000001d001d7224 */ /* 0x040fe200078e021f */
[----:B------:R-:W-:Y:S01]  /*1930*/  IABS R33, R38 ;  /* 0x0000002600217213 */ /* 0x000fe20000000000 */
[----:B------:R-:W-:Y:S01]  /*1940*/  IMAD.MOV R31, RZ, RZ, -R30 ;  /* 0x000000ffff1f7224 */ /* 0x000fe200078e0a1e */
[C---:B------:R-:W-:Y:S01]  /*1950*/  ISETP.GT.U32.AND P2, PT, R0.reuse, R26, PT ;  /* 0x0000001a0000720c */ /* 0x040fe20003f44070 */
[----:B------:R-:W-:Y:S01]  /*1960*/  @!P3 IMAD.MOV R24, RZ, RZ, -R24 ;  /* 0x000000ffff18b224 */ /* 0x000fe200078e0a18 */
[C---:B------:R-:W-:Y:S01]  /*1970*/  ISETP.GT.U32.AND P3, PT, R0.reuse, R28, PT ;  /* 0x0000001c0000720c */ /* 0x040fe20003f64070 */
[----:B------:R-:W-:Y:S02]  /*1980*/  IMAD R30, R0, R31, R32 ;  /* 0x0000001f001e7224 */ /* 0x000fe400078e0220 */
[----:B------:R-:W-:-:S02]  /*1990*/  @!P6 IMAD.IADD R27, R27, 0x1, -R0 ;  /* 0x000000011b1be824 */ /* 0x000fc400078e0a00 */
[----:B------:R-:W-:Y:S01]  /*19a0*/  IMAD.HI.U32 R31, R11, R33, RZ ;  /* 0x000000210b1f7227 */ /* 0x000fe200078e00ff */
[----:B------:R-:W-:-:S03]  /*19b0*/  ISETP.GT.U32.AND P6, PT, R0, R30, PT ;  /* 0x0000001e0000720c */ /* 0x000fc60003fc4070 */
[----:B------:R-:W-:Y:S02]  /*19c0*/  IMAD.MOV R31, RZ, RZ, -R31 ;  /* 0x000000ffff1f7224 */ /* 0x000fe400078e0a1f */
[----:B------:R-:W-:Y:S01]  /*19d0*/  @!P2 IMAD.IADD R26, R26, 0x1, -R0 ;  /* 0x000000011a1aa824 */ /* 0x000fe200078e0a00 */
[----:B------:R-:W-:Y:S01]  /*19e0*/  ISETP.GT.U32.AND P2, PT, R0, R29, PT ;  /* 0x0000001d0000720c */ /* 0x000fe20003f44070 */
[----:B------:R-:W-:-:S04]  /*19f0*/  IMAD.HI.U32 R32, R11, R34, RZ ;  /* 0x000000220b207227 */ /* 0x000fc800078e00ff */
[----:B------:R-:W-:Y:S02]  /*1a00*/  IMAD R31, R0, R31, R33 ;  /* 0x0000001f001f7224 */ /* 0x000fe400078e0221 */
[--C-:B------:R-:W-:Y:S02]  /*1a10*/  @!P6 IMAD.IADD R30, R30, 0x1, -R0.reuse ;  /* 0x000000011e1ee824 */ /* 0x100fe400078e0a00 */
[----:B------:R-:W-:Y:S01]  /*1a20*/  @!P3 IMAD.IADD R28, R28, 0x1, -R0 ;  /* 0x000000011c1cb824 */ /* 0x000fe200078e0a00 */
[----:B------:R-:W-:Y:S01]  /*1a30*/  ISETP.GE.AND P3, PT, R35, RZ, PT ;  /* 0x000000ff2300720c */ /* 0x000fe20003f66270 */
[----:B------:R-:W-:Y:S01]  /*1a40*/  IMAD.HI.U32 R33, R11, R36, RZ ;  /* 0x000000240b217227 */ /* 0x000fe200078e00ff */
[----:B------:R-:W-:-:S03]  /*1a50*/  ISETP.GT.U32.AND P6, PT, R0, R30, PT ;  /* 0x0000001e0000720c */ /* 0x000fc60003fc4070 */
[----:B------:R-:W-:Y:S01]  /*1a60*/  @!P2 IMAD.IADD R29, R29, 0x1, -R0 ;  /* 0x000000011d1da824 */ /* 0x000fe200078e0a00 */
[----:B------:R-:W-:Y:S01]  /*1a70*/  ISETP.GE.AND P2, PT, R37, RZ, PT ;  /* 0x000000ff2500720c */ /* 0x000fe20003f46270 */
[----:B------:R-:W-:Y:S02]  /*1a80*/  IMAD.MOV R35, RZ, RZ, -R32 ;  /* 0x000000ffff237224 */ /* 0x000fe400078e0a20 */
[----:B------:R-:W-:Y:S01]  /*1a90*/  @!P4 IMAD.MOV R26, RZ, RZ, -R26 ;  /* 0x000000ffff1ac224 */ /* 0x000fe200078e0a1a */
[C---:B------:R-:W-:Y:S01]  /*1aa0*/  ISETP.GT.U32.AND P4, PT, R0.reuse, R31, PT ;  /* 0x0000001f0000720c */ /* 0x040fe20003f84070 */
[----:B------:R-:W-:Y:S02]  /*1ab0*/  IMAD.MOV R33, RZ, RZ, -R33 ;  /* 0x000000ffff217224 */ /* 0x000fe400078e0a21 */
[C---:B------:R-:W-:Y:S01]  /*1ac0*/  IMAD R32, R0.reuse, R35, R34 ;  /* 0x0000002300207224 */ /* 0x040fe200078e0222 */
[C---:B------:R-:W-:Y:S01]  /*1ad0*/  LOP3.LUT R34, R13.reuse, 0x68, RZ, 0xfc, !PT ;  /* 0x000000680d227812 */ /* 0x040fe200078efcff */
[----:B------:R-:W-:Y:S01]  /*1ae0*/  @!P0 IMAD.MOV R25, RZ, RZ, -R25 ;  /* 0x000000ffff198224 */ /* 0x000fe200078e0a19 */
[----:B------:R-:W-:Y:S01]  /*1af0*/  ISETP.GT.U32.AND P0, PT, R0, R29, PT ;  /* 0x0000001d0000720c */ /* 0x000fe20003f04070 */
[----:B------:R-:W-:Y:S01]  /*1b00*/  @!P6 IMAD.IADD R30, R30, 0x1, -R0 ;  /* 0x000000011e1ee824 */ /* 0x000fe200078e0a00 */
[C---:B------:R-:W-:Y:S01]  /*1b10*/  ISETP.GT.U32.AND P6, PT, R0.reuse, R32, PT ;  /* 0x000000200000720c */ /* 0x040fe20003fc4070 */
[C---:B------:R-:W-:Y:S01]  /*1b20*/  IMAD R33, R0.reuse, R33, R36 ;  /* 0x0000002100217224 */ /* 0x040fe200078e0224 */
[----:B------:R-:W-:Y:S01]  /*1b30*/  IABS R35, R34 ;  /* 0x0000002200237213 */ /* 0x000fe20000000000 */
[----:B------:R-:W-:Y:S01]  /*1b40*/  @!P2 IMAD.MOV R30, RZ, RZ, -R30 ;  /* 0x000000ffff1ea224 */ /* 0x000fe200078e0a1e */
[----:B------:R-:W-:Y:S01]  /*1b50*/  LOP3.LUT R36, R13, 0x6c, RZ, 0xfc, !PT ;  /* 0x0000006c0d247812 */ /* 0x000fe200078efcff */
[----:B------:R-:W-:Y:S01]  /*1b60*/  @!P4 IMAD.IADD R31, R31, 0x1, -R0 ;  /* 0x000000011f1fc824 */ /* 0x000fe200078e0a00 */
[----:B------:R-:W-:Y:S01]  /*1b70*/  ISETP.GT.U32.AND P2, PT, R0, R33, PT ;  /* 0x000000210000720c */ /* 0x000fe20003f44070 */
[----:B------:R-:W-:Y:S01]  /*1b80*/  @!P1 IMAD.MOV R27, RZ, RZ, -R27 ;  /* 0x000000ffff1b9224 */ /* 0x000fe200078e0a1b */
[----:B------:R-:W-:Y:S01]  /*1b90*/  ISETP.GE.AND P1, PT, R38, RZ, PT ;  /* 0x000000ff2600720c */ /* 0x000fe20003f26270 */
[----:B------:R-:W-:Y:S01]  /*1ba0*/  @!P5 IMAD.MOV R28, RZ, RZ, -R28 ;  /* 0x000000ffff1cd224 */ /* 0x000fe200078e0a1c */
[----:B------:R-:W-:Y:S01]  /*1bb0*/  ISETP.GT.U32.AND P4, PT, R0, R31, PT ;  /* 0x0000001f0000720c */ /* 0x000fe20003f84070 */
[--C-:B------:R-:W-:Y:S01]  /*1bc0*/  @!P0 IMAD.IADD R29, R29, 0x1, -R0.reuse ;  /* 0x000000011d1d8824 */ /* 0x100fe200078e0a00 */
[----:B------:R-:W-:Y:S01]  /*1bd0*/  ISETP.GE.AND P5, PT, R39, RZ, PT ;  /* 0x000000ff2700720c */ /* 0x000fe20003fa6270 */
[----:B------:R-:W-:Y:S01]  /*1be0*/  @!P6 IMAD.IADD R32, R32, 0x1, -R0 ;  /* 0x000000012020e824 */ /* 0x000fe200078e0a00 */
[----:B------:R-:W-:Y:S01]  /*1bf0*/  LOP3.LUT R39, R13, 0x70, RZ, 0xfc, !PT ;  /* 0x000000700d277812 */ /* 0x000fe200078efcff */
[----:B------:R-:W-:Y:S01]  /*1c00*/  @!P3 IMAD.MOV R29, RZ, RZ, -R29 ;  /* 0x000000ffff1db224 */ /* 0x000fe200078e0a1d */
[----:B------:R-:W-:Y:S01]  /*1c10*/  ISETP.GE.AND P3, PT, R34, RZ, PT ;  /* 0x000000ff2200720c */ /* 0x000fe20003f66270 */
[----:B------:R-:W-:Y:S01]  /*1c20*/  IMAD.HI.U32 R34, R11, R35, RZ ;  /* 0x000000230b227227 */ /* 0x000fe200078e00ff */
[----:B------:R-:W-:-:S02]  /*1c30*/  ISETP.GT.U32.AND P6, PT, R0, R32, PT ;  /* 0x000000200000720c */ /* 0x000fc40003fc4070 */
[----:B------:R-:W-:Y:S01]  /*1c40*/  IABS R37, R36 ;  /* 0x0000002400257213 */ /* 0x000fe20000000000 */
[----:B------:R-:W-:Y:S01]  /*1c50*/  @!P2 IMAD.IADD R33, R33, 0x1, -R0 ;  /* 0x000000012121a824 */ /* 0x000fe200078e0a00 */
[----:B------:R-:W-:Y:S01]  /*1c60*/  IABS R38, R39 ;  /* 0x0000002700267213 */ /* 0x000fe20000000000 */
[----:B------:R-:W-:Y:S01]  /*1c70*/  IMAD.MOV R34, RZ, RZ, -R34 ;  /* 0x000000ffff227224 */ /* 0x000fe200078e0a22 */
[----:B------:R-:W-:Y:S01]  /*1c80*/  ISETP.GE.AND P0, PT, R40, RZ, PT ;  /* 0x000000ff2800720c */ /* 0x000fe20003f06270 */
[----:B------:R-:W-:Y:S01]  /*1c90*/  @!P4 IMAD.IADD R31, R31, 0x1, -R0 ;  /* 0x000000011f1fc824 */ /* 0x000fe200078e0a00 */
[C---:B------:R-:W-:Y:S01]  /*1ca0*/  ISETP.GT.U32.AND P2, PT, R0.reuse, R33, PT ;  /* 0x000000210000720c */ /* 0x040fe20003f44070 */
[----:B------:R-:W-:Y:S01]  /*1cb0*/  IMAD R34, R0, R34, R35 ;  /* 0x0000002200227224 */ /* 0x000fe200078e0223 */
[----:B------:R-:W-:Y:S01]  /*1cc0*/  ISETP.GE.AND P4, PT, R36, RZ, PT ;  /* 0x000000ff2400720c */ /* 0x000fe20003f86270 */
[----:B------:R-:W-:Y:S01]  /*1cd0*/  IMAD.HI.U32 R35, R11, R37, RZ ;  /* 0x000000250b237227 */ /* 0x000fe200078e00ff */
[----:B------:R-:W-:-:S03]  /*1ce0*/  IABS R40, R41 ;  /* 0x0000002900287213 */ /* 0x000fc60000000000 */
[----:B------:R-:W-:-:S04]  /*1cf0*/  IMAD.HI.U32 R36, R11, R38, RZ ;  /* 0x000000260b247227 */ /* 0x000fc800078e00ff */
[----:B------:R-:W-:Y:S01]  /*1d00*/  @!P1 IMAD.MOV R31, RZ, RZ, -R31 ;  /* 0x000000ffff1f9224 */ /* 0x000fe200078e0a1f */
[----:B------:R-:W-:Y:S01]  /*1d10*/  ISETP.GE.AND P1, PT, R39, RZ, PT ;  /* 0x000000ff2700720c */ /* 0x000fe20003f26270 */
[----:B------:R-:W-:Y:S02]  /*1d20*/  IMAD.MOV R35, RZ, RZ, -R35 ;  /* 0x000000ffff237224 */ /* 0x000fe400078e0a23 */
[----:B------:R-:W-:Y:S02]  /*1d30*/  IMAD.MOV R39, RZ, RZ, -R36 ;  /* 0x000000ffff277224 */ /* 0x000fe400078e0a24 */
[----:B------:R-:W-:Y:S01]  /*1d40*/  @!P6 IMAD.IADD R32, R32, 0x1, -R0 ;  /* 0x000000012020e824 */ /* 0x000fe200078e0a00 */
[C---:B------:R-:W-:Y:S01]  /*1d50*/  ISETP.GT.U32.AND P6, PT, R0.reuse, R34, PT ;  /* 0x000000220000720c */ /* 0x040fe20003fc4070 */
[C---:B------:R-:W-:Y:S02]  /*1d60*/  IMAD R35, R0.reuse, R35, R37 ;  /* 0x0000002300237224 */ /* 0x040fe400078e0225 */
[----:B------:R-:W-:-:S02]  /*1d70*/  IMAD R36, R0, R39, R38 ;  /* 0x0000002700247224 */ /* 0x000fc400078e0226 */
[----:B------:R-:W-:Y:S01]  /*1d80*/  @!P2 IMAD.IADD R33, R33, 0x1, -R0 ;  /* 0x000000012121a824 */ /* 0x000fe200078e0a00 */
[C---:B------:R-:W-:Y:S01]  /*1d90*/  ISETP.GT.U32.AND P2, PT, R0.reuse, R35, PT ;  /* 0x000000230000720c */ /* 0x040fe20003f44070 */
[----:B------:R-:W-:Y:S01]  /*1da0*/  @!P5 IMAD.MOV R32, RZ, RZ, -R32 ;  /* 0x000000ffff20d224 */ /* 0x000fe200078e0a20 */
[----:B------:R-:W-:Y:S01]  /*1db0*/  ISETP.GE.AND P5, PT, R41, RZ, PT ;  /* 0x000000ff2900720c */ /* 0x000fe20003fa6270 */
[----:B------:R-:W-:Y:S01]  /*1dc0*/  @!P0 IMAD.MOV R33, RZ, RZ, -R33 ;  /* 0x000000ffff218224 */ /* 0x000fe200078e0a21 */
[----:B------:R-:W-:Y:S01]  /*1dd0*/  ISETP.GT.U32.AND P0, PT, R0, R36, PT ;  /* 0x000000240000720c */ /* 0x000fe20003f04070 */
[----:B------:R-:W-:Y:S01]  /*1de0*/  IMAD.HI.U32 R37, R11, R40, RZ ;  /* 0x000000280b257227 */ /* 0x000fe200078e00ff */
[----:B------:R-:W-:-:S03]  /*1df0*/  IABS R41, R44 ;  /* 0x0000002c00297213 */ /* 0x000fc60000000000 */
[--C-:B------:R-:W-:Y:S02]  /*1e00*/  @!P6 IMAD.IADD R34, R34, 0x1, -R0.reuse ;  /* 0x000000012222e824 */ /* 0x100fe400078e0a00 */
[----:B------:R-:W-:Y:S02]  /*1e10*/  IMAD.MOV R37, RZ, RZ, -R37 ;  /* 0x000000ffff257224 */ /* 0x000fe400078e0a25 */
[----:B------:R-:W-:Y:S01]  /*1e20*/  @!P2 IMAD.IADD R35, R35, 0x1, -R0 ;  /* 0x000000012323a824 */ /* 0x000fe200078e0a00 */
[----:B------:R-:W-:Y:S01]  /*1e30*/  ISETP.GT.U32.AND P6, PT, R0, R34, PT ;  /* 0x000000220000720c */ /* 0x000fe20003fc4070 */
[----:B------:R-:W-:-:S03]  /*1e40*/  IMAD.HI.U32 R38, R11, R41, RZ ;  /* 0x000000290b267227 */ /* 0x000fc600078e00ff */
[----:B------:R-:W-:Y:S01]  /*1e50*/  ISETP.GT.U32.AND P2, PT, R0, R35, PT ;  /* 0x000000230000720c */ /* 0x000fe20003f44070 */
[----:B------:R-:W-:Y:S02]  /*1e60*/  @!P0 IMAD.IADD R36, R36, 0x1, -R0 ;  /* 0x0000000124248824 */ /* 0x000fe400078e0a00 */
[C---:B------:R-:W-:Y:S02]  /*1e70*/  IMAD R37, R0.reuse, R37, R40 ;  /* 0x0000002500257224 */ /* 0x040fe400078e0228 */
[----:B------:R-:W-:Y:S01]  /*1e80*/  IMAD.HI.U32 R39, R11, R42, RZ ;  /* 0x0000002a0b277227 */ /* 0x000fe200078e00ff */
[----:B------:R-:W-:-:S03]  /*1e90*/  ISETP.GT.U32.AND P0, PT, R0, R36, PT ;  /* 0x000000240000720c */ /* 0x000fc60003f04070 */
[----:B------:R-:W-:Y:S02]  /*1ea0*/  IMAD.MOV R38, RZ, RZ, -R38 ;  /* 0x000000ffff267224 */ /* 0x000fe400078e0a26 */
[--C-:B------:R-:W-:Y:S01]  /*1eb0*/  @!P6 IMAD.IADD R34, R34, 0x1, -R0.reuse ;  /* 0x000000012222e824 */ /* 0x100fe200078e0a00 */
[C---:B------:R-:W-:Y:S01]  /*1ec0*/  ISETP.GT.U32.AND P6, PT, R0.reuse, R37, PT ;  /* 0x000000250000720c */ /* 0x040fe20003fc4070 */
[----:B------:R-:W-:Y:S02]  /*1ed0*/  IMAD.MOV R39, RZ, RZ, -R39 ;  /* 0x000000ffff277224 */ /* 0x000fe400078e0a27 */
[C---:B------:R-:W-:Y:S01]  /*1ee0*/  IMAD R38, R0.reuse, R38, R41 ;  /* 0x0000002600267224 */ /* 0x040fe200078e0229 */
[----:B------:R-:W-:Y:S01]  /*1ef0*/  LOP3.LUT R41, R13, 0x84, RZ, 0xfc, !PT ;  /* 0x000000840d297812 */ /* 0x000fe200078efcff */
[----:B------:R-:W-:Y:S01]  /*1f00*/  @!P2 IMAD.IADD R35, R35, 0x1, -R0 ;  /* 0x000000012323a824 */ /* 0x000fe200078e0a00 */
[----:B------:R-:W-:Y:S01]  /*1f10*/  ISETP.GE.AND P2, PT, R45, RZ, PT ;  /* 0x000000ff2d00720c */ /* 0x000fe20003f46270 */
[----:B------:R-:W-:Y:S01]  /*1f20*/  IMAD R39, R0, R39, R42 ;  /* 0x0000002700277224 */ /* 0x000fe200078e022a */
[----:B------:R-:W-:Y:S01]  /*1f30*/  IABS R45, R49 ;  /* 0x00000031002d7213 */ /* 0x000fe20000000000 */
[----:B------:R-:W-:Y:S01]  /*1f40*/  @!P0 IMAD.IADD R36, R36, 0x1, -R0 ;  /* 0x0000000124248824 */ /* 0x000fe200078e0a00 */
[C---:B------:R-:W-:Y:S01]  /*1f50*/  ISETP.GT.U32.AND P0, PT, R0.reuse, R38, PT ;  /* 0x000000260000720c */ /* 0x040fe20003f04070 */
[----:B------:R-:W-:Y:S01]  /*1f60*/  @!P4 IMAD.MOV R35, RZ, RZ, -R35 ;  /* 0x000000ffff23c224 */ /* 0x000fe200078e0a23 */
[----:B------:R-:W-:Y:S01]  /*1f70*/  ISETP.GT.U32.AND P4, PT, R0, R39, PT ;  /* 0x000000270000720c */ /* 0x000fe20003f84070 */
[----:B------:R-:W-:-:S04]  /*1f80*/  IMAD.HI.U32 R40, R11, R43, RZ ;  /* 0x0000002b0b287227 */ /* 0x000fc800078e00ff */
[----:B------:R-:W-:Y:S02]  /*1f90*/  @!P6 IMAD.IADD R37, R37, 0x1, -R0 ;  /* 0x000000012525e824 */ /* 0x000fe400078e0a00 */
[----:B------:R-:W-:Y:S02]  /*1fa0*/  IMAD.MOV R40, RZ, RZ, -R40 ;  /* 0x000000ffff287224 */ /* 0x000fe400078e0a28 */
[----:B------:R-:W-:Y:S01]  /*1fb0*/  @!P3 IMAD.MOV R34, RZ, RZ, -R34 ;  /* 0x000000ffff22b224 */ /* 0x000fe200078e0a22 */
[C---:B------:R-:W-:Y:S01]  /*1fc0*/  ISETP.GT.U32.AND P6, PT, R0.reuse, R37, PT ;  /* 0x000000250000720c */ /* 0x040fe20003fc4070 */
[----:B------:R-:W-:Y:S01]  /*1fd0*/  IMAD R40, R0, R40, R43 ;  /* 0x0000002800287224 */ /* 0x000fe200078e022b */
[----:B------:R-:W-:Y:S01]  /*1fe0*/  IABS R43, R41 ;  /* 0x00000029002b7213 */ /* 0x000fe20000000000 */
[--C-:B------:R-:W-:Y:S01]  /*1ff0*/  @!P0 IMAD.IADD R38, R38, 0x1, -R0.reuse ;  /* 0x0000000126268824 */ /* 0x100fe200078e0a00 */
[----:B------:R-:W-:Y:S01]  /*2000*/  ISETP.GE.AND P0, PT, R41, RZ, PT ;  /* 0x000000ff2900720c */ /* 0x000fe20003f06270 */
[----:B------:R-:W-:Y:S01]  /*2010*/  @!P4 IMAD.IADD R39, R39, 0x1, -R0 ;  /* 0x000000012727c824 */ /* 0x000fe200078e0a00 */
[----:B------:R-:W-:Y:S01]  /*2020*/  ISETP.GE.AND P3, PT, R44, RZ, PT ;  /* 0x000000ff2c00720c */ /* 0x000fe20003f66270 */
[----:B------:R-:W-:Y:S01]  /*2030*/  IMAD.HI.U32 R41, R11, R43, RZ ;  /* 0x0000002b0b297227 */ /* 0x000fe200078e00ff */
[----:B------:R-:W-:-:S02]  /*2040*/  ISETP.GT.U32.AND P4, PT, R0, R38, PT ;  /* 0x000000260000720c */ /* 0x000fc40003f84070 */
[----:B------:R-:W-:Y:S01]  /*2050*/  IABS R44, R47 ;  /* 0x0000002f002c7213 */ /* 0x000fe20000000000 */
[----:B------:R-:W-:Y:S02]  /*2060*/  IMAD.MOV R41, RZ, RZ, -R41 ;  /* 0x000000ffff297224 */ /* 0x000fe400078e0a29 */
[----:B------:R-:W-:Y:S01]  /*2070*/  @!P6 IMAD.IADD R37, R37, 0x1, -R0 ;  /* 0x000000012525e824 */ /* 0x000fe200078e0a00 */
[C---:B------:R-:W-:Y:S01]  /*2080*/  ISETP.GT.U32.AND P6, PT, R0.reuse, R40, PT ;  /* 0x000000280000720c */ /* 0x040fe20003fc4070 */
[C---:B------:R-:W-:Y:S02]  /*2090*/  IMAD R41, R0.reuse, R41, R43 ;  /* 0x0000002900297224 */ /* 0x040fe400078e022b */
[----:B------:R-:W-:Y:S01]  /*20a0*/  @!P5 IMAD.MOV R37, RZ, RZ, -R37 ;  /* 0x000000ffff25d224 */ /* 0x000fe200078e0a25 */
[----:B------:R-:W-:Y:S01]  /*20b0*/  ISETP.GT.U32.AND P5, PT, R0, R39, PT ;  /* 0x000000270000720c */ /* 0x000fe20003fa4070 */
[----:B------:R-:W-:-:S04]  /*20c0*/  IMAD.HI.U32 R42, R11, R44, RZ ;  /* 0x0000002c0b2a7227 */ /* 0x000fc800078e00ff */
[----:B------:R-:W-:Y:S01]  /*20d0*/  @!P4 IMAD.IADD R38, R38, 0x1, -R0 ;  /* 0x000000012626c824 */ /* 0x000fe200078e0a00 */
[----:B------:R-:W-:Y:S01]  /*20e0*/  ISETP.GT.U32.AND P4, PT, R0, R41, PT ;  /* 0x000000290000720c */ /* 0x000fe20003f84070 */
[----:B------:R-:W-:Y:S02]  /*20f0*/  IMAD.MOV R43, RZ, RZ, -R42 ;  /* 0x000000ffff2b7224 */ /* 0x000fe400078e0a2a */
[----:B------:R-:W-:Y:S02]  /*2100*/  @!P6 IMAD.IADD R40, R40, 0x1, -R0 ;  /* 0x000000012828e824 */ /* 0x000fe400078e0a00 */
[----:B------:R-:W-:Y:S01]  /*2110*/  @!P1 IMAD.MOV R36, RZ, RZ, -R36 ;  /* 0x000000ffff249224 */ /* 0x000fe200078e0a24 */
[----:B------:R-:W-:Y:S01]  /*2120*/  ISETP.GE.AND P1, PT, R46, RZ, PT ;  /* 0x000000ff2e00720c */ /* 0x000fe20003f26270 */
[C---:B------:R-:W-:Y:S01]  /*2130*/  IMAD R42, R0.reuse, R43, R44 ;  /* 0x0000002b002a7224 */ /* 0x040fe200078e022c */
[C---:B------:R-:W-:Y:S01]  /*2140*/  ISETP.GT.U32.AND P6, PT, R0.reuse, R40, PT ;  /* 0x000000280000720c */ /* 0x040fe20003fc4070 */
[----:B------:R-:W-:Y:S01]  /*2150*/  @!P5 IMAD.IADD R39, R39, 0x1, -R0 ;  /* 0x000000012727d824 */ /* 0x000fe200078e0a00 */
[----:B------:R-:W-:Y:S01]  /*2160*/  IABS R46, R50 ;  /* 0x00000032002e7213 */ /* 0x000fe20000000000 */
[----:B------:R-:W-:Y:S01]  /*2170*/  IMAD.HI.U32 R43, R11, R45, RZ ;  /* 0x0000002d0b2b7227 */ /* 0x000fe200078e00ff */
[----:B------:R-:W-:-:S03]  /*2180*/  ISETP.GT.U32.AND P5, PT, R0, R42, PT ;  /* 0x0000002a0000720c */ /* 0x000fc60003fa4070 */
[----:B------:R-:W-:Y:S02]  /*2190*/  @!P4 IMAD.IADD R41, R41, 0x1, -R0 ;  /* 0x000000012929c824 */ /* 0x000fe400078e0a00 */
[----:B------:R-:W-:-:S03]  /*21a0*/  IMAD.HI.U32 R44, R11, R46, RZ ;  /* 0x0000002e0b2c7227 */ /* 0x000fc600078e00ff */
[----:B------:R-:W-:Y:S01]  /*21b0*/  ISETP.GT.U32.AND P4, PT, R0, R41, PT ;  /* 0x000000290000720c */ /* 0x000fe20003f84070 */
[----:B------:R-:W-:Y:S01]  /*21c0*/  @!P6 IMAD.IADD R40, R40, 0x1, -R0 ;  /* 0x000000012828e824 */ /* 0x000fe200078e0a00 */
[----:B------:R-:W-:Y:S01]  /*21d0*/  ISETP.GE.AND P6, PT, R47, RZ, PT ;  /* 0x000000ff2f00720c */ /* 0x000fe20003fc6270 */
[----:B------:R-:W-:Y:S02]  /*21e0*/  IMAD.MOV R47, RZ, RZ, -R44 ;  /* 0x000000ffff2f7224 */ /* 0x000fe400078e0a2c */
[----:B------:R-:W-:Y:S02]  /*21f0*/  @!P5 IMAD.IADD R42, R42, 0x1, -R0 ;  /* 0x000000012a2ad824 */ /* 0x000fe400078e0a00 */
[C---:B------:R-:W-:Y:S01]  /*2200*/  IMAD R44, R0.reuse, R47, R46 ;  /* 0x0000002f002c7224 */ /* 0x040fe200078e022e */
[C---:B------:R-:W-:Y:S01]  /*2210*/  LOP3.LUT R46, R13.reuse, 0x98, RZ, 0xfc, !PT ;  /* 0x000000980d2e7812 */ /* 0x040fe200078efcff */
[----:B------:R-:W-:Y:S01]  /*2220*/  IMAD.MOV R43, RZ, RZ, -R43 ;  /* 0x000000ffff2b7224 */ /* 0x000fe200078e0a2b */
[C---:B------:R-:W-:Y:S01]  /*2230*/  ISETP.GT.U32.AND P5, PT, R0.reuse, R42, PT ;  /* 0x0000002a0000720c */ /* 0x040fe20003fa4070 */
[----:B------:R-:W-:Y:S01]  /*2240*/  @!P2 IMAD.MOV R39, RZ, RZ, -R39 ;  /* 0x000000ffff27a224 */ /* 0x000fe200078e0a27 */
[----:B------:R-:W-:Y:S01]  /*2250*/  LOP3.LUT R47, R13, 0x9c, RZ, 0xfc, !PT ;  /* 0x0000009c0d2f7812 */ /* 0x000fe200078efcff */
[----:B------:R-:W-:Y:S01]  /*2260*/  @!P4 IMAD.IADD R41, R41, 0x1, -R0 ;  /* 0x000000012929c824 */ /* 0x000fe200078e0a00 */
[----:B------:R-:W-:Y:S01]  /*2270*/  ISETP.GE.AND P4, PT, R51, RZ, PT ;  /* 0x000000ff3300720c */ /* 0x000fe20003f86270 */
[C---:B------:R-:W-:Y:S01]  /*2280*/  IMAD R43, R0.reuse, R43, R45 ;  /* 0x0000002b002b7224 */ /* 0x040fe200078e022d */
[----:B------:R-:W-:Y:S01]  /*2290*/  IABS R51, R54 ;  /* 0x0000003600337213 */ /* 0x000fe20000000000 */
[----:B------:R-:W-:Y:S01]  /*22a0*/  @!P0 IMAD.MOV R41, RZ, RZ, -R41 ;  /* 0x000000ffff298224 */ /* 0x000fe200078e0a29 */
[C---:B------:R-:W-:Y:S01]  /*22b0*/  ISETP.GT.U32.AND P0, PT, R0.reuse, R44, PT ;  /* 0x0000002c0000720c */ /* 0x040fe20003f04070 */
[----:B------:R-:W-:Y:S01]  /*22c0*/  IMAD.HI.U32 R45, R11, R48, RZ ;  /* 0x000000300b2d7227 */ /* 0x000fe200078e00ff */
[----:B------:R-:W-:-:S03]  /*22d0*/  ISETP.GT.U32.AND P2, PT, R0, R43, PT ;  /* 0x0000002b0000720c */ /* 0x000fc60003f44070 */
[----:B------:R-:W-:Y:S02]  /*22e0*/  IMAD.MOV R45, RZ, RZ, -R45 ;  /* 0x000000ffff2d7224 */ /* 0x000fe400078e0a2d */
[----:B------:R-:W-:Y:S01]  /*22f0*/  @!P5 IMAD.IADD R42, R42, 0x1, -R0 ;  /* 0x000000012a2ad824 */ /* 0x000fe200078e0a00 */
[----:B------:R-:W-:Y:S01]  /*2300*/  ISETP.GE.AND P5, PT, R46, RZ, PT ;  /* 0x000000ff2e00720c */ /* 0x000fe20003fa6270 */
[----:B------:R-:W-:Y:S01]  /*2310*/  IMAD R45, R0, R45, R48 ;  /* 0x0000002d002d7224 */ /* 0x000fe200078e0230 */
[----:B------:R-:W-:Y:S01]  /*2320*/  IABS R48, R46 ;  /* 0x0000002e00307213 */ /* 0x000fe20000000000 */
[----:B------:R-:W-:Y:S01]  /*2330*/  @!P1 IMAD.MOV R40, RZ, RZ, -R40 ;  /* 0x000000ffff289224 */ /* 0x000fe200078e0a28 */
[----:B------:R-:W-:Y:S01]  /*2340*/  ISETP.GE.AND P1, PT, R50, RZ, PT ;  /* 0x000000ff3200720c */ /* 0x000fe20003f26270 */
[----:B------:R-:W-:Y:S01]  /*2350*/  @!P0 IMAD.IADD R44, R44, 0x1, -R0 ;  /* 0x000000012c2c8824 */ /* 0x000fe200078e0a00 */
[----:B------:R-:W-:Y:S01]  /*2360*/  IABS R50, R47 ;  /* 0x0000002f00327213 */ /* 0x000fe20000000000 */
[----:B------:R-:W-:-:S03]  /*2370*/  IMAD.HI.U32 R46, R11, R48, RZ ;  /* 0x000000300b2e7227 */ /* 0x000fc600078e00ff */
[C---:B------:R-:W-:Y:S01]  /*2380*/  ISETP.GT.U32.AND P0, PT, R0.reuse, R44, PT ;  /* 0x0000002c0000720c */ /* 0x040fe20003f04070 */
[----:B------:R-:W-:Y:S01]  /*2390*/  @!P3 IMAD.MOV R38, RZ, RZ, -R38 ;  /* 0x000000ffff26b224 */ /* 0x000fe200078e0a26 */
[----:B------:R-:W-:Y:S01]  /*23a0*/  ISETP.GE.AND P3, PT, R49, RZ, PT ;  /* 0x000000ff3100720c */ /* 0x000fe20003f66270 */
[----:B------:R-:W-:Y:S02]  /*23b0*/  @!P2 IMAD.IADD R43, R43, 0x1, -R0 ;  /* 0x000000012b2ba824 */ /* 0x000fe400078e0a00 */
[----:B------:R-:W-:Y:S02]  /*23c0*/  IMAD.MOV R49, RZ, RZ, -R46 ;  /* 0x000000ffff317224 */ /* 0x000fe400078e0a2e */
[----:B------:R-:W-:Y:S01]  /*23d0*/  @!P6 IMAD.MOV R42, RZ, RZ, -R42 ;  /* 0x000000ffff2ae224 */ /* 0x000fe200078e0a2a */
[----:B------:R-:W-:Y:S01]  /*23e0*/  ISETP.GE.AND P6, PT, R47, RZ, PT ;  /* 0x000000ff2f00720c */ /* 0x000fe20003fc6270 */
[----:B------:R-:W-:Y:S01]  /*23f0*/  IMAD.HI.U32 R46, R11, R50, RZ ;  /* 0x000000320b2e7227 */ /* 0x000fe200078e00ff */
[----:B------:R-:W-:-:S03]  /*2400*/  ISETP.GT.U32.AND P2, PT, R0, R43, PT ;  /* 0x0000002b0000720c */ /* 0x000fc60003f44070 */
[----:B------:R-:W-:Y:S02]  /*2410*/  IMAD R48, R0, R49, R48 ;  /* 0x0000003100307224 */ /* 0x000fe400078e0230 */
[----:B------:R-:W-:-:S04]  /*2420*/  IMAD.HI.U32 R47, R11, R51, RZ ;  /* 0x000000330b2f7227 */ /* 0x000fc800078e00ff */
[----:B------:R-:W-:Y:S02]  /*2430*/  IMAD.MOV R49, RZ, RZ, -R46 ;  /* 0x000000ffff317224 */ /* 0x000fe400078e0a2e */
[----:B------:R-:W-:Y:S01]  /*2440*/  @!P0 IMAD.IADD R44, R44, 0x1, -R0 ;  /* 0x000000012c2c8824 */ /* 0x000fe200078e0a00 */
[----:B------:R-:W-:Y:S01]  /*2450*/  ISETP.GT.U32.AND P0, PT, R0, R48, PT ;  /* 0x000000300000720c */ /* 0x000fe20003f04070 */
[----:B------:R-:W-:Y:S02]  /*2460*/  IMAD.MOV R46, RZ, RZ, -R47 ;  /* 0x000000ffff2e7224 */ /* 0x000fe400078e0a2f */
[----:B------:R-:W-:-:S04]  /*2470*/  IMAD.HI.U32 R47, R11, R52, RZ ;  /* 0x000000340b2f7227 */ /* 0x000fc800078e00ff */
[C---:B------:R-:W-:Y:S02]  /*2480*/  IMAD R46, R0.reuse, R46, R51 ;  /* 0x0000002e002e7224 */ /* 0x040fe400078e0233 */
[----:B------:R-:W-:Y:S02]  /*2490*/  IMAD.MOV R47, RZ, RZ, -R47 ;  /* 0x000000ffff2f7224 */ /* 0x000fe400078e0a2f */
[----:B------:R-:W-:Y:S01]  /*24a0*/  @!P2 IMAD.IADD R43, R43, 0x1, -R0 ;  /* 0x000000012b2ba824 */ /* 0x000fe200078e0a00 */
[C---:B------:R-:W-:Y:S01]  /*24b0*/  ISETP.GT.U32.AND P2, PT, R0.reuse, R45, PT ;  /* 0x0000002d0000720c */ /* 0x040fe20003f44070 */
[C---:B------:R-:W-:Y:S01]  /*24c0*/  IMAD R47, R0.reuse, R47, R52 ;  /* 0x0000002f002f7224 */ /* 0x040fe200078e0234 */
[----:B------:R-:W-:Y:S01]  /*24d0*/  LOP3.LUT R52, R13, 0xac, RZ, 0xfc, !PT ;  /* 0x000000ac0d347812 */ /* 0x000fe200078efcff */
[----:B------:R-:W-:Y:S01]  /*24e0*/  @!P1 IMAD.MOV R44, RZ, RZ, -R44 ;  /* 0x000000ffff2c9224 */ /* 0x000fe200078e0a2c */
[----:B------:R-:W-:Y:S01]  /*24f0*/  ISETP.GT.U32.AND P1, PT, R0, R46, PT ;  /* 0x0000002e0000720c */ /* 0x000fe20003f24070 */
[----:B------:R-:W-:Y:S01]  /*2500*/  @!P0 IMAD.IADD R48, R48, 0x1, -R0 ;  /* 0x0000000130308824 */ /* 0x000fe200078e0a00 */
[C---:B------:R-:W-:Y:S01]  /*2510*/  ISETP.GT.U32.AND P0, PT, R0.reuse, R47, PT ;  /* 0x0000002f0000720c */ /* 0x040fe20003f04070 */
[----:B------:R-:W-:Y:S01]  /*2520*/  IMAD.MOV.U32 R51, RZ, RZ, R53 ;  /* 0x000000ffff337224 */ /* 0x000fe200078e0035 */
[----:B------:R-:W-:Y:S01]  /*2530*/  IABS R53, R52 ;  /* 0x0000003400357213 */ /* 0x000fe20000000000 */
[----:B------:R-:W-:-:S02]  /*2540*/  IMAD R49, R0, R49, R50 ;  /* 0x0000003100317224 */ /* 0x000fc400078e0232 */
[----:B------:R-:W-:-:S04]  /*2550*/  IMAD.HI.U32 R50, R11, R51, RZ ;  /* 0x000000330b327227 */ /* 0x000fc800078e00ff */
[--C-:B------:R-:W-:Y:S02]  /*2560*/  @!P2 IMAD.IADD R45, R45, 0x1, -R0.reuse ;  /* 0x000000012d2da824 */ /* 0x100fe400078e0a00 */
[----:B------:R-:W-:Y:S01]  /*2570*/  @!P3 IMAD.MOV R43, RZ, RZ, -R43 ;  /* 0x000000ffff2bb224 */ /* 0x000fe200078e0a2b */
[----:B------:R-:W-:Y:S01]  /*2580*/  ISETP.GT.U32.AND P3, PT, R0, R49, PT ;  /* 0x000000310000720c */ /* 0x000fe20003f64070 */
[----:B------:R-:W-:Y:S01]  /*2590*/  @!P1 IMAD.IADD R46, R46, 0x1, -R0 ;  /* 0x000000012e2e9824 */ /* 0x000fe200078e0a00 */
[C---:B------:R-:W-:Y:S01]  /*25a0*/  ISETP.GT.U32.AND P2, PT, R0.reuse, R45, PT ;  /* 0x0000002d0000720c */ /* 0x040fe20003f44070 */
[----:B------:R-:W-:Y:S02]  /*25b0*/  IMAD.MOV R50, RZ, RZ, -R50 ;  /* 0x000000ffff327224 */ /* 0x000fe400078e0a32 */
[----:B------:R-:W-:Y:S01]  /*25c0*/  @!P0 IMAD.IADD R47, R47, 0x1, -R0 ;  /* 0x000000012f2f8824 */ /* 0x000fe200078e0a00 */
[C---:B------:R-:W-:Y:S01]  /*25d0*/  ISETP.GT.U32.AND P0, PT, R0.reuse, R46, PT ;  /* 0x0000002e0000720c */ /* 0x040fe20003f04070 */
[----:B------:R-:W-:-:S02]  /*25e0*/  IMAD R51, R0, R50, R51 ;  /* 0x0000003200337224 */ /* 0x000fc400078e0233 */
[----:B------:R-:W-:-:S04]  /*25f0*/  IMAD.HI.U32 R50, R11, R53, RZ ;  /* 0x000000350b327227 */ /* 0x000fc800078e00ff */
[----:B------:R-:W-:Y:S02]  /*2600*/  IMAD.MOV R50, RZ, RZ, -R50 ;  /* 0x000000ffff327224 */ /* 0x000fe400078e0a32 */
[--C-:B------:R-:W-:Y:S01]  /*2610*/  @!P3 IMAD.IADD R49, R49, 0x1, -R0.reuse ;  /* 0x000000013131b824 */ /* 0x100fe200078e0a00 */
[C---:B------:R-:W-:Y:S01]  /*2620*/  ISETP.GT.U32.AND P3, PT, R0.reuse, R48, PT ;  /* 0x000000300000720c */ /* 0x040fe20003f64070 */
[----:B------:R-:W-:Y:S02]  /*2630*/  IMAD R53, R0, R50, R53 ;  /* 0x0000003200357224 */ /* 0x000fe400078e0235 */
[--C-:B------:R-:W-:Y:S01]  /*2640*/  @!P2 IMAD.IADD R45, R45, 0x1, -R0.reuse ;  /* 0x000000012d2da824 */ /* 0x100fe200078e0a00 */
[----:B------:R-:W-:Y:S01]  /*2650*/  ISETP.GE.AND P2, PT, R54, RZ, PT ;  /* 0x000000ff3600720c */ /* 0x000fe20003f46270 */
[--C-:B------:R-:W-:Y:S01]  /*2660*/  @!P0 IMAD.IADD R46, R46, 0x1, -R0.reuse ;  /* 0x000000012e2e8824 */ /* 0x100fe200078e0a00 */
[C---:B------:R-:W-:Y:S01]  /*2670*/  ISETP.GT.U32.AND P1, PT, R0.reuse, R49, PT ;  /* 0x000000310000720c */ /* 0x040fe20003f24070 */
[----:B------:R-:W-:Y:S01]  /*2680*/  @!P4 IMAD.MOV R45, RZ, RZ, -R45 ;  /* 0x000000ffff2dc224 */ /* 0x000fe200078e0a2d */
[----:B------:R-:W-:Y:S01]  /*2690*/  ISETP.GT.U32.AND P0, PT, R0, R53, PT ;  /* 0x000000350000720c */ /* 0x000fe20003f04070 */
[C---:B------:R-:W-:Y:S01]  /*26a0*/  VIADD R154, R152.reuse, 0x80 ;  /* 0x00000080989a7836 */ /* 0x040fe20000000000 */
[----:B------:R-:W-:Y:S01]  /*26b0*/  LOP3.LUT R54, R13, 0xb0, RZ, 0xfc, !PT ;  /* 0x000000b00d367812 */ /* 0x000fe200078efcff */
[----:B------:R-:W-:Y:S01]  /*26c0*/  VIADD R156, R152, 0x100 ;  /* 0x00000100989c7836 */ /* 0x000fe20000000000 */
[----:B------:R-:W-:Y:S01]  /*26d0*/  ISETP.GT.U32.AND P4, PT, R0, R47, PT ;  /* 0x0000002f0000720c */ /* 0x000fe20003f84070 */
[----:B------:R-:W-:Y:S01]  /*26e0*/  @!P3 IMAD.IADD R48, R48, 0x1, -R0 ;  /* 0x000000013030b824 */ /* 0x000fe200078e0a00 */
[----:B------:R-:W-:Y:S01]  /*26f0*/  IABS R55, R54 ;  /* 0x0000003600377213 */ /* 0x000fe20000000000 */
[----:B------:R-:W-:Y:S01]  /*2700*/  VIADD R155, R152, 0x180 ;  /* 0x00000180989b7836 */ /* 0x000fe20000000000 */
[----:B------:R-:W-:Y:S01]  /*2710*/  ISETP.GT.U32.AND P3, PT, R0, R51, PT ;  /* 0x000000330000720c */ /* 0x000fe20003f64070 */
[----:B------:R-:W-:-:S02]  /*2720*/  @!P5 IMAD.MOV R48, RZ, RZ, -R48 ;  /* 0x000000ffff30d224 */ /* 0x000fc400078e0a30 */
[----:B------:R-:W-:Y:S01]  /*2730*/  IMAD.HI.U32 R50, R11, R55, RZ ;  /* 0x000000370b327227 */ /* 0x000fe200078e00ff */
[----:B------:R2:W-:Y:S03]  /*2740*/  STL.64 [R1+0x1400], R154 ;  /* 0x0014009a01007387 */ /* 0x0005e60000100a00 */
[--C-:B------:R-:W-:Y:S01]  /*2750*/  @!P1 IMAD.IADD R49, R49, 0x1, -R0.reuse ;  /* 0x0000000131319824 */ /* 0x100fe200078e0a00 */
[----:B------:R-:W-:Y:S01]  /*2760*/  ISETP.GE.AND P1, PT, R56, RZ, PT ;  /* 0x000000ff3800720c */ /* 0x000fe20003f26270 */
[----:B------:R-:W-:Y:S01]  /*2770*/  @!P0 IMAD.IADD R53, R53, 0x1, -R0 ;  /* 0x0000000135358824 */ /* 0x000fe200078e0a00 */
[----:B------:R-:W-:Y:S01]  /*2780*/  LOP3.LUT R56, R13, 0xc0, RZ, 0xfc, !PT ;  /* 0x000000c00d387812 */ /* 0x000fe200078efcff */
[----:B------:R-:W-:Y:S02]  /*2790*/  IMAD.MOV R50, RZ, RZ, -R50 ;  /* 0x000000ffff327224 */ /* 0x000fe400078e0a32 */
[----:B------:R-:W-:Y:S01]  /*27a0*/  @!P6 IMAD.MOV R49, RZ, RZ, -R49 ;  /* 0x000000ffff31e224 */ /* 0x000fe200078e0a31 */
[C---:B------:R-:W-:Y:S01]  /*27b0*/  ISETP.GT.U32.AND P6, PT, R0.reuse, R53, PT ;  /* 0x000000350000720c */ /* 0x040fe20003fc4070 */
[----:B------:R-:W-:-:S02]  /*27c0*/  IMAD R55, R0, R50, R55 ;  /* 0x0000003200377224 */ /* 0x000fc400078e0237 */
[----:B------:R-:W-:-:S03]  /*27d0*/  IMAD.HI.U32 R50, R11, R57, RZ ;  /* 0x000000390b327227 */ /* 0x000fc600078e00ff */
[----:B------:R-:W-:Y:S01]  /*27e0*/  ISETP.GT.U32.AND P5, PT, R0, R55, PT ;  /* 0x000000370000720c */ /* 0x000fe20003fa4070 */
[----:B------:R-:W-:Y:S02]  /*27f0*/  IMAD.MOV R50, RZ, RZ, -R50 ;  /* 0x000000ffff327224 */ /* 0x000fe400078e0a32 */
[--C-:B------:R-:W-:Y:S01]  /*2800*/  @!P3 IMAD.IADD R51, R51, 0x1, -R0.reuse ;  /* 0x000000013333b824 */ /* 0x100fe200078e0a00 */
[----:B------:R-:W-:Y:S01]  /*2810*/  ISETP.GE.AND P3, PT, R52, RZ, PT ;  /* 0x000000ff3400720c */ /* 0x000fe20003f66270 */
[C---:B------:R-:W-:Y:S01]  /*2820*/  IMAD R57, R0.reuse, R50, R57 ;  /* 0x0000003200397224 */ /* 0x040fe200078e0239 */
[----:B------:R-:W-:Y:S01]  /*2830*/  LOP3.LUT R50, R13, 0xbc, RZ, 0xfc, !PT ;  /* 0x000000bc0d327812 */ /* 0x000fe200078efcff */
[--C-:B------:R-:W-:Y:S01]  /*2840*/  @!P6 IMAD.IADD R53, R53, 0x1, -R0.reuse ;  /* 0x000000013535e824 */ /* 0x100fe200078e0a00 */
[C---:B------:R-:W-:Y:S01]  /*2850*/  ISETP.GT.U32.AND P0, PT, R0.reuse, R51, PT ;  /* 0x000000330000720c */ /* 0x040fe20003f04070 */
[----:B------:R-:W-:Y:S01]  /*2860*/  @!P4 IMAD.IADD R47, R47, 0x1, -R0 ;  /* 0x000000012f2fc824 */ /* 0x000fe200078e0a00 */
[----:B------:R-:W-:Y:S01]  /*2870*/  ISETP.GT.U32.AND P6, PT, R0, R57, PT ;  /* 0x000000390000720c */ /* 0x000fe20003fc4070 */
[----:B------:R-:W-:Y:S01]  /*2880*/  IMAD.HI.U32 R52, R11, R59, RZ ;  /* 0x0000003b0b347227 */ /* 0x000fe200078e00ff */
[----:B------:R-:W-:-:S02]  /*2890*/  ISETP.GE.AND P4, PT, R58, RZ, PT ;  /* 0x000000ff3a00720c */ /* 0x000fc40003f86270 */
[----:B------:R-:W-:Y:S01]  /*28a0*/  IABS R58, R56 ;  /* 0x00000038003a7213 */ /* 0x000fe20000000000 */
[----:B------:R-:W-:Y:S02]  /*28b0*/  @!P5 IMAD.IADD R55, R55, 0x1, -R0 ;  /* 0x000000013737d824 */ /* 0x000fe400078e0a00 */
[----:B------:R-:W-:Y:S01]  /*28c0*/  @!P2 IMAD.MOV R46, RZ, RZ, -R46 ;  /* 0x000000ffff2ea224 */ /* 0x000fe200078e0a2e */
[----:B------:R-:W-:Y:S01]  /*28d0*/  ISETP.GE.AND P2, PT, R54, RZ, PT ;  /* 0x000000ff3600720c */ /* 0x000fe20003f46270 */
[----:B------:R-:W-:Y:S01]  /*28e0*/  IMAD.MOV R52, RZ, RZ, -R52 ;  /* 0x000000ffff347224 */ /* 0x000fe200078e0a34 */
[----:B------:R-:W-:Y:S01]  /*28f0*/  ISETP.GT.U32.AND P5, PT, R0, R55, PT ;  /* 0x000000370000720c */ /* 0x000fe20003fa4070 */
[--C-:B------:R-:W-:Y:S01]  /*2900*/  @!P0 IMAD.IADD R51, R51, 0x1, -R0.reuse ;  /* 0x0000000133338824 */ /* 0x100fe200078e0a00 */
[----:B------:R-:W-:Y:S01]  /*2910*/  ISETP.GE.AND P0, PT, R61, RZ, PT ;  /* 0x000000ff3d00720c */ /* 0x000fe20003f06270 */
[----:B------:R-:W-:Y:S01]  /*2920*/  IMAD.MOV.U32 R54, RZ, RZ, R53 ;  /* 0x000000ffff367224 */ /* 0x000fe200078e0035 */
[----:B------:R-:W-:Y:S01]  /*2930*/  IABS R53, R50 ;  /* 0x0000003200357213 */ /* 0x000fe20000000000 */
[----:B------:R-:W-:Y:S01]  /*2940*/  @!P6 IMAD.IADD R57, R57, 0x1, -R0 ;  /* 0x000000013939e824 */ /* 0x000fe200078e0a00 */
[----:B------:R-:W-:Y:S01]  /*2950*/  ISETP.GE.AND P6, PT, R56, RZ, PT ;  /* 0x000000ff3800720c */ /* 0x000fe20003fc6270 */
[C---:B------:R-:W-:Y:S01]  /*2960*/  IMAD R59, R0.reuse, R52, R59 ;  /* 0x00000034003b7224 */ /* 0x040fe200078e023b */
[C---:B------:R-:W-:Y:S01]  /*2970*/  LOP3.LUT R61, R13.reuse, 0xc8, RZ, 0xfc, !PT ;  /* 0x000000c80d3d7812 */ /* 0x040fe200078efcff */
[----:B------:R-:W-:Y:S01]  /*2980*/  IMAD.MOV.U32 R52, RZ, RZ, R51 ;  /* 0x000000ffff347224 */ /* 0x000fe200078e0033 */
[----:B------:R-:W-:Y:S01]  /*2990*/  LOP3.LUT R51, R13, 0xc4, RZ, 0xfc, !PT ;  /* 0x000000c40d337812 */ /* 0x000fe200078efcff */
[----:B------:R-:W-:Y:S01]  /*29a0*/  @!P3 IMAD.MOV R54, RZ, RZ, -R54 ;  /* 0x000000ffff36b224 */ /* 0x000fe200078e0a36 */
[----:B------:R-:W-:Y:S01]  /*29b0*/  ISETP.GT.U32.AND P3, PT, R0, R57, PT ;  /* 0x000000390000720c */ /* 0x000fe20003f64070 */
[----:B------:R-:W-:Y:S01]  /*29c0*/  @!P1 IMAD.MOV R47, RZ, RZ, -R47 ;  /* 0x000000ffff2f9224 */ /* 0x000fe200078e0a2f */
[----:B------:R-:W-:Y:S01]  /*29d0*/  ISETP.GE.AND P1, PT, R60, RZ, PT ;  /* 0x000000ff3c00720c */ /* 0x000fe20003f26270 */
[----:B------:R-:W-:Y:S01]  /*29e0*/  @!P4 IMAD.MOV R52, RZ, RZ, -R52 ;  /* 0x000000ffff34c224 */ /* 0x000fe200078e0a34 */
[----:B------:R-:W-:Y:S01]  /*29f0*/  ISETP.GE.AND P4, PT, R50, RZ, PT ;  /* 0x000000ff3200720c */ /* 0x000fe20003f86270 */
[----:B------:R-:W-:Y:S01]  /*2a00*/  IMAD.HI.U32 R50, R11, R53, RZ ;  /* 0x000000350b327227 */ /* 0x000fe200078e00ff */
[----:B------:R-:W-:-:S02]  /*2a10*/  IABS R60, R51 ;  /* 0x00000033003c7213 */ /* 0x000fc40000000000 */
[----:B------:R-:W-:Y:S01]  /*2a20*/  IABS R62, R61 ;  /* 0x0000003d003e7213 */ /* 0x000fe20000000000 */
[----:B------:R-:W-:Y:S01]  /*2a30*/  @!P5 IMAD.IADD R55, R55, 0x1, -R0 ;  /* 0x000000013737d824 */ /* 0x000fe200078e0a00 */
[----:B------:R-:W-:Y:S01]  /*2a40*/  ISETP.GE.AND P5, PT, R51, RZ, PT ;  /* 0x000000ff3300720c */ /* 0x000fe20003fa6270 */
[----:B------:R-:W-:-:S04]  /*2a50*/  IMAD.HI.U32 R51, R11, R58, RZ ;  /* 0x0000003a0b337227 */ /* 0x000fc800078e00ff */
[----:B------:R-:W-:Y:S02]  /*2a60*/  IMAD.MOV R50, RZ, RZ, -R50 ;  /* 0x000000ffff327224 */ /* 0x000fe400078e0a32 */
[----:B------:R-:W-:Y:S02]  /*2a70*/  IMAD.MOV.U32 R56, RZ, RZ, R55 ;  /* 0x000000ffff387224 */ /* 0x000fe400078e0037 */
[----:B------:R-:W-:Y:S02]  /*2a80*/  IMAD.MOV R55, RZ, RZ, -R51 ;  /* 0x000000ffff377224 */ /* 0x000fe400078e0a33 */
[----:B------:R-:W-:Y:S01]  /*2a90*/  @!P3 IMAD.IADD R57, R57, 0x1, -R0 ;  /* 0x000000013939b824 */ /* 0x000fe200078e0a00 */
[----:B------:R-:W-:Y:S01]  /*2aa0*/  ISETP.GE.AND P3, PT, R61, RZ, PT ;  /* 0x000000ff3d00720c */ /* 0x000fe20003f66270 */
[C---:B------:R-:W-:Y:S02]  /*2ab0*/  IMAD R51, R0.reuse, R50, R53 ;  /* 0x0000003200337224 */ /* 0x040fe400078e0235 */
[----:B------:R-:W-:Y:S01]  /*2ac0*/  @!P2 IMAD.MOV R56, RZ, RZ, -R56 ;  /* 0x000000ffff38a224 */ /* 0x000fe200078e0a38 */
[C---:B------:R-:W-:Y:S01]  /*2ad0*/  ISETP.GT.U32.AND P2, PT, R0.reuse, R59, PT ;  /* 0x0000003b0000720c */ /* 0x040fe20003f44070 */
[----:B------:R-:W-:Y:S01]  /*2ae0*/  @!P1 IMAD.MOV R57, RZ, RZ, -R57 ;  /* 0x000000ffff399224 */ /* 0x000fe200078e0a39 */
[----:B------:R-:W-:Y:S01]  /*2af0*/  ISETP.GT.U32.AND P1, PT, R0, R51, PT ;  /* 0x000000330000720c */ /* 0x000fe20003f24070 */
[----:B------:R-:W-:-:S04]  /*2b00*/  IMAD.HI.U32 R50, R11, R60, RZ ;  /* 0x0000003c0b327227 */ /* 0x000fc800078e00ff */
[----:B------:R-:W-:Y:S02]  /*2b10*/  IMAD R53, R0, R55, R58 ;  /* 0x0000003700357224 */ /* 0x000fe400078e023a */
[----:B------:R-:W-:-:S04]  /*2b20*/  IMAD.HI.U32 R55, R11, R62, RZ ;  /* 0x0000003e0b377227 */ /* 0x000fc800078e00ff */
[--C-:B------:R-:W-:Y:S02]  /*2b30*/  @!P2 IMAD.IADD R59, R59, 0x1, -R0.reuse ;  /* 0x000000013b3ba824 */ /* 0x100fe400078e0a00 */
[----:B------:R-:W-:Y:S02]  /*2b40*/  @!P1 IMAD.IADD R51, R51, 0x1, -R0 ;  /* 0x0000000133339824 */ /* 0x000fe400078e0a00 */
[----:B------:R-:W-:Y:S01]  /*2b50*/  IMAD.MOV R61, RZ, RZ, -R50 ;  /* 0x000000ffff3d7224 */ /* 0x000fe200078e0a32 */
[C---:B------:R-:W-:Y:S01]  /*2b60*/  ISETP.GT.U32.AND P2, PT, R0.reuse, R59, PT ;  /* 0x0000003b0000720c */ /* 0x040fe20003f44070 */
[----:B------:R-:W-:Y:S01]  /*2b70*/  IMAD.MOV R63, RZ, RZ, -R55 ;  /* 0x000000ffff3f7224 */ /* 0x000fe200078e0a37 */
[C---:B------:R-:W-:Y:S01]  /*2b80*/  ISETP.GT.U32.AND P1, PT, R0.reuse, R51, PT ;  /* 0x000000330000720c */ /* 0x040fe20003f24070 */
[C---:B------:R-:W-:Y:S01]  /*2b90*/  IMAD R55, R0.reuse, R61, R60 ;  /* 0x0000003d00377224 */ /* 0x040fe200078e023c */
[----:B------:R-:W-:Y:S01]  /*2ba0*/  IABS R50, R66 ;  /* 0x0000004200327213 */ /* 0x000fe20000000000 */
[----:B------:R-:W-:Y:S01]  /*2bb0*/  IMAD R61, R0, R63, R62 ;  /* 0x0000003f003d7224 */ /* 0x000fe200078e023e */
[----:B------:R-:W-:Y:S01]  /*2bc0*/  IABS R62, R70 ;  /* 0x00000046003e7213 */ /* 0x000fe20000000000 */
[----:B------:R-:W-:-:S04]  /*2bd0*/  IMAD.HI.U32 R58, R11, R65, RZ ;  /* 0x000000410b3a7227 */ /* 0x000fc800078e00ff */
[----:B------:R-:W-:Y:S02]  /*2be0*/  IMAD.MOV.U32 R63, RZ, RZ, R50 ;  /* 0x000000ffff3f7224 */ /* 0x000fe400078e0032 */
[--C-:B------:R-:W-:Y:S01]  /*2bf0*/  @!P2 IMAD.IADD R59, R59, 0x1, -R0.reuse ;  /* 0x000000013b3ba824 */ /* 0x100fe200078e0a00 */
[C---:B------:R-:W-:Y:S01]  /*2c00*/  ISETP.GT.U32.AND P2, PT, R0.reuse, R53, PT ;  /* 0x000000350000720c */ /* 0x040fe20003f44070 */
[----:B------:R-:W-:Y:S01]  /*2c10*/  @!P1 IMAD.IADD R51, R51, 0x1, -R0 ;  /* 0x0000000133339824 */ /* 0x000fe200078e0a00 */
[C---:B------:R-:W-:Y:S01]  /*2c20*/  ISETP.GT.U32.AND P1, PT, R0.reuse, R55, PT ;  /* 0x000000370000720c */ /* 0x040fe20003f24070 */
[----:B------:R-:W-:Y:S01]  /*2c30*/  @!P0 IMAD.MOV R59, RZ, RZ, -R59 ;  /* 0x000000ffff3b8224 */ /* 0x000fe200078e0a3b */
[----:B------:R-:W-:Y:S01]  /*2c40*/  ISETP.GT.U32.AND P0, PT, R0, R61, PT ;  /* 0x0000003d0000720c */ /* 0x000fe20003f04070 */
[----:B------:R-:W-:-:S04]  /*2c50*/  IMAD.HI.U32 R50, R11, R63, RZ ;  /* 0x0000003f0b327227 */ /* 0x000fc800078e00ff */
[----:B------:R-:W-:Y:S02]  /*2c60*/  IMAD.MOV R50, RZ, RZ, -R50 ;  /* 0x000000ffff327224 */ /* 0x000fe400078e0a32 */
[----:B------:R-:W-:Y:S02]  /*2c70*/  IMAD.MOV R58, RZ, RZ, -R58 ;  /* 0x000000ffff3a7224 */ /* 0x000fe400078e0a3a */
[----:B------:R-:W-:Y:S02]  /*2c80*/  IMAD R63, R0, R50, R63 ;  /* 0x00000032003f7224 */ /* 0x000fe400078e023f */
[----:B------:R-:W-:Y:S02]  /*2c90*/  @!P1 IMAD.IADD R55, R55, 0x1, -R0 ;  /* 0x0000000137379824 */ /* 0x000fe400078e0a00 */
[----:B------:R-:W-:-:S04]  /*2ca0*/  IMAD.HI.U32 R50, R11, R62, RZ ;  /* 0x0000003e0b327227 */ /* 0x000fc800078e00ff */
[----:B------:R-:W-:Y:S01]  /*2cb0*/  @!P0 IMAD.IADD R61, R61, 0x1, -R0 ;  /* 0x000000013d3d8824 */ /* 0x000fe200078e0a00 */
[----:B------:R-:W-:Y:S01]  /*2cc0*/  ISETP.GT.U32.AND P0, PT, R0, R55, PT ;  /* 0x000000370000720c */ /* 0x000fe20003f04070 */
[----:B------:R-:W-:Y:S02]  /*2cd0*/  IMAD.MOV R67, RZ, RZ, -R50 ;  /* 0x000000ffff437224 */ /* 0x000fe400078e0a32 */
[----:B------:R-:W-:-:S04]  /*2ce0*/  IMAD.HI.U32 R60, R11, R64, RZ ;  /* 0x000000400b3c7227 */ /* 0x000fc800078e00ff */
[C---:B------:R-:W-:Y:S02]  /*2cf0*/  IMAD R65, R0.reuse, R58, R65 ;  /* 0x0000003a00417224 */ /* 0x040fe400078e0241 */
[----:B------:R-:W-:Y:S02]  /*2d00*/  IMAD.MOV.U32 R58, RZ, RZ, R51 ;  /* 0x000000ffff3a7224 */ /* 0x000fe400078e0033 */
[C---:B------:R-:W-:Y:S02]  /*2d10*/  IMAD R51, R0.reuse, R67, R62 ;  /* 0x0000004300337224 */ /* 0x040fe400078e023e */
[----:B------:R-:W-:Y:S02]  /*2d20*/  IMAD.MOV R67, RZ, RZ, -R60 ;  /* 0x000000ffff437224 */ /* 0x000fe400078e0a3c */
[----:B------:R-:W-:Y:S01]  /*2d30*/  IMAD.HI.U32 R50, R11, R69, RZ ;  /* 0x000000450b327227 */ /* 0x000fe200078e00ff */
[----:B------:R-:W-:-:S03]  /*2d40*/  ISETP.GT.U32.AND P1, PT, R0, R51, PT ;  /* 0x000000330000720c */ /* 0x000fc60003f24070 */
[C---:B------:R-:W-:Y:S02]  /*2d50*/  IMAD R67, R0.reuse, R67, R64 ;  /* 0x0000004300437224 */ /* 0x040fe400078e0240 */
[----:B------:R-:W-:Y:S02]  /*2d60*/  @!P2 IMAD.IADD R53, R53, 0x1, -R0 ;  /* 0x000000013535a824 */ /* 0x000fe400078e0a00 */
[----:B------:R-:W-:Y:S02]  /*2d70*/  IMAD.MOV R50, RZ, RZ, -R50 ;  /* 0x000000ffff327224 */ /* 0x000fe400078e0a32 */
[----:B------:R-:W-:Y:S01]  /*2d80*/  @!P0 IMAD.IADD R55, R55, 0x1, -R0 ;  /* 0x0000000137378824 */ /* 0x000fe200078e0a00 */
[C---:B------:R-:W-:Y:S01]  /*2d90*/  ISETP.GT.U32.AND P0, PT, R0.reuse, R67, PT ;  /* 0x000000430000720c */ /* 0x040fe20003f04070 */
[C---:B------:R-:W-:Y:S01]  /*2da0*/  IMAD R69, R0.reuse, R50, R69 ;  /* 0x0000003200457224 */ /* 0x040fe200078e0245 */
[----:B------:R-:W-:Y:S01]  /*2db0*/  ISETP.GT.U32.AND P2, PT, R0, R53, PT ;  /* 0x000000350000720c */ /* 0x000fe20003f44070 */
[----:B------:R-:W-:-:S04]  /*2dc0*/  IMAD.HI.U32 R50, R11, R71, RZ ;  /* 0x000000470b327227 */ /* 0x000fc800078e00ff */
[----:B------:R-:W-:Y:S02]  /*2dd0*/  IMAD.MOV R50, RZ, RZ, -R50 ;  /* 0x000000ffff327224 */ /* 0x000fe400078e0a32 */
[----:B------:R-:W-:Y:S02]  /*2de0*/  IMAD.MOV.U32 R62, RZ, RZ, R55 ;  /* 0x000000ffff3e7224 */ /* 0x000fe400078e0037 */
[C---:B------:R-:W-:Y:S02]  /*2df0*/  IMAD R71, R0.reuse, R50, R71 ;  /* 0x0000003200477224 */ /* 0x040fe400078e0247 */
[--C-:B------:R-:W-:Y:S02]  /*2e00*/  @!P0 IMAD.IADD R67, R67, 0x1, -R0.reuse ;  /* 0x0000000143438824 */ /* 0x100fe400078e0a00 */
[----:B------:R-:W-:Y:S01]  /*2e10*/  @!P2 IMAD.IADD R53, R53, 0x1, -R0 ;  /* 0x000000013535a824 */ /* 0x000fe200078e0a00 */
[C---:B------:R-:W-:Y:S01]  /*2e20*/  ISETP.GT.U32.AND P0, PT, R0.reuse, R71, PT ;  /* 0x000000470000720c */ /* 0x040fe20003f04070 */
[----:B------:R-:W-:Y:S01]  /*2e30*/  @!P4 IMAD.MOV R58, RZ, RZ, -R58 ;  /* 0x000000ffff3ac224 */ /* 0x000fe200078e0a3a */
[C---:B------:R-:W-:Y:S01]  /*2e40*/  ISETP.GT.U32.AND P4, PT, R0.reuse, R63, PT ;  /* 0x0000003f0000720c */ /* 0x040fe20003f84070 */
[----:B------:R-:W-:Y:S01]  /*2e50*/  IMAD.MOV.U32 R60, RZ, RZ, R53 ;  /* 0x000000ffff3c7224 */ /* 0x000fe200078e0035 */
[----:B------:R-:W-:Y:S01]  /*2e60*/  IABS R53, R78 ;  /* 0x0000004e00357213 */ /* 0x000fe20000000000 */
[----:B------:R-:W-:Y:S01]  /*2e70*/  @!P1 IMAD.IADD R51, R51, 0x1, -R0 ;  /* 0x0000000133339824 */ /* 0x000fe200078e0a00 */
[C---:B------:R-:W-:Y:S01]  /*2e80*/  ISETP.GT.U32.AND P2, PT, R0.reuse, R65, PT ;  /* 0x000000410000720c */ /* 0x040fe20003f44070 */
[----:B------:R-:W-:Y:S01]  /*2e90*/  @!P5 IMAD.MOV R62, RZ, RZ, -R62 ;  /* 0x000000ffff3ed224 */ /* 0x000fe200078e0a3e */
[C---:B------:R-:W-:Y:S01]  /*2ea0*/  ISETP.GT.U32.AND P5, PT, R0.reuse, R67, PT ;  /* 0x000000430000720c */ /* 0x040fe20003fa4070 */
[----:B------:R-:W-:Y:S01]  /*2eb0*/  IMAD.HI.U32 R50, R11, R53, RZ ;  /* 0x000000350b327227 */ /* 0x000fe200078e00ff */
[----:B------:R-:W-:-:S03]  /*2ec0*/  ISETP.GT.U32.AND P1, PT, R0, R51, PT ;  /* 0x000000330000720c */ /* 0x000fc60003f24070 */
        /* <DEDUP_REMOVED lines=8> */
[--C-:B------:R-:W-:Y:S01]  /*2f50*/  @!P2 IMAD.IADD R65, R65, 0x1, -R0.reuse ;  /* 0x000000014141a824 */ /* 0x100fe200078e0a00 */
[C---:B------:R-:W-:Y:S01]  /*2f60*/  ISETP.GT.U32.AND P2, PT, R0.reuse, R63, PT ;  /* 0x0000003f0000720c */ /* 0x040fe20003f44070 */
[C---:B------:R-:W-:Y:S02]  /*2f70*/  IMAD R73, R0.reuse, R50, R73 ;  /* 0x0000003200497224 */ /* 0x040fe400078e0249 */
[----:B------:R-:W-:Y:S02]  /*2f80*/  @!P0 IMAD.IADD R71, R71, 0x1, -R0 ;  /* 0x0000000147478824 */ /* 0x000fe400078e0a00 */
[----:B------:R-:W-:Y:S01]  /*2f90*/  IMAD.HI.U32 R50, R11, R75, RZ ;  /* 0x0000004b0b327227 */ /* 0x000fe200078e00ff */
[----:B------:R-:W-:-:S03]  /*2fa0*/  ISETP.GT.U32.AND P0, PT, R0, R73, PT ;  /* 0x000000490000720c */ /* 0x000fc60003f04070 */
[----:B------:R-:W-:Y:S02]  /*2fb0*/  IMAD.MOV R64, RZ, RZ, -R50 ;  /* 0x000000ffff407224 */ /* 0x000fe400078e0a32 */
[----:B------:R-:W-:-:S04]  /*2fc0*/  IMAD.HI.U32 R50, R11, R77, RZ ;  /* 0x0000004d0b327227 */ /* 0x000fc800078e00ff */
[C---:B------:R-:W-:Y:S02]  /*2fd0*/  IMAD R75, R0.reuse, R64, R75 ;  /* 0x00000040004b7224 */ /* 0x040fe400078e024b */
[----:B------:R-:W-:Y:S02]  /*2fe0*/  IMAD.MOV R50, RZ, RZ, -R50 ;  /* 0x000000ffff327224 */ /* 0x000fe400078e0a32 */
[--C-:B------:R-:W-:Y:S01]  /*2ff0*/  @!P0 IMAD.IADD R73, R73, 0x1, -R0.reuse ;  /* 0x0000000149498824 */ /* 0x100fe200078e0a00 */
[C---:B------:R-:W-:Y:S01]  /*3000*/  ISETP.GT.U32.AND P0, PT, R0.reuse, R75, PT ;  /* 0x0000004b0000720c */ /* 0x040fe20003f04070 */
[--C-:B------:R-:W-:Y:S01]  /*3010*/  @!P5 IMAD.IADD R67, R67, 0x1, -R0.reuse ;  /* 0x000000014343d824 */ /* 0x100fe200078e0a00 */
[C---:B------:R-:W-:Y:S01]  /*3020*/  ISETP.GT.U32.AND P5, PT, R0.reuse, R55, PT ;  /* 0x000000370000720c */ /* 0x040fe20003fa4070 */
[----:B------:R-:W-:Y:S01]  /*3030*/  IMAD R77, R0, R50, R77 ;  /* 0x00000032004d7224 */ /* 0x000fe200078e024d */
[----:B------:R-:W-:Y:S01]  /*3040*/  IABS R50, R152 ;  /* 0x0000009800327213 */ /* 0x000fe20000000000 */
[----:B------:R-:W-:Y:S01]  /*3050*/  @!P1 IMAD.IADD R51, R51, 0x1, -R0 ;  /* 0x0000000133339824 */ /* 0x000fe200078e0a00 */
[----:B------:R-:W-:Y:S01]  /*3060*/  ISETP.GE.AND P1, PT, R70, RZ, PT ;  /* 0x000000ff4600720c */ /* 0x000fe20003f26270 */
[----:B------:R-:W-:Y:S01]  /*3070*/  @!P6 IMAD.MOV R60, RZ, RZ, -R60 ;  /* 0x000000ffff3ce224 */ /* 0x000fe200078e0a3c */
[----:B------:R-:W-:Y:S01]  /*3080*/  LOP3.LUT R70, R13, 0xf8, RZ, 0xfc, !PT ;  /* 0x000000f80d467812 */ /* 0x000fe200078efcff */
[--C-:B------:R-:W-:Y:S01]  /*3090*/  @!P4 IMAD.IADD R61, R61, 0x1, -R0.reuse ;  /* 0x000000013d3dc824 */ /* 0x100fe200078e0a00 */
[----:B------:R-:W-:Y:S01]  /*30a0*/  ISETP.GT.U32.AND P6, PT, R0, R65, PT ;  /* 0x000000410000720c */ /* 0x000fe20003fc4070 */
[--C-:B------:R-:W-:Y:S01]  /*30b0*/  @!P2 IMAD.IADD R63, R63, 0x1, -R0.reuse ;  /* 0x000000013f3fa824 */ /* 0x100fe200078e0a00 */
[----:B------:R-:W-:Y:S01]  /*30c0*/  ISETP.GE.AND P4, PT, R66, RZ, PT ;  /* 0x000000ff4200720c */ /* 0x000fe20003f86270 */
[----:B------:R-:W-:Y:S01]  /*30d0*/  @!P0 IMAD.IADD R75, R75, 0x1, -R0 ;  /* 0x000000014b4b8824 */ /* 0x000fe200078e0a00 */
[C---:B------:R-:W-:Y:S01]  /*30e0*/  ISETP.GT.U32.AND P0, PT, R0.reuse, R77, PT ;  /* 0x0000004d0000720c */ /* 0x040fe20003f04070 */
[----:B------:R-:W-:Y:S01]  /*30f0*/  IMAD.HI.U32 R53, R11, R79, RZ ;  /* 0x0000004f0b357227 */ /* 0x000fe200078e00ff */
[----:B------:R-:W-:-:S02]  /*3100*/  ISETP.GT.U32.AND P2, PT, R0, R69, PT ;  /* 0x000000450000720c */ /* 0x000fc40003f44070 */
[----:B------:R-:W-:Y:S01]  /*3110*/  IABS R81, R70 ;  /* 0x0000004600517213 */ /* 0x000fe20000000000 */
[----:B------:R-:W-:Y:S01]  /*3120*/  IMAD.MOV R53, RZ, RZ, -R53 ;  /* 0x000000ffff357224 */ /* 0x000fe200078e0a35 */
[----:B------:R-:W-:Y:S01]  /*3130*/  IABS R66, R156 ;  /* 0x0000009c00427213 */ /* 0x000fe20000000000 */
[----:B------:R-:W-:Y:S01]  /*3140*/  @!P5 IMAD.IADD R55, R55, 0x1, -R0 ;  /* 0x000000013737d824 */ /* 0x000fe200078e0a00 */
[----:B------:R-:W-:Y:S01]  /*3150*/  ISETP.GE.AND P5, PT, R74, RZ, PT ;  /* 0x000000ff4a00720c */ /* 0x000fe20003fa6270 */
[----:B------:R-:W-:-:S04]  /*3160*/  IMAD.HI.U32 R13, R11, R81, RZ ;  /* 0x000000510b0d7227 */ /* 0x000fc800078e00ff */
[----:B------:R-:W-:Y:S01]  /*3170*/  IMAD R79, R0, R53, R79 ;  /* 0x00000035004f7224 */ /* 0x000fe200078e024f */
[----:B------:R-:W-:Y:S01]  /*3180*/  IABS R53, R154 ;  /* 0x0000009a00357213 */ /* 0x000fe20000000000 */
[----:B------:R-:W-:-:S04]  /*3190*/  IMAD.HI.U32 R11, R3, R50, RZ ;  /* 0x00000032030b7227 */ /* 0x000fc800078e00ff */
[----:B------:R-:W-:Y:S02]  /*31a0*/  IMAD.MOV R13, RZ, RZ, -R13 ;  /* 0x000000ffff0d7224 */ /* 0x000fe400078e0a0d */
[--C-:B------:R-:W-:Y:S01]  /*31b0*/  @!P6 IMAD.IADD R65, R65, 0x1, -R0.reuse ;  /* 0x000000014141e824 */ /* 0x100fe200078e0a00 */
[----:B------:R-:W-:Y:S01]  /*31c0*/  ISETP.GE.AND P6, PT, R68, RZ, PT ;  /* 0x000000ff4400720c */ /* 0x000fe20003fc6270 */
[--C-:B------:R-:W-:Y:S01]  /*31d0*/  @!P0 IMAD.IADD R77, R77, 0x1, -R0.reuse ;  /* 0x000000014d4d8824 */ /* 0x100fe200078e0a00 */
[C---:B------:R-:W-:Y:S01]  /*31e0*/  ISETP.GT.U32.AND P0, PT, R0.reuse, R55, PT ;  /* 0x000000370000720c */ /* 0x040fe20003f04070 */
[----:B------:R-:W-:Y:S01]  /*31f0*/  @!P3 IMAD.MOV R61, RZ, RZ, -R61 ;  /* 0x000000ffff3db224 */ /* 0x000fe200078e0a3d */
[----:B------:R-:W-:Y:S01]  /*3200*/  ISETP.GT.U32.AND P3, PT, R0, R73, PT ;  /* 0x000000490000720c */ /* 0x000fe20003f64070 */
[----:B------:R-:W-:Y:S01]  /*3210*/  IMAD.MOV.U32 R64, RZ, RZ, R51 ;  /* 0x000000ffff407224 */ /* 0x000fe200078e0033 */
[----:B------:R-:W-:Y:S01]  /*3220*/  IABS R68, R155 ;  /* 0x0000009b00447213 */ /* 0x000fe20000000000 */
[----:B------:R-:W-:-:S02]  /*3230*/  @!P2 IMAD.IADD R69, R69, 0x1, -R0 ;  /* 0x000000014545a824 */ /* 0x000fc400078e0a00 */
[----:B------:R-:W-:Y:S02]  /*3240*/  IMAD.MOV R11, RZ, RZ, -R11 ;  /* 0x000000ffff0b7224 */ /* 0x000fe400078e0a0b */
[----:B------:R-:W-:Y:S01]  /*3250*/  @!P4 IMAD.MOV R63, RZ, RZ, -R63 ;  /* 0x000000ffff3fc224 */ /* 0x000fe200078e0a3f */
[C---:B------:R-:W-:Y:S01]  /*3260*/  ISETP.GT.U32.AND P4, PT, R0.reuse, R75, PT ;  /* 0x0000004b0000720c */ /* 0x040fe20003f84070 */
[C---:B------:R-:W-:Y:S01]  /*3270*/  IMAD R81, R0.reuse, R13, R81 ;  /* 0x0000000d00517224 */ /* 0x040fe200078e0251 */
[----:B------:R-:W-:Y:S01]  /*3280*/  ISETP.GT.U32.AND P2, PT, R0, R69, PT ;  /* 0x000000450000720c */ /* 0x000fe20003f44070 */
[----:B------:R-:W-:-:S04]  /*3290*/  IMAD.HI.U32 R13, R3, R53, RZ ;  /* 0x00000035030d7227 */ /* 0x000fc800078e00ff */
[----:B------:R-:W-:Y:S01]  /*32a0*/  @!P1 IMAD.MOV R64, RZ, RZ, -R64 ;  /* 0x000000ffff409224 */ /* 0x000fe200078e0a40 */
[----:B------:R-:W-:Y:S01]  /*32b0*/  ISETP.GT.U32.AND P1, PT, R0, R77, PT ;  /* 0x0000004d0000720c */ /* 0x000fe20003f24070 */
[----:B------:R-:W-:Y:S02]  /*32c0*/  IMAD R11, R2, R11, R50 ;  /* 0x0000000b020b7224 */ /* 0x000fe400078e0232 */
[----:B------:R-:W-:-:S04]  /*32d0*/  IMAD.HI.U32 R50, R3, R66, RZ ;  /* 0x0000004203327227 */ /* 0x000fc800078e00ff */
[----:B------:R-:W-:Y:S02]  /*32e0*/  IMAD.MOV R13, RZ, RZ, -R13 ;  /* 0x000000ffff0d7224 */ /* 0x000fe400078e0a0d */
[----:B------:R-:W-:Y:S01]  /*32f0*/  IMAD.MOV R51, RZ, RZ, -R50 ;  /* 0x000000ffff337224 */ /* 0x000fe200078e0a32 */
[----:B------:R-:W-:Y:S01]  /*3300*/  SHF.R.U32.HI R50, RZ, 0x1, R86 ;  /* 0x00000001ff327819 */ /* 0x000fe20000011656 */
[----:B------:R-:W-:Y:S02]  /*3310*/  IMAD R13, R2, R13, R53 ;  /* 0x0000000d020d7224 */ /* 0x000fe400078e0235 */
[----:B------:R-:W-:Y:S01]  /*3320*/  @!P6 IMAD.MOV R65, RZ, RZ, -R65 ;  /* 0x000000ffff41e224 */ /* 0x000fe200078e0a41 */
[C---:B------:R-:W-:Y:S01]  /*3330*/  ISETP.GT.U32.AND P6, PT, R0.reuse, R79, PT ;  /* 0x0000004f0000720c */ /* 0x040fe20003fc4070 */
[----:B------:R-:W-:Y:S01]  /*3340*/  @!P0 IMAD.IADD R55, R55, 0x1, -R0 ;  /* 0x0000000137378824 */ /* 0x000fe200078e0a00 */
[----:B------:R-:W-:Y:S01]  /*3350*/  ISETP.GT.U32.AND P0, PT, R0, R81, PT ;  /* 0x000000510000720c */ /* 0x000fe20003f04070 */
[----:B------:R-:W-:-:S02]  /*3360*/  IMAD R51, R2, R51, R66 ;  /* 0x0000003302337224 */ /* 0x000fc400078e0242 */
[--C-:B------:R-:W-:Y:S01]  /*3370*/  @!P3 IMAD.IADD R73, R73, 0x1, -R0.reuse ;  /* 0x000000014949b824 */ /* 0x100fe200078e0a00 */
[C---:B------:R-:W-:Y:S01]  /*3380*/  ISETP.GT.U32.AND P3, PT, R2.reuse, R11, PT ;  /* 0x0000000b0200720c */ /* 0x040fe20003f64070 */
[--C-:B------:R-:W-:Y:S01]  /*3390*/  @!P4 IMAD.IADD R75, R75, 0x1, -R0.reuse ;  /* 0x000000014b4bc824 */ /* 0x100fe200078e0a00 */
[C---:B------:R-:W-:Y:S01]  /*33a0*/  ISETP.GT.U32.AND P4, PT, R2.reuse, R13, PT ;  /* 0x0000000d0200720c */ /* 0x040fe20003f84070 */
[--C-:B------:R-:W-:Y:S01]  /*33b0*/  @!P1 IMAD.IADD R77, R77, 0x1, -R0.reuse ;  /* 0x000000014d4d9824 */ /* 0x100fe200078e0a00 */
[----:B------:R-:W-:Y:S01]  /*33c0*/  ISETP.GT.U32.AND P1, PT, R2, R51, PT ;  /* 0x000000330200720c */ /* 0x000fe20003f24070 */
[----:B------:R-:W-:Y:S01]  /*33d0*/  @!P2 IMAD.IADD R69, R69, 0x1, -R0 ;  /* 0x000000014545a824 */ /* 0x000fe200078e0a00 */
[----:B------:R-:W-:Y:S01]  /*33e0*/  ISETP.GE.AND P2, PT, R72, RZ, PT ;  /* 0x000000ff4800720c */ /* 0x000fe20003f46270 */
[----:B------:R-:W-:-:S04]  /*33f0*/  IMAD.HI.U32 R3, R3, R68, RZ ;  /* 0x0000004403037227 */ /* 0x000fc800078e00ff */
[----:B------:R-:W-:Y:S02]  /*3400*/  IMAD.MOV R3, RZ, RZ, -R3 ;  /* 0x000000ffff037224 */ /* 0x000fe400078e0a03 */
[--C-:B------:R-:W-:Y:S02]  /*3410*/  @!P6 IMAD.IADD R79, R79, 0x1, -R0.reuse ;  /* 0x000000014f4fe824 */ /* 0x100fe400078e0a00 */
[----:B------:R-:W-:Y:S01]  /*3420*/  @!P0 IMAD.IADD R81, R81, 0x1, -R0 ;  /* 0x0000000151518824 */ /* 0x000fe200078e0a00 */
[----:B------:R-:W-:Y:S01]  /*3430*/  ISETP.GE.AND P0, PT, R76, RZ, PT ;  /* 0x000000ff4c00720c */ /* 0x000fe20003f06270 */
[--C-:B------:R-:W-:Y:S01]  /*3440*/  @!P3 IMAD.IADD R11, R11, 0x1, -R2.reuse ;  /* 0x000000010b0bb824 */ /* 0x100fe200078e0a02 */
[C---:B------:R-:W-:Y:S01]  /*3450*/  ISETP.GT.U32.AND P3, PT, R0.reuse, R79, PT ;  /* 0x0000004f0000720c */ /* 0x040fe20003f64070 */
[----:B------:R-:W-:Y:S01]  /*3460*/  @!P4 IMAD.IADD R13, R13, 0x1, -R2 ;  /* 0x000000010d0dc824 */ /* 0x000fe200078e0a02 */
[----:B------:R-:W-:Y:S01]  /*3470*/  ISETP.GT.U32.AND P4, PT, R0, R81, PT ;  /* 0x000000510000720c */ /* 0x000fe20003f84070 */
[----:B------:R-:W-:-:S02]  /*3480*/  IMAD R53, R2, R3, R68 ;  /* 0x0000000302357224 */ /* 0x000fc400078e0244 */
[----:B------:R-:W-:Y:S01]  /*3490*/  @!P1 IMAD.IADD R51, R51, 0x1, -R2 ;  /* 0x0000000133339824 */ /* 0x000fe200078e0a02 */
[C---:B------:R-:W-:Y:S01]  /*34a0*/  ISETP.GT.U32.AND P1, PT, R2.reuse, R11, PT ;  /* 0x0000000b0200720c */ /* 0x040fe20003f24070 */
[----:B------:R-:W-:Y:S01]  /*34b0*/  @!P2 IMAD.MOV R67, RZ, RZ, -R67 ;  /* 0x000000ffff43a224 */ /* 0x000fe200078e0a43 */
[C---:B------:R-:W-:Y:S01]  /*34c0*/  ISETP.GT.U32.AND P2, PT, R2.reuse, R13, PT ;  /* 0x0000000d0200720c */ /* 0x040fe20003f44070 */
[----:B------:R-:W-:Y:S01]  /*34d0*/  @!P5 IMAD.MOV R69, RZ, RZ, -R69 ;  /* 0x000000ffff45d224 */ /* 0x000fe200078e0a45 */
[C---:B------:R-:W-:Y:S01]  /*34e0*/  ISETP.GT.U32.AND P6, PT, R2.reuse, R53, PT ;  /* 0x000000350200720c */ /* 0x040fe20003fc4070 */
[----:B------:R-:W-:Y:S01]  /*34f0*/  @!P0 IMAD.MOV R71, RZ, RZ, -R71 ;  /* 0x000000ffff478224 */ /* 0x000fe200078e0a47 */
[----:B------:R-:W-:Y:S01]  /*3500*/  ISETP.GT.U32.AND P5, PT, R2, R51, PT ;  /* 0x000000330200720c */ /* 0x000fe20003fa4070 */
[--C-:B------:R-:W-:Y:S01]  /*3510*/  @!P3 IMAD.IADD R79, R79, 0x1, -R0.reuse ;  /* 0x000000014f4fb824 */ /* 0x100fe200078e0a00 */
[----:B------:R-:W-:Y:S01]  /*3520*/  ISETP.GE.AND P3, PT, R80, RZ, PT ;  /* 0x000000ff5000720c */ /* 0x000fe20003f66270 */
[----:B------:R-:W-:Y:S01]  /*3530*/  @!P4 IMAD.IADD R81, R81, 0x1, -R0 ;  /* 0x000000015151c824 */ /* 0x000fe200078e0a00 */
[----:B------:R-:W-:Y:S01]  /*3540*/  ISETP.GE.AND P4, PT, R82, RZ, PT ;  /* 0x000000ff5200720c */ /* 0x000fe20003f86270 */
[----:B------:R-:W-:-:S02]  /*3550*/  IMAD.SHL.U32 R3, R158, 0x4, RZ ;  /* 0x000000049e037824 */ /* 0x000fc400078e00ff */
[--C-:B------:R-:W-:Y:S01]  /*3560*/  @!P1 IMAD.IADD R11, R11, 0x1, -R2.reuse ;  /* 0x000000010b0b9824 */ /* 0x100fe200078e0a02 */
[----:B------:R-:W-:Y:S01]  /*3570*/  ISETP.GE.AND P1, PT, R83, RZ, PT ;  /* 0x000000ff5300720c */ /* 0x000fe20003f26270 */
[--C-:B------:R-:W-:Y:S01]  /*3580*/  @!P2 IMAD.IADD R13, R13, 0x1, -R2.reuse ;  /* 0x000000010d0da824 */ /* 0x100fe200078e0a02 */
[----:B------:R-:W-:Y:S01]  /*3590*/  ISETP.GE.AND P2, PT, R84, RZ, PT ;  /* 0x000000ff5400720c */ /* 0x000fe20003f46270 */
[--C-:B------:R-:W-:Y:S01]  /*35a0*/  @!P6 IMAD.IADD R53, R53, 0x1, -R2.reuse ;  /* 0x000000013535e824 */ /* 0x100fe200078e0a02 */
[----:B------:R-:W-:Y:S01]  /*35b0*/  ISETP.GE.AND P6, PT, R78, RZ, PT ;  /* 0x000000ff4e00720c */ /* 0x000fe20003fc6270 */
[----:B------:R-:W-:Y:S01]  /*35c0*/  @!P5 IMAD.IADD R51, R51, 0x1, -R2 ;  /* 0x000000013333d824 */ /* 0x000fe200078e0a02 */
[----:B------:R-:W-:Y:S01]  /*35d0*/  ISETP.GE.AND P5, PT, R70, RZ, PT ;  /* 0x000000ff4600720c */ /* 0x000fe20003fa6270 */
[----:B------:R-:W-:Y:S01]  /*35e0*/  @!P3 IMAD.MOV R73, RZ, RZ, -R73 ;  /* 0x000000ffff49b224 */ /* 0x000fe200078e0a49 */
[----:B------:R-:W-:Y:S01]  /*35f0*/  ISETP.GT.U32.AND P0, PT, R2, R53, PT ;  /* 0x000000350200720c */ /* 0x000fe20003f04070 */
[----:B------:R-:W-:Y:S01]  /*3600*/  @!P4 IMAD.MOV R75, RZ, RZ, -R75 ;  /* 0x000000ffff4bc224 */ /* 0x000fe200078e0a4b */
[----:B------:R-:W-:Y:S01]  /*3610*/  ISETP.GE.AND P3, PT, R152, RZ, PT ;  /* 0x000000ff9800720c */ /* 0x000fe20003f66270 */
[----:B------:R-:W-:Y:S01]  /*3620*/  IMAD.MOV.U32 R0, RZ, RZ, R55 ;  /* 0x000000ffff007224 */ /* 0x000fe200078e0037 */
[----:B------:R-:W-:Y:S01]  /*3630*/  ISETP.GE.AND P4, PT, R154, RZ, PT ;  /* 0x000000ff9a00720c */ /* 0x000fe20003f86270 */
[----:B------:R-:W-:Y:S01]  /*3640*/  @!P1 IMAD.MOV R77, RZ, RZ, -R77 ;  /* 0x000000ffff4d9224 */ /* 0x000fe200078e0a4d */
[----:B------:R-:W-:Y:S01]  /*3650*/  ISETP.GE.AND P1, PT, R156, RZ, PT ;  /* 0x000000ff9c00720c */ /* 0x000fe20003f26270 */
[----:B------:R-:W-:Y:S01]  /*3660*/  @!P2 IMAD.MOV R79, RZ, RZ, -R79 ;  /* 0x000000ffff4fa224 */ /* 0x000fe200078e0a4f */
[----:B------:R-:W-:Y:S01]  /*3670*/  ISETP.GE.AND P2, PT, R155, RZ, PT ;  /* 0x000000ff9b00720c */ /* 0x000fe20003f46270 */
[----:B------:R-:W-:Y:S01]  /*3680*/  @!P6 IMAD.MOV R0, RZ, RZ, -R0 ;  /* 0x000000ffff00e224 */ /* 0x000fe200078e0a00 */
[----:B------:R-:W-:Y:S01]  /*3690*/  LOP3.LUT R212, R3, R50, RZ, 0x3c, !PT ;  /* 0x0000003203d47212 */ /* 0x000fe200078e3cff */
[----:B------:R-:W-:Y:S01]  /*36a0*/  IMAD R50, R153, R147, RZ ;  /* 0x0000009399327224 */ /* 0x000fe200078e02ff */
[----:B------:R-:W-:Y:S01]  /*36b0*/  LOP3.LUT R55, RZ, R85, RZ, 0x33, !PT ;  /* 0x00000055ff377212 */ /* 0x000fe200078e33ff */
[----:B------:R-:W-:Y:S01]  /*36c0*/  @!P0 IMAD.IADD R53, R53, 0x1, -R2 ;  /* 0x0000000135358824 */ /* 0x000fe200078e0a02 */
[----:B------:R-:W-:Y:S01]  /*36d0*/  ISETP.NE.AND P0, PT, R85, RZ, PT ;  /* 0x000000ff5500720c */ /* 0x000fe20003f05270 */
[----:B------:R-:W-:Y:S01]  /*36e0*/  @!P5 IMAD.MOV R81, RZ, RZ, -R81 ;  /* 0x000000ffff51d224 */ /* 0x000fe200078e0a51 */
[----:B------:R-:W-:Y:S01]  /*36f0*/  LEA R130, P5, R50, UR4, 0x2 ;  /* 0x0000000432827c11 */ /* 0x000fe2000f8a10ff */
[----:B------:R-:W-:Y:S01]  /*3700*/  @!P3 IMAD.MOV R11, RZ, RZ, -R11 ;  /* 0x000000ffff0bb224 */ /* 0x000fe200078e0a0b */
[C---:B------:R-:W-:Y:S01]  /*3710*/  SEL R66, R55.reuse, R5, !P0 ;  /* 0x0000000537427207 */ /* 0x040fe20004000000 */
[----:B------:R-:W-:Y:S01]  /*3720*/  @!P4 IMAD.MOV R13, RZ, RZ, -R13 ;  /* 0x000000ffff0dc224 */ /* 0x000fe200078e0a0d */
[C---:B------:R-:W-:Y:S01]  /*3730*/  SEL R68, R55.reuse, R6, !P0 ;  /* 0x0000000637447207 */ /* 0x040fe20004000000 */
[----:B------:R-:W-:Y:S01]  /*3740*/  @!P1 IMAD.MOV R51, RZ, RZ, -R51 ;  /* 0x000000ffff339224 */ /* 0x000fe200078e0a33 */
[C---:B------:R-:W-:Y:S01]  /*3750*/  SEL R70, R55.reuse, R7, !P0 ;  /* 0x0000000737467207 */ /* 0x040fe20004000000 */
[----:B------:R-:W-:Y:S01]  /*3760*/  ULDC UR4, c[0x0][0x240] ;  /* 0x0000900000047ab9 */ /* 0x000fe20000000800 */
[C---:B------:R-:W-:Y:S01]  /*3770*/  SEL R72, R55.reuse, R8, !P0 ;  /* 0x0000000837487207 */ /* 0x040fe20004000000 */
[----:B------:R-:W-:Y:S01]  /*3780*/  @!P2 IMAD.MOV R53, RZ, RZ, -R53 ;  /* 0x000000ffff35a224 */ /* 0x000fe200078e0a35 */
[C---:B------:R-:W-:Y:S01]  /*3790*/  SEL R74, R55.reuse, R9, !P0 ;  /* 0x00000009374a7207 */ /* 0x040fe20004000000 */
[----:B------:R-:W-:Y:S01]  /*37a0*/  IMAD R7, R66, UR4, RZ ;  /* 0x0000000442077c24 */ /* 0x000fe2000f8e02ff */
[C---:B------:R-:W-:Y:S01]  /*37b0*/  SEL R76, R55.reuse, R10, !P0 ;  /* 0x0000000a374c7207 */ /* 0x040fe20004000000 */
[----:B------:R-:W-:Y:S01]  /*37c0*/  IMAD R9, R68, UR4, RZ ;  /* 0x0000000444097c24 */ /* 0x000fe2000f8e02ff */
[C---:B------:R-:W-:Y:S01]  /*37d0*/  SEL R12, R55.reuse, R12, !P0 ;  /* 0x0000000c370c7207 */ /* 0x040fe20004000000 */
[----:B------:R-:W-:Y:S01]  /*37e0*/  IMAD R10, R70, UR4, RZ ;  /* 0x00000004460a7c24 */ /* 0x000fe2000f8e02ff */
[C---:B------:R-:W-:Y:S01]  /*37f0*/  SEL R14, R55.reuse, R14, !P0 ;  /* 0x0000000e370e7207 */ /* 0x040fe20004000000 */
[----:B------:R-:W3:Y:S01]  /*3800*/  LDC.64 R2, c[0x0][0x230] ;  /* 0x00008c00ff027b82 */ /* 0x000ee20000000a00 */
[C---:B------:R-:W-:Y:S01]  /*3810*/  SEL R78, R55.reuse, R15, !P0 ;  /* 0x0000000f374e7207 */ /* 0x040fe20004000000 */
[----:B------:R-:W-:Y:S01]  /*3820*/  IMAD R15, R76, UR4, RZ ;  /* 0x000000044c0f7c24 */ /* 0x000fe2000f8e02ff */
[C---:B------:R-:W-:Y:S01]  /*3830*/  SEL R16, R55.reuse, R16, !P0 ;  /* 0x0000001037107207 */ /* 0x040fe20004000000 */
[----:B-1----:R-:W-:Y:S01]  /*3840*/  IMAD.SHL.U32 R152, R144, 0x10, RZ ;  /* 0x0000001090987824 */ /* 0x002fe200078e00ff */
[C---:B------:R-:W-:Y:S01]  /*3850*/  SEL R80, R55.reuse, R17, !P0 ;  /* 0x0000001137507207 */ /* 0x040fe20004000000 */
[----:B------:R-:W-:Y:S01]  /*3860*/  IMAD R17, R12, UR4, RZ ;  /* 0x000000040c117c24 */ /* 0x000fe2000f8e02ff */
[----:B------:R-:W-:-:S02]  /*3870*/  SEL R18, R55, R18, !P0 ;  /* 0x0000001237127207 */ /* 0x000fc40004000000 */
[C---:B------:R-:W-:Y:S01]  /*3880*/  SEL R82, R55.reuse, R19, !P0 ;  /* 0x0000001337527207 */ /* 0x040fe20004000000 */
[----:B------:R-:W-:Y:S01]  /*3890*/  IMAD R19, R14, UR4, RZ ;  /* 0x000000040e137c24 */ /* 0x000fe2000f8e02ff */
[C---:B------:R-:W-:Y:S02]  /*38a0*/  SEL R20, R55.reuse, R20, !P0 ;  /* 0x0000001437147207 */ /* 0x040fe40004000000 */
[C---:B------:R-:W-:Y:S01]  /*38b0*/  SEL R83, R55.reuse, R21, !P0 ;  /* 0x0000001537537207 */ /* 0x040fe20004000000 */
[----:B------:R-:W-:Y:S01]  /*38c0*/  IMAD R21, R78, UR4, RZ ;  /* 0x000000044e157c24 */ /* 0x000fe2000f8e02ff */
[C---:B------:R-:W-:Y:S01]  /*38d0*/  SEL R84, R55.reuse, R22, !P0 ;  /* 0x0000001637547207 */ /* 0x040fe20004000000 */
[----:B------:R-:W-:Y:S01]  /*38e0*/  IMAD R22, R16, UR4, RZ ;  /* 0x0000000410167c24 */ /* 0x000fe2000f8e02ff */
[C---:B------:R-:W-:Y:S02]  /*38f0*/  SEL R24, R55.reuse, R24, !P0 ;  /* 0x0000001837187207 */ /* 0x040fe40004000000 */
[C---:B------:R-:W-:Y:S01]  /*3900*/  SEL R85, R55.reuse, R25, !P0 ;  /* 0x0000001937557207 */ /* 0x040fe20004000000 */
[----:B------:R-:W-:Y:S01]  /*3910*/  IMAD R25, R80, UR4, RZ ;  /* 0x0000000450197c24 */ /* 0x000fe2000f8e02ff */
[----:B------:R-:W-:-:S02]  /*3920*/  SEL R26, R55, R26, !P0 ;  /* 0x0000001a371a7207 */ /* 0x000fc40004000000 */
[C---:B------:R-:W-:Y:S01]  /*3930*/  SEL R86, R55.reuse, R27, !P0 ;  /* 0x0000001b37567207 */ /* 0x040fe20004000000 */
[----:B------:R-:W-:Y:S01]  /*3940*/  IMAD R27, R18, UR4, RZ ;  /* 0x00000004121b7c24 */ /* 0x000fe2000f8e02ff */
[C---:B------:R-:W-:Y:S01]  /*3950*/  SEL R28, R55.reuse, R28, !P0 ;  /* 0x0000001c371c7207 */ /* 0x040fe20004000000 */
[----:B---3--:R-:W-:Y:S01]  /*3960*/  VIADD R143, R2, 0xffffffff ;  /* 0xffffffff028f7836 */ /* 0x008fe20000000000 */
[C---:B------:R-:W-:Y:S01]  /*3970*/  SEL R87, R55.reuse, R29, !P0 ;  /* 0x0000001d37577207 */ /* 0x040fe20004000000 */
[----:B------:R-:W-:Y:S01]  /*3980*/  IMAD R29, R82, UR4, RZ ;  /* 0x00000004521d7c24 */ /* 0x000fe2000f8e02ff */
[C---:B------:R-:W-:Y:S02]  /*3990*/  SEL R30, R55.reuse, R30, !P0 ;  /* 0x0000001e371e7207 */ /* 0x040fe40004000000 */
[C---:B------:R-:W-:Y:S01]  /*39a0*/  SEL R88, R55.reuse, R31, !P0 ;  /* 0x0000001f37587207 */ /* 0x040fe20004000000 */
[----:B------:R-:W-:Y:S01]  /*39b0*/  IMAD R31, R20, UR4, RZ ;  /* 0x00000004141f7c24 */ /* 0x000fe2000f8e02ff */
[----:B------:R-:W-:-:S02]  /*39c0*/  SEL R32, R55, R32, !P0 ;  /* 0x0000002037207207 */ /* 0x000fc40004000000 */
[----:B------:R-:W-:Y:S01]  /*39d0*/  SEL R89, R55, R33, !P0 ;  /* 0x0000002137597207 */ /* 0x000fe20004000000 */
[----:B------:R-:W-:Y:S01]  /*39e0*/  IMAD R33, R83, UR4, RZ ;  /* 0x0000000453217c24 */ /* 0x000fe2000f8e02ff */
[C---:B------:R-:W-:Y:S02]  /*39f0*/  SEL R34, R55.reuse, R34, !P0 ;  /* 0x0000002237227207 */ /* 0x040fe40004000000 */
        /* <DEDUP_REMOVED lines=22> */
[----:B------:R-:W-:Y:S01]  /*3b60*/  SEL R97, R55, R47, !P0 ;  /* 0x0000002f37617207 */ /* 0x000fe20004000000 */
[----:B------:R-:W-:Y:S01]  /*3b70*/  IMAD R47, R87, UR4, RZ ;  /* 0x00000004572f7c24 */ /* 0x000fe2000f8e02ff */
[C---:B------:R-:W-:Y:S01]  /*3b80*/  SEL R52, R55.reuse, R52, !P0 ;  /* 0x0000003437347207 */ /* 0x040fe20004000000 */
[----:B------:R-:W-:Y:S01]  /*3b90*/  IMAD R87, R46, UR4, RZ ;  /* 0x000000042e577c24 */ /* 0x000fe2000f8e02ff */
[C---:B------:R-:W-:Y:S01]  /*3ba0*/  SEL R54, R55.reuse, R54, !P0 ;  /* 0x0000003637367207 */ /* 0x040fe20004000000 */
[----:B------:R-:W-:Y:S01]  /*3bb0*/  IMAD R85, R96, UR4, RZ ;  /* 0x0000000460557c24 */ /* 0x000fe2000f8e02ff */
[----:B------:R-:W-:-:S02]  /*3bc0*/  SEL R56, R55, R56, !P0 ;  /* 0x0000003837387207 */ /* 0x000fc40004000000 */
[----:B------:R-:W-:Y:S01]  /*3bd0*/  SEL R98, R55, R57, !P0 ;  /* 0x0000003937627207 */ /* 0x000fe20004000000 */
[----:B------:R-:W-:Y:S01]  /*3be0*/  IMAD R57, R89, UR4, RZ ;  /* 0x0000000459397c24 */ /* 0x000fe2000f8e02ff */
[C---:B------:R-:W-:Y:S01]  /*3bf0*/  SEL R99, R55.reuse, R59, !P0 ;  /* 0x0000003b37637207 */ /* 0x040fe20004000000 */
[----:B------:R-:W-:Y:S01]  /*3c00*/  IMAD R59, R34, UR4, RZ ;  /* 0x00000004223b7c24 */ /* 0x000fe2000f8e02ff */
        /* <DEDUP_REMOVED lines=16> */
[C---:B------:R-:W-:Y:S01]  /*3d10*/  SEL R117, R55.reuse, R69, !P0 ;  /* 0x0000004537757207 */ /* 0x040fe20004000000 */
[----:B------:R-:W-:Y:S01]  /*3d20*/  IMAD R69, R92, UR4, RZ ;  /* 0x000000045c457c24 */ /* 0x000fe2000f8e02ff */
[C---:B------:R-:W-:Y:S01]  /*3d30*/  SEL R119, R55.reuse, R71, !P0 ;  /* 0x0000004737777207 */ /* 0x040fe20004000000 */
[----:B------:R-:W-:Y:S01]  /*3d40*/  IMAD R71, R40, UR4, RZ ;  /* 0x0000000428477c24 */ /* 0x000fe2000f8e02ff */
[----:B------:R-:W-:Y:S01]  /*3d50*/  SEL R121, R55, R0, !P0 ;  /* 0x0000000037797207 */ /* 0x000fe20004000000 */
        /* <DEDUP_REMOVED lines=13> */
[----:B------:R-:W-:Y:S01]  /*3e30*/  ISETP.NE.AND P0, PT, R100, RZ, PT ;  /* 0x000000ff6400720c */ /* 0x000fe20003f05270 */
[----:B------:R-:W-:Y:S01]  /*3e40*/  IMAD R77, R94, UR4, RZ ;  /* 0x000000045e4d7c24 */ /* 0x000fe2000f8e02ff */
[----:B------:R-:W-:Y:S01]  /*3e50*/  LOP3.LUT R0, RZ, R100, RZ, 0x33, !PT ;  /* 0x00000064ff007212 */ /* 0x000fe200078e33ff */
[----:B------:R-:W-:Y:S01]  /*3e60*/  IMAD R142, R55, UR4, RZ ;  /* 0x00000004378e7c24 */ /* 0x000fe2000f8e02ff */
[----:B------:R-:W-:Y:S01]  /*3e70*/  LEA.HI.X.SX32 R5, R50, UR5, 0x2, P5 ;  /* 0x0000000532057c11 */ /* 0x000fe2000a8f16ff */
[----:B------:R-:W-:Y:S01]  /*3e80*/  IMAD R103, R103, UR4, RZ ;  /* 0x0000000467677c24 */ /* 0x000fe2000f8e02ff */
[----:B------:R-:W-:Y:S01]  /*3e90*/  SEL R4, R0, R11, !P0 ;  /* 0x0000000b00047207 */ /* 0x000fe20004000000 */
[----:B------:R-:W-:Y:S01]  /*3ea0*/  IMAD R11, R72, UR4, RZ ;  /* 0x00000004480b7c24 */ /* 0x000fe2000f8e02ff */
[----:B------:R-:W-:Y:S01]  /*3eb0*/  SEL R6, R0, R13, !P0 ;  /* 0x0000000d00067207 */ /* 0x000fe20004000000 */
[----:B------:R-:W-:Y:S01]  /*3ec0*/  IMAD R13, R74, UR4, RZ ;  /* 0x000000044a0d7c24 */ /* 0x000fe2000f8e02ff */
[----:B------:R-:W-:Y:S01]  /*3ed0*/  SEL R8, R0, R51, !P0 ;  /* 0x0000003300087207 */ /* 0x000fe20004000000 */
[----:B------:R-:W-:Y:S01]  /*3ee0*/  IMAD R51, R88, UR4, RZ ;  /* 0x0000000458337c24 */ /* 0x000fe2000f8e02ff */
[----:B------:R-:W-:Y:S01]  /*3ef0*/  SEL R0, R0, R53, !P0 ;  /* 0x0000003500007207 */ /* 0x000fe20004000000 */
[----:B------:R-:W-:Y:S01]  /*3f00*/  IMAD R53, R32, UR4, RZ ;  /* 0x0000000420357c24 */ /* 0x000fe2000f8e02ff */
[-C--:B------:R-:W-:Y:S01]  /*3f10*/  LEA R134, P0, R7, R130.reuse, 0x2 ;  /* 0x0000008207867211 */ /* 0x080fe200078010ff */
[----:B------:R-:W-:Y:S01]  /*3f20*/  IMAD R105, R105, UR4, RZ ;  /* 0x0000000469697c24 */ /* 0x000fe2000f8e02ff */
[CC--:B------:R-:W-:Y:S01]  /*3f30*/  LEA R136, P1, R10.reuse, R130.reuse, 0x2 ;  /* 0x000000820a887211 */ /* 0x0c0fe200078210ff */
[----:B------:R-:W-:Y:S01]  /*3f40*/  IMAD R107, R107, UR4, RZ ;  /* 0x000000046b6b7c24 */ /* 0x000fe2000f8e02ff */
[-C--:B------:R-:W-:Y:S01]  /*3f50*/  LEA.HI.X.SX32 R135, R7, R5.reuse, 0x2, P0 ;  /* 0x0000000507877211 */ /* 0x080fe200000f16ff */
[----:B------:R-:W-:Y:S01]  /*3f60*/  IMAD R109, R109, UR4, RZ ;  /* 0x000000046d6d7c24 */ /* 0x000fe2000f8e02ff */
[-C--:B------:R-:W-:Y:S01]  /*3f70*/  LEA R132, P0, R9, R130.reuse, 0x2 ;  /* 0x0000008209847211 */ /* 0x080fe200078010ff */
        /* <DEDUP_REMOVED lines=11> */
[-C--:B------:R-:W-:Y:S01]  /*4030*/  LEA.HI.X.SX32 R133, R9, R5.reuse, 0x2, P0 ;  /* 0x0000000509857211 */ /* 0x080fe200000f16ff */
[----:B------:R-:W-:Y:S01]  /*4040*/  IMAD R123, R123, UR4, RZ ;  /* 0x000000047b7b7c24 */ /* 0x000fe2000f8e02ff */
[-C--:B------:R-:W-:Y:S01]  /*4050*/  LEA R18, P0, R21, R130.reuse, 0x2 ;  /* 0x0000008215127211 */ /* 0x080fe200078010ff */
[----:B------:R-:W-:Y:S01]  /*4060*/  IMAD R125, R125, UR4, RZ ;  /* 0x000000047d7d7c24 */ /* 0x000fe2000f8e02ff */
[-C--:B------:R-:W-:Y:S01]  /*4070*/  LEA.HI.X.SX32 R137, R10, R5.reuse, 0x2, P1 ;  /* 0x000000050a897211 */ /* 0x080fe200008f16ff */
[----:B------:R-:W-:Y:S01]  /*4080*/  IMAD R127, R127, UR4, RZ ;  /* 0x000000047f7f7c24 */ /* 0x000fe2000f8e02ff */
[-C--:B------:R-:W-:Y:S01]  /*4090*/  LEA.HI.X.SX32 R141, R13, R5.reuse, 0x2, P3 ;  /* 0x000000050d8d7211 */ /* 0x080fe200018f16ff */
[----:B------:R-:W-:Y:S01]  /*40a0*/  IMAD R129, R129, UR4, RZ ;  /* 0x0000000481817c24 */ /* 0x000fe2000f8e02ff */
[-C--:B------:R-:W-:Y:S01]  /*40b0*/  LEA R20, P1, R22, R130.reuse, 0x2 ;  /* 0x0000008216147211 */ /* 0x080fe200078210ff */
[----:B------:R-:W-:Y:S01]  /*40c0*/  IMAD R131, R131, UR4, RZ ;  /* 0x0000000483837c24 */ /* 0x000fe2000f8e02ff */
[----:B------:R-:W-:Y:S01]  /*40d0*/  LEA.HI.X.SX32 R139, R11, R5, 0x2, P2 ;  /* 0x000000050b8b7211 */ /* 0x000fe200010f16ff */
[----:B------:R-:W1:Y:S01]  /*40e0*/  S2UR UR4, SR_CgaCtaId ;  /* 0x00000000000479c3 */ /* 0x000e620000008800 */
[-C--:B------:R-:W-:Y:S01]  /*40f0*/  LEA R26, P3, R27, R130.reuse, 0x2 ;  /* 0x000000821b1a7211 */ /* 0x080fe200078610ff */
[----:B------:R-:W-:Y:S01]  /*4100*/  IMAD R4, R4, R3, RZ ;  /* 0x0000000304047224 */ /* 0x000fe200078e02ff */
[----:B------:R-:W-:Y:S01]  /*4110*/  LEA.HI.X.SX32 R13, R15, R5, 0x2, P4 ;  /* 0x000000050f0d7211 */ /* 0x000fe200020f16ff */
[-C--:B------:R-:W-:Y:S01]  /*4120*/  IMAD R8, R8, R3.reuse, RZ ;  /* 0x0000000308087224 */ /* 0x080fe200078e02ff */
[-C--:B------:R-:W-:Y:S01]  /*4130*/  LEA R24, P2, R25, R130.reuse, 0x2 ;  /* 0x0000008219187211 */ /* 0x080fe200078410ff */
[-C--:B------:R-:W-:Y:S01]  /*4140*/  IMAD R6, R6, R3.reuse, RZ ;  /* 0x0000000306067224 */ /* 0x080fe200078e02ff */
[-C--:B------:R-:W-:Y:S01]  /*4150*/  LEA R28, P4, R29, R130.reuse, 0x2 ;  /* 0x000000821d1c7211 */ /* 0x080fe200078810ff */
[----:B------:R-:W-:Y:S01]  /*4160*/  IMAD R0, R0, R3, RZ ;  /* 0x0000000300007224 */ /* 0x000fe200078e02ff */
[-C--:B------:R-:W-:Y:S01]  /*4170*/  LEA.HI.X.SX32 R15, R17, R5.reuse, 0x2, P5 ;  /* 0x00000005110f7211 */ /* 0x080fe200028f16ff */
[C---:B------:R-:W-:Y:S01]  /*4180*/  VIADD R3, R2.reuse, 0xfffffffa ;  /* 0xfffffffa02037836 */ /* 0x040fe20000000000 */
[-C--:B------:R-:W-:Y:S01]  /*4190*/  LEA R30, P5, R31, R130.reuse, 0x2 ;  /* 0x000000821f1e7211 */ /* 0x080fe200078a10ff */
[C---:B------:R-:W-:Y:S01]  /*41a0*/  VIADD R7, R2.reuse, 0xfffffffd ;  /* 0xfffffffd02077836 */ /* 0x040fe20000000000 */
[----:B------:R-:W-:Y:S01]  /*41b0*/  LEA.HI.X.SX32 R17, R19, R5, 0x2, P6 ;  /* 0x0000000513117211 */ /* 0x000fe200030f16ff */
[----:B------:R-:W-:Y:S01]  /*41c0*/  VIADD R9, R2, 0xfffffffc ;  /* 0xfffffffc02097836 */ /* 0x000fe20000000000 */
[----:B------:R-:W-:-:S02]  /*41d0*/  LEA R32, P6, R33, R130, 0x2 ;  /* 0x0000008221207211 */ /* 0x000fc400078c10ff */
[-C--:B------:R-:W-:Y:S02]  /*41e0*/  LEA.HI.X.SX32 R19, R21, R5.reuse, 0x2, P0 ;  /* 0x0000000515137211 */ /* 0x080fe400000f16ff */
[-C--:B------:R-:W-:Y:S02]  /*41f0*/  LEA R34, P0, R35, R130.reuse, 0x2 ;  /* 0x0000008223227211 */ /* 0x080fe400078010ff */
[-C--:B------:R-:W-:Y:S02]  /*4200*/  LEA.HI.X.SX32 R21, R22, R5.reuse, 0x2, P1 ;  /* 0x0000000516157211 */ /* 0x080fe400008f16ff */
[-C--:B------:R-:W-:Y:S01]  /*4210*/  LEA.HI.X.SX32 R27, R27, R5.reuse, 0x2, P3 ;  /* 0x000000051b1b7211 */ /* 0x080fe200018f16ff */
[----:B-1----:R-:W-:Y:S01]  /*4220*/  ULEA UR8, UR4, UR8, 0x18 ;  /* 0x0000000804087291 */ /* 0x002fe2000f8ec03f */
[----:B------:R-:W-:Y:S02]  /*4230*/  LEA R36, P1, R37, R130, 0x2 ;  /* 0x0000008225247211 */ /* 0x000fe400078210ff */
[----:B------:R-:W-:-:S02]  /*4240*/  LEA.HI.X.SX32 R25, R25, R5, 0x2, P2 ;  /* 0x0000000519197211 */ /* 0x000fc400010f16ff */
[-C--:B------:R-:W-:Y:S02]  /*4250*/  LEA R40, P3, R41, R130.reuse, 0x2 ;  /* 0x0000008229287211 */ /* 0x080fe400078610ff */
[-C--:B------:R-:W-:Y:S02]  /*4260*/  LEA.HI.X.SX32 R29, R29, R5.reuse, 0x2, P4 ;  /* 0x000000051d1d7211 */ /* 0x080fe400020f16ff */
[-C--:B------:R-:W-:Y:S02]  /*4270*/  LEA R38, P2, R39, R130.reuse, 0x2 ;  /* 0x0000008227267211 */ /* 0x080fe400078410ff */
[-C--:B------:R-:W-:Y:S02]  /*4280*/  LEA R42, P4, R43, R130.reuse, 0x2 ;  /* 0x000000822b2a7211 */ /* 0x080fe400078810ff */
[----:B------:R-:W-:Y:S02]  /*4290*/  LEA.HI.X.SX32 R31, R31, R5, 0x2, P5 ;  /* 0x000000051f1f7211 */ /* 0x000fe400028f16ff */
[----:B------:R-:W-:-:S02]  /*42a0*/  LEA R44, P5, R45, R130, 0x2 ;  /* 0x000000822d2c7211 */ /* 0x000fc400078a10ff */
[-C--:B------:R-:W-:Y:S02]  /*42b0*/  LEA.HI.X.SX32 R33, R33, R5.reuse, 0x2, P6 ;  /* 0x0000000521217211 */ /* 0x080fe400030f16ff */
[-C--:B------:R-:W-:Y:S02]  /*42c0*/  LEA R46, P6, R47, R130.reuse, 0x2 ;  /* 0x000000822f2e7211 */ /* 0x080fe400078c10ff */
[-C--:B------:R-:W-:Y:S02]  /*42d0*/  LEA.HI.X.SX32 R35, R35, R5.reuse, 0x2, P0 ;  /* 0x0000000523237211 */ /* 0x080fe400000f16ff */
[----:B------:R-:W-:Y:S02]  /*42e0*/  LEA R48, P0, R49, R130, 0x2 ;  /* 0x0000008231307211 */ /* 0x000fe400078010ff */
[-C--:B------:R-:W-:Y:S02]  /*42f0*/  LEA.HI.X.SX32 R37, R37, R5.reuse, 0x2, P1 ;  /* 0x0000000525257211 */ /* 0x080fe400008f16ff */
[----:B------:R-:W-:-:S02]  /*4300*/  LEA.HI.X.SX32 R41, R41, R5, 0x2, P3 ;  /* 0x0000000529297211 */ /* 0x000fc400018f16ff */
[-C--:B------:R-:W-:Y:S02]  /*4310*/  LEA R50, P1, R51, R130.reuse, 0x2 ;  /* 0x0000008233327211 */ /* 0x080fe400078210ff */
[-C--:B------:R-:W-:Y:S02]  /*4320*/  LEA.HI.X.SX32 R39, R39, R5.reuse, 0x2, P2 ;  /* 0x0000000527277211 */ /* 0x080fe400010f16ff */
[-C--:B------:R-:W-:Y:S02]  /*4330*/  LEA R54, P3, R57, R130.reuse, 0x2 ;  /* 0x0000008239367211 */ /* 0x080fe400078610ff */
[----:B------:R-:W-:Y:S02]  /*4340*/  LEA.HI.X.SX32 R43, R43, R5, 0x2, P4 ;  /* 0x000000052b2b7211 */ /* 0x000fe400020f16ff */
[-C--:B------:R-:W-:Y:S02]  /*4350*/  LEA R52, P2, R53, R130.reuse, 0x2 ;  /* 0x0000008235347211 */ /* 0x080fe400078410ff */
[----:B------:R-:W-:-:S02]  /*4360*/  LEA R56, P4, R59, R130, 0x2 ;  /* 0x000000823b387211 */ /* 0x000fc400078810ff */
[-C--:B------:R-:W-:Y:S02]  /*4370*/  LEA.HI.X.SX32 R45, R45, R5.reuse, 0x2, P5 ;  /* 0x000000052d2d7211 */ /* 0x080fe400028f16ff */
[-C--:B------:R-:W-:Y:S02]  /*4380*/  LEA R58, P5, R61, R130.reuse, 0x2 ;  /* 0x000000823d3a7211 */ /* 0x080fe400078a10ff */
[-C--:B------:R-:W-:Y:S02]  /*4390*/  LEA.HI.X.SX32 R47, R47, R5.reuse, 0x2, P6 ;  /* 0x000000052f2f7211 */ /* 0x080fe400030f16ff */
[-C--:B------:R-:W-:Y:S02]  /*43a0*/  LEA R60, P6, R63, R130.reuse, 0x2 ;  /* 0x000000823f3c7211 */ /* 0x080fe400078c10ff */
[----:B------:R-:W-:Y:S02]  /*43b0*/  LEA.HI.X.SX32 R49, R49, R5, 0x2, P0 ;  /* 0x0000000531317211 */ /* 0x000fe400000f16ff */
[----:B------:R-:W-:-:S02]  /*43c0*/  LEA R62, P0, R65, R130, 0x2 ;  /* 0x00000082413e7211 */ /* 0x000fc400078010ff */
[-C--:B------:R-:W-:Y:S02]  /*43d0*/  LEA.HI.X.SX32 R51, R51, R5.reuse, 0x2, P1 ;  /* 0x0000000533337211 */ /* 0x080fe400008f16ff */
[-C--:B------:R-:W-:Y:S02]  /*43e0*/  LEA.HI.X.SX32 R55, R57, R5.reuse, 0x2, P3 ;  /* 0x0000000539377211 */ /* 0x080fe400018f16ff */
[-C--:B------:R-:W-:Y:S02]  /*43f0*/  LEA R64, P1, R67, R130.reuse, 0x2 ;  /* 0x0000008243407211 */ /* 0x080fe400078210ff */
[-C--:B------:R-:W-:Y:S02]  /*4400*/  LEA.HI.X.SX32 R53, R53, R5.reuse, 0x2, P2 ;  /* 0x0000000535357211 */ /* 0x080fe400010f16ff */
[----:B------:R-:W-:Y:S02]  /*4410*/  LEA.HI.X.SX32 R57, R59, R5, 0x2, P4 ;  /* 0x000000053b397211 */ /* 0x000fe400020f16ff */
        /* <DEDUP_REMOVED lines=65> */
[----:B------:R-:W-:Y:S02]  /*4830*/  LEA R130, P6, R142, R130, 0x2 ;  /* 0x000000828e827211 */ /* 0x000fe400078c10ff */
[----:B------:R-:W-:-:S02]  /*4840*/  LEA.HI.X.SX32 R125, R127, R5, 0x2, P3 ;  /* 0x000000057f7d7211 */ /* 0x000fc400018f16ff */
[-C--:B------:R-:W-:Y:S02]  /*4850*/  LEA.HI.X.SX32 R127, R129, R5.reuse, 0x2, P4 ;  /* 0x00000005817f7211 */ /* 0x080fe400020f16ff */
[----:B------:R-:W-:Y:S02]  /*4860*/  LEA R150, P4, R4, UR6, 0x2 ;  /* 0x0000000604967c11 */ /* 0x000fe4000f8810ff */
[-C--:B------:R-:W-:Y:S02]  /*4870*/  LEA.HI.X.SX32 R129, R131, R5.reuse, 0x2, P5 ;  /* 0x0000000583817211 */ /* 0x080fe400028f16ff */
[----:B------:R-:W-:Y:S01]  /*4880*/  LEA.HI.X.SX32 R131, R142, R5, 0x2, P6 ;  /* 0x000000058e837211 */ /* 0x000fe200030f16ff */
[----:B------:R-:W-:Y:S01]  /*4890*/  VIADD R5, R2, 0xfffffffe ;  /* 0xfffffffe02057836 */ /* 0x000fe20000000000 */
[----:B------:R-:W-:Y:S01]  /*48a0*/  LOP3.LUT R157, R152, 0x70, RZ, 0xc0, !PT ;  /* 0x00000070989d7812 */ /* 0x000fe200078ec0ff */
[----:B------:R-:W-:Y:S01]  /*48b0*/  VIADD R152, R2, 0x1f ;  /* 0x0000001f02987836 */ /* 0x000fe20000000000 */
[----:B------:R-:W-:-:S02]  /*48c0*/  ISETP.GE.U32.AND P0, PT, R143, 0x7fffffe0, PT ;  /* 0x7fffffe08f00780c */ /* 0x000fc40003f06070 */
[----:B------:R-:W-:Y:S01]  /*48d0*/  LEA.HI.X.SX32 R151, R4, UR7, 0x2, P4 ;  /* 0x0000000704977c11 */ /* 0x000fe2000a0f16ff */
[----:B------:R-:W-:Y:S01]  /*48e0*/  IMAD R157, R158, 0x80, R157 ;  /* 0x000000809e9d7824 */ /* 0x000fe200078e029d */
[----:B------:R-:W-:Y:S02]  /*48f0*/  LEA R148, P4, R8, UR6, 0x2 ;  /* 0x0000000608947c11 */ /* 0x000fe4000f8810ff */
[----:B------:R-:W-:Y:S01]  /*4900*/  LEA R142, P2, R6, UR6, 0x2 ;  /* 0x00000006068e7c11 */ /* 0x000fe2000f8410ff */
[----:B------:R-:W-:Y:S01]  /*4910*/  VIADD R22, R157, UR8 ;  /* 0x000000089d167c36 */ /* 0x000fe20008000000 */
[----:B------:R-:W-:Y:S01]  /*4920*/  ISETP.GE.U32.AND P1, PT, R5, 0x7fffffdf, PT ;  /* 0x7fffffdf0500780c */ /* 0x000fe20003f26070 */
[----:B------:R-:W-:Y:S01]  /*4930*/  VIADD R5, R2, 0xfffffffb ;  /* 0xfffffffb02057836 */ /* 0x000fe20000000000 */
[----:B------:R-:W-:Y:S01]  /*4940*/  LEA.HI.X.SX32 R149, R8, UR7, 0x2, P4 ;  /* 0x0000000708957c11 */ /* 0x000fe2000a0f16ff */
[----:B------:R-:W-:Y:S01]  /*4950*/  IMAD.WIDE R232, R146, 0x4, R150 ;  /* 0x0000000492e87825 */ /* 0x000fe200078e0296 */
[----:B------:R-:W-:Y:S01]  /*4960*/  LEA R144, P4, R0, UR6, 0x2 ;  /* 0x0000000600907c11 */ /* 0x000fe2000f8810ff */
[----:B------:R-:W-:Y:S01]  /*4970*/  @!PT LDS RZ, [RZ] ;  /* 0x00000000fffff984 */ /* 0x000fe20000000800 */
[----:B------:R-:W-:Y:S01]  /*4980*/  @!PT LDS RZ, [RZ] ;  /* 0x00000000fffff984 */ /* 0x000fe20000000800 */
[----:B------:R-:W-:Y:S01]  /*4990*/  @!PT LDS RZ, [RZ] ;  /* 0x00000000fffff984 */ /* 0x000fe20000000800 */
[----:B------:R-:W-:Y:S01]  /*49a0*/  LDGSTS.E [R22], desc[UR34][R150.64], !P0 ;  /* 0x0000000096167fae */ /* 0x000fe2000c121862 */
[----:B------:R-:W-:Y:S01]  /*49b0*/  LEA.HI.X.SX32 R143, R6, UR7, 0x2, P2 ;  /* 0x00000007068f7c11 */ /* 0x000fe200090f16ff */
[----:B------:R-:W-:Y:S01]  /*49c0*/  IMAD.WIDE R222, R146, 0x4, R148 ;  /* 0x0000000492de7825 */ /* 0x000fe200078e0294 */
[----:B------:R-:W-:-:S02]  /*49d0*/  ISETP.GE.U32.AND P2, PT, R3, 0x7fffffdb, PT ;  /* 0x7fffffdb0300780c */ /* 0x000fc40003f46070 */
[----:B------:R-:W-:Y:S01]  /*49e0*/  LEA.HI.X.SX32 R145, R0, UR7, 0x2, P4 ;  /* 0x0000000700917c11 */ /* 0x000fe2000a0f16ff */
[C---:B------:R-:W-:Y:S01]  /*49f0*/  VIADD R3, R2.reuse, 0xfffffff9 ;  /* 0xfffffff902037836 */ /* 0x040fe20000000000 */
[----:B------:R-:W-:Y:S01]  /*4a00*/  ISETP.GE.U32.AND P5, PT, R7, 0x7fffffde, PT ;  /* 0x7fffffde0700780c */ /* 0x000fe20003fa6070 */
[----:B------:R-:W-:Y:S01]  /*4a10*/  VIADD R0, R2, 0xfffffff8 ;  /* 0xfffffff802007836 */ /* 0x000fe20000000000 */
[----:B------:R-:W-:Y:S01]  /*4a20*/  LDGSTS.E [R22+0x4000], desc[UR34][R142.64], !P0 ;  /* 0x040000008e167fae */ /* 0x000fe2000c121862 */
[C---:B------:R-:W-:Y:S01]  /*4a30*/  IMAD.WIDE R224, R146.reuse, 0x4, R142 ;  /* 0x0000000492e07825 */ /* 0x040fe200078e028e */
[----:B------:R-:W-:Y:S02]  /*4a40*/  ISETP.GE.U32.AND P3, PT, R5, 0x7fffffdc, PT ;  /* 0x7fffffdc0500780c */ /* 0x000fe40003f66070 */
[----:B------:R-:W-:Y:S01]  /*4a50*/  ISETP.GE.U32.AND P4, PT, R3, 0x7fffffda, PT ;  /* 0x7fffffda0300780c */ /* 0x000fe20003f86070 */
[----:B------:R-:W-:Y:S01]  /*4a60*/  LDGSTS.E [R22+0x8000], desc[UR34][R148.64], !P0 ;  /* 0x0800000094167fae */ /* 0x000fe2000c121862 */
[C---:B------:R-:W-:Y:S01]  /*4a70*/  IMAD.SHL.U32 R3, R146.reuse, 0x2, RZ ;  /* 0x0000000292037824 */ /* 0x040fe200078e00ff */
[----:B------:R-:W-:Y:S01]  /*4a80*/  ISETP.GE.U32.AND P6, PT, R9, 0x7fffffdd, PT ;  /* 0x7fffffdd0900780c */ /* 0x000fe20003fc6070 */
[----:B------:R-:W-:Y:S01]  /*4a90*/  IMAD.WIDE R4, R146, 0x4, R144 ;  /* 0x0000000492047825 */ /* 0x000fe200078e0290 */
[----:B------:R-:W-:Y:S01]  /*4aa0*/  LDGSTS.E [R22+0xc000], desc[UR34][R144.64], !P0 ;  /* 0x0c00000090167fae */ /* 0x000fe2000c121862 */
[----:B------:R-:W-:-:S02]  /*4ab0*/  ISETP.GE.U32.AND P0, PT, R0, 0x7fffffd9, PT ;  /* 0x7fffffd90000780c */ /* 0x000fc40003f06070 */
[----:B------:R-:W-:Y:S01]  /*4ac0*/  VIADD R0, R2, 0xfffffff7 ;  /* 0xfffffff702007836 */ /* 0x000fe20000000000 */
[----:B------:R-:W-:Y:S01]  /*4ad0*/  LDGSTS.E [R22+0x4], desc[UR34][R232.64], !P1 ;  /* 0x00004000e8167fae */ /* 0x000fe2000c921862 */
[----:B------:R-:W-:-:S03]  /*4ae0*/  IMAD.WIDE R220, R3, 0x4, R150 ;  /* 0x0000000403dc7825 */ /* 0x000fc600078e0296 */
[----:B------:R-:W-:Y:S01]  /*4af0*/  LDGSTS.E [R22+0x4004], desc[UR34][R224.64], !P1 ;  /* 0x04004000e0167fae */ /* 0x000fe2000c921862 */
[----:B------:R-:W-:-:S03]  /*4b00*/  IMAD.WIDE R216, R3, 0x4, R142 ;  /* 0x0000000403d87825 */ /* 0x000fc600078e028e */
[----:B------:R-:W-:Y:S01]  /*4b10*/  LDGSTS.E [R22+0x8004], desc[UR34][R222.64], !P1 ;  /* 0x08004000de167fae */ /* 0x000fe2000c921862 */
[----:B------:R-:W-:-:S03]  /*4b20*/  IMAD.WIDE R214, R3, 0x4, R148 ;  /* 0x0000000403d67825 */ /* 0x000fc600078e0294 */
[----:B------:R1:W-:Y:S01]  /*4b30*/  STL.64 [R1+0x240], R4 ;  /* 0x0002400401007387 */ /* 0x0003e20000100a00 */
[----:B--2---:R-:W-:-:S03]  /*4b40*/  IMAD.WIDE R154, R3, 0x4, R144 ;  /* 0x00000004039a7825 */ /* 0x004fc600078e0290 */
[----:B------:R1:W-:Y:S01]  /*4b50*/  LDGSTS.E [R22+0xc004], desc[UR34][R4.64], !P1 ;  /* 0x0c00400004167fae */ /* 0x0003e2000c921862 */
[----:B------:R-:W-:Y:S01]  /*4b60*/  ISETP.GE.U32.AND P1, PT, R0, 0x7fffffd8, PT ;  /* 0x7fffffd80000780c */ /* 0x000fe20003f26070 */
[----:B------:R-:W-:Y:S02]  /*4b70*/  VIADD R0, R2, 0xfffffff6 ;  /* 0xfffffff602007836 */ /* 0x000fe40000000000 */
[----:B------:R-:W-:Y:S01]  /*4b80*/  LDGSTS.E [R22+0x8], desc[UR34][R220.64], !P5 ;  /* 0x00008000dc167fae */ /* 0x000fe2000e921862 */
[----:B------:R-:W-:Y:S02]  /*4b90*/  IMAD.SHL.U32 R3, R146, 0x4, RZ ;  /* 0x0000000492037824 */ /* 0x000fe400078e00ff */
[----:B------:R-:W-:Y:S01]  /*4ba0*/  IMAD.WIDE R250, R246, 0x4, R142 ;  /* 0x00000004f6fa7825 */ /* 0x000fe200078e028e */
[----:B------:R-:W-:Y:S03]  /*4bb0*/  LDGSTS.E [R22+0x4008], desc[UR34][R216.64], !P5 ;  /* 0x04008000d8167fae */ /* 0x000fe6000e921862 */
[----:B------:R-:W-:Y:S01]  /*4bc0*/  IMAD.WIDE R160, R3, 0x4, R150 ;  /* 0x0000000403a07825 */ /* 0x000fe200078e0296 */
[----:B-1----:R-:W-:Y:S01]  /*4bd0*/  LOP3.LUT R4, R157, 0x10, RZ, 0x3c, !PT ;  /* 0x000000109d047812 */ /* 0x002fe200078e3cff */
[----:B------:R-:W-:Y:S02]  /*4be0*/  LDGSTS.E [R22+0x8008], desc[UR34][R214.64], !P5 ;  /* 0x08008000d6167fae */ /* 0x000fe4000e921862 */
[----:B------:R-:W-:-:S02]  /*4bf0*/  IMAD R5, R146, 0x3, RZ ;  /* 0x0000000392057824 */ /* 0x000fc400078e02ff */
[----:B------:R-:W-:Y:S01]  /*4c00*/  LDGSTS.E [R22+0xc008], desc[UR34][R154.64], !P5 ;  /* 0x0c0080009a167fae */ /* 0x000fe2000e921862 */
[----:B------:R-:W-:Y:S01]  /*4c10*/  ISETP.GE.U32.AND P5, PT, R0, 0x7fffffd7, PT ;  /* 0x7fffffd70000780c */ /* 0x000fe20003fa6070 */
[----:B------:R-:W-:-:S04]  /*4c20*/  IMAD.WIDE R234, R5, 0x4, R150 ;  /* 0x0000000405ea7825 */ /* 0x000fc800078e0296 */
[C---:B------:R-:W-:Y:S01]  /*4c30*/  IMAD.WIDE R230, R5.reuse, 0x4, R142 ;  /* 0x0000000405e67825 */ /* 0x040fe200078e028e */
[----:B------:R-:W-:Y:S03]  /*4c40*/  LDGSTS.E [R22+0xc], desc[UR34][R234.64], !P6 ;  /* 0x0000c000ea167fae */ /* 0x000fe6000f121862 */
[C---:B------:R-:W-:Y:S01]  /*4c50*/  IMAD.WIDE R228, R5.reuse, 0x4, R148 ;  /* 0x0000000405e47825 */ /* 0x040fe200078e0294 */
[----:B------:R-:W-:Y:S03]  /*4c60*/  LDGSTS.E [R22+0x400c], desc[UR34][R230.64], !P6 ;  /* 0x0400c000e6167fae */ /* 0x000fe6000f121862 */
[----:B------:R-:W-:Y:S01]  /*4c70*/  IMAD.WIDE R6, R5, 0x4, R144 ;  /* 0x0000000405067825 */ /* 0x000fe200078e0290 */
[----:B------:R-:W-:Y:S03]  /*4c80*/  LDGSTS.E [R22+0x800c], desc[UR34][R228.64], !P6 ;  /* 0x0800c000e4167fae */ /* 0x000fe6000f121862 */
[----:B------:R-:W-:Y:S01]  /*4c90*/  VIADD R0, R2, 0xfffffff5 ;  /* 0xfffffff502007836 */ /* 0x000fe20000000000 */
[----:B------:R1:W-:Y:S01]  /*4ca0*/  STL.64 [R1+0x200], R6 ;  /* 0x0002000601007387 */ /* 0x0003e20000100a00 */
[----:B------:R-:W-:Y:S01]  /*4cb0*/  VIADD R11, R4, UR8 ;  /* 0x00000008040b7c36 */ /* 0x000fe20008000000 */
[----:B------:R-:W-:Y:S01]  /*4cc0*/  LOP3.LUT R4, R157, 0x20, RZ, 0x3c, !PT ;  /* 0x000000209d047812 */ /* 0x000fe200078e3cff */
[----:B------:R-:W-:Y:S01]  /*4cd0*/  IMAD.WIDE R158, R3, 0x4, R142 ;  /* 0x00000004039e7825 */ /* 0x000fe200078e028e */
[----:B------:R1:W-:Y:S01]  /*4ce0*/  LDGSTS.E [R22+0xc00c], desc[UR34][R6.64], !P6 ;  /* 0x0c00c00006167fae */ /* 0x0003e2000f121862 */
[----:B------:R-:W-:-:S02]  /*4cf0*/  ISETP.GE.U32.AND P6, PT, R0, 0x7fffffd6, PT ;  /* 0x7fffffd60000780c */ /* 0x000fc40003fc6070 */
[----:B------:R-:W-:Y:S01]  /*4d00*/  IMAD R5, R146, 0x5, RZ ;  /* 0x0000000592057824 */ /* 0x000fe200078e02ff */
[----:B------:R2:W-:Y:S01]  /*4d10*/  STL.64 [R1+0x1f8], R160 ;  /* 0x0001f8a001007387 */ /* 0x0005e20000100a00 */
[----:B------:R-:W-:-:S03]  /*4d20*/  IMAD.WIDE R8, R3, 0x4, R148 ;  /* 0x0000000403087825 */ /* 0x000fc600078e0294 */
[----:B------:R2:W-:Y:S01]  /*4d30*/  LDGSTS.E [R11], desc[UR34][R160.64], !P3 ;  /* 0x00000000a00b7fae */ /* 0x0005e2000d921862 */
[----:B------:R-:W-:Y:S02]  /*4d40*/  VIADD R0, R2, 0xfffffff4 ;  /* 0xfffffff402007836 */ /* 0x000fe40000000000 */
[----:B------:R-:W-:Y:S01]  /*4d50*/  VIADD R10, R4, UR8 ;  /* 0x00000008040a7c36 */ /* 0x000fe20008000000 */
[----:B------:R3:W-:Y:S01]  /*4d60*/  STL.64 [R1+0x1f0], R158 ;  /* 0x0001f09e01007387 */ /* 0x0007e20000100a00 */
[----:B-1----:R-:W-:Y:S01]  /*4d70*/  IMAD.WIDE R6, R3, 0x4, R144 ;  /* 0x0000000403067825 */ /* 0x002fe200078e0290 */
[----:B------:R-:W-:Y:S02]  /*4d80*/  LOP3.LUT R4, R157, 0x30, RZ, 0x3c, !PT ;  /* 0x000000309d047812 */ /* 0x000fe400078e3cff */
[----:B------:R3:W-:Y:S01]  /*4d90*/  LDGSTS.E [R11+0x4000], desc[UR34][R158.64], !P3 ;  /* 0x040000009e0b7fae */ /* 0x0007e2000d921862 */
[----:B------:R-:W-:Y:S02]  /*4da0*/  IMAD R3, R146, 0x6, RZ ;  /* 0x0000000692037824 */ /* 0x000fe400078e02ff */
[----:B------:R-:W-:Y:S01]  /*4db0*/  IMAD.WIDE R248, R246, 0x4, R148 ;  /* 0x00000004f6f87825 */ /* 0x000fe200078e0294 */
[----:B------:R1:W-:Y:S03]  /*4dc0*/  STL.64 [R1+0x1e8], R8 ;  /* 0x0001e80801007387 */ /* 0x0003e60000100a00 */
[C-C-:B--2---:R-:W-:Y:S01]  /*4dd0*/  IMAD.WIDE R160, R5.reuse, 0x4, R150.reuse ;  /* 0x0000000405a07825 */ /* 0x144fe200078e0296 */
[----:B------:R1:W-:Y:S03]  /*4de0*/  LDGSTS.E [R11+0x8000], desc[UR34][R8.64], !P3 ;  /* 0x08000000080b7fae */ /* 0x0003e6000d921862 */
[----:B------:R-:W-:Y:S01]  /*4df0*/  IMAD.WIDE R244, R238, 0x4, R150 ;  /* 0x00000004eef47825 */ /* 0x000fe200078e0296 */
[----:B------:R2:W-:Y:S03]  /*4e00*/  STL.64 [R1+0x1e0], R6 ;  /* 0x0001e00601007387 */ /* 0x0005e60000100a00 */
[----:B---3--:R-:W-:Y:S01]  /*4e10*/  IMAD.WIDE R158, R5, 0x4, R142 ;  /* 0x00000004059e7825 */ /* 0x008fe200078e028e */
[----:B------:R2:W-:Y:S01]  /*4e20*/  LDGSTS.E [R11+0xc000], desc[UR34][R6.64], !P3 ;  /* 0x0c000000060b7fae */ /* 0x0005e2000d921862 */
[----:B------:R-:W-:-:S02]  /*4e30*/  ISETP.GE.U32.AND P3, PT, R0, 0x7fffffd5, PT ;  /* 0x7fffffd50000780c */ /* 0x000fc40003f66070 */
[----:B------:R-:W-:Y:S01]  /*4e40*/  VIADD R0, R2, 0xfffffff3 ;  /* 0xfffffff302007836 */ /* 0x000fe20000000000 */
[----:B------:R3:W-:Y:S01]  /*4e50*/  STL.64 [R1+0x1d8], R160 ;  /* 0x0001d8a001007387 */ /* 0x0007e20000100a00 */
[----:B-1----:R-:W-:-:S03]  /*4e60*/  IMAD.WIDE R8, R5, 0x4, R148 ;  /* 0x0000000405087825 */ /* 0x002fc600078e0294 */
[----:B------:R3:W-:Y:S01]  /*4e70*/  LDGSTS.E [R11+0x4], desc[UR34][R160.64], !P2 ;  /* 0x00004000a00b7fae */ /* 0x0007e2000d121862 */
[----:B------:R-:W-:-:S03]  /*4e80*/  IMAD.WIDE R242, R238, 0x4, R142 ;  /* 0x00000004eef27825 */ /* 0x000fc600078e028e */
[----:B------:R1:W-:Y:S01]  /*4e90*/  STL.64 [R1+0x1d0], R158 ;  /* 0x0001d09e01007387 */ /* 0x0003e20000100a00 */
[----:B--2---:R-:W-:-:S03]  /*4ea0*/  IMAD.WIDE R6, R5, 0x4, R144 ;  /* 0x0000000405067825 */ /* 0x004fc600078e0290 */
[----:B------:R1:W-:Y:S01]  /*4eb0*/  LDGSTS.E [R11+0x4004], desc[UR34][R158.64], !P2 ;  /* 0x040040009e0b7fae */ /* 0x0003e2000d121862 */
[----:B------:R-:W-:Y:S02]  /*4ec0*/  IMAD R5, R146, 0x7, RZ ;  /* 0x0000000792057824 */ /* 0x000fe400078e02ff */
[C---:B------:R-:W-:Y:S01]  /*4ed0*/  IMAD.WIDE R240, R238.reuse, 0x4, R148 ;  /* 0x00000004eef07825 */ /* 0x040fe200078e0294 */
[----:B------:R2:W-:Y:S03]  /*4ee0*/  STL.64 [R1+0x1c8], R8 ;  /* 0x0001c80801007387 */ /* 0x0005e60000100a00 */
[C---:B---3--:R-:W-:Y:S01]  /*4ef0*/  IMAD.WIDE R160, R3.reuse, 0x4, R150 ;  /* 0x0000000403a07825 */ /* 0x048fe200078e0296 */
[----:B------:R2:W-:Y:S03]  /*4f00*/  LDGSTS.E [R11+0x8004], desc[UR34][R8.64], !P2 ;  /* 0x08004000080b7fae */ /* 0x0005e6000d121862 */
[----:B------:R-:W-:Y:S01]  /*4f10*/  IMAD.WIDE R238, R238, 0x4, R144 ;  /* 0x00000004eeee7825 */ /* 0x000fe200078e0290 */
[----:B------:R3:W-:Y:S03]  /*4f20*/  STL.64 [R1+0x1c0], R6 ;  /* 0x0001c00601007387 */ /* 0x0007e60000100a00 */
[----:B-1----:R-:W-:Y:S01]  /*4f30*/  IMAD.WIDE R158, R3, 0x4, R142 ;  /* 0x00000004039e7825 */ /* 0x002fe200078e028e */
[----:B------:R3:W-:Y:S01]  /*4f40*/  LDGSTS.E [R11+0xc004], desc[UR34][R6.64], !P2 ;  /* 0x0c004000060b7fae */ /* 0x0007e2000d121862 */
[----:B------:R-:W-:-:S02]  /*4f50*/  ISETP.GE.U32.AND P2, PT, R0, 0x7fffffd4, PT ;  /* 0x7fffffd40000780c */ /* 0x000fc40003f46070 */
[----:B------:R-:W-:Y:S01]  /*4f60*/  VIADD R0, R2, 0xfffffff2 ;  /* 0xfffffff202007836 */ /* 0x000fe20000000000 */
[----:B------:R1:W-:Y:S01]  /*4f70*/  STL.64 [R1+0x1b8], R160 ;  /* 0x0001b8a001007387 */ /* 0x0003e20000100a00 */
[----:B--2---:R-:W-:-:S03]  /*4f80*/  IMAD.WIDE R8, R3, 0x4, R148 ;  /* 0x0000000403087825 */ /* 0x004fc600078e0294 */
[----:B------:R1:W-:Y:S01]  /*4f90*/  LDGSTS.E [R11+0x8], desc[UR34][R160.64], !P4 ;  /* 0x00008000a00b7fae */ /* 0x0003e2000e121862 */
[----:B------:R-:W-:-:S03]  /*4fa0*/  IMAD.WIDE R164, R170, 0x4, R150 ;  /* 0x00000004aaa47825 */ /* 0x000fc600078e0296 */
[----:B------:R2:W-:Y:S01]  /*4fb0*/  STL.64 [R1+0x1b0], R158 ;  /* 0x0001b09e01007387 */ /* 0x0005e20000100a00 */
[----:B---3--:R-:W-:-:S03]  /*4fc0*/  IMAD.WIDE R6, R3, 0x4, R144 ;  /* 0x0000000403067825 */ /* 0x008fc600078e0290 */
[----:B------:R2:W-:Y:S01]  /*4fd0*/  LDGSTS.E [R11+0x4008], desc[UR34][R158.64], !P4 ;  /* 0x040080009e0b7fae */ /* 0x0005e2000e121862 */
[----:B------:R-:W-:Y:S02]  /*4fe0*/  IMAD.SHL.U32 R3, R146, 0x8, RZ ;  /* 0x0000000892037824 */ /* 0x000fe400078e00ff */
[C---:B------:R-:W-:Y:S01]  /*4ff0*/  IMAD.WIDE R166, R170.reuse, 0x4, R142 ;  /* 0x00000004aaa67825 */ /* 0x040fe200078e028e */
[----:B------:R3:W-:Y:S03]  /*5000*/  STL.64 [R1+0x1a8], R8 ;  /* 0x0001a80801007387 */ /* 0x0007e60000100a00 */
[C---:B-1----:R-:W-:Y:S01]  /*5010*/  IMAD.WIDE R160, R5.reuse, 0x4, R150 ;  /* 0x0000000405a07825 */ /* 0x042fe200078e0296 */
[----:B------:R3:W-:Y:S03]  /*5020*/  LDGSTS.E [R11+0x8008], desc[UR34][R8.64], !P4 ;  /* 0x08008000080b7fae */ /* 0x0007e6000e121862 */
[----:B------:R-:W-:Y:S01]  /*5030*/  IMAD.WIDE R168, R170, 0x4, R148 ;  /* 0x00000004aaa87825 */ /* 0x000fe200078e0294 */
[----:B------:R1:W-:Y:S03]  /*5040*/  STL.64 [R1+0x1a0], R6 ;  /* 0x0001a00601007387 */ /* 0x0003e60000100a00 */
[----:B--2---:R-:W-:Y:S01]  /*5050*/  IMAD.WIDE R158, R5, 0x4, R142 ;  /* 0x00000004059e7825 */ /* 0x004fe200078e028e */
[----:B------:R1:W-:Y:S01]  /*5060*/  LDGSTS.E [R11+0xc008], desc[UR34][R6.64], !P4 ;  /* 0x0c008000060b7fae */ /* 0x0003e2000e121862 */
[----:B------:R-:W-:-:S02]  /*5070*/  ISETP.GE.U32.AND P4, PT, R0, 0x7fffffd3, PT ;  /* 0x7fffffd30000780c */ /* 0x000fc40003f86070 */
[----:B------:R-:W-:Y:S01]  /*5080*/  VIADD R0, R2, 0xfffffff1 ;  /* 0xfffffff102007836 */ /* 0x000fe20000000000 */
[----:B------:R2:W-:Y:S01]  /*5090*/  STL.64 [R1+0x198], R160 ;  /* 0x000198a001007387 */ /* 0x0005e20000100a00 */
[----:B---3--:R-:W-:-:S03]  /*50a0*/  IMAD.WIDE R8, R5, 0x4, R148 ;  /* 0x0000000405087825 */ /* 0x008fc600078e0294 */
[----:B------:R2:W-:Y:S01]  /*50b0*/  LDGSTS.E [R11+0xc], desc[UR34][R160.64], !P0 ;  /* 0x0000c000a00b7fae */ /* 0x0005e2000c121862 */
[----:B------:R-:W-:-:S03]  /*50c0*/  IMAD.WIDE R170, R170, 0x4, R144 ;  /* 0x00000004aaaa7825 */ /* 0x000fc600078e0290 */
[----:B------:R3:W-:Y:S01]  /*50d0*/  STL.64 [R1+0x190], R158 ;  /* 0x0001909e01007387 */ /* 0x0007e20000100a00 */
[----:B-1----:R-:W-:-:S03]  /*50e0*/  IMAD.WIDE R6, R5, 0x4, R144 ;  /* 0x0000000405067825 */ /* 0x002fc600078e0290 */
[----:B------:R3:W-:Y:S01]  /*50f0*/  LDGSTS.E [R11+0x400c], desc[UR34][R158.64], !P0 ;  /* 0x0400c0009e0b7fae */ /* 0x0007e2000c121862 */
[----:B------:R-:W-:Y:S02]  /*5100*/  IMAD R5, R146, 0x9, RZ ;  /* 0x0000000992057824 */ /* 0x000fe400078e02ff */
[C-C-:B------:R-:W-:Y:S01]  /*5110*/  IMAD.WIDE R172, R178.reuse, 0x4, R150.reuse ;  /* 0x00000004b2ac7825 */ /* 0x140fe200078e0296 */
[----:B------:R1:W-:Y:S03]  /*5120*/  STL.64 [R1+0x188], R8 ;  /* 0x0001880801007387 */ /* 0x0003e60000100a00 */
[C---:B--2---:R-:W-:Y:S01]  /*5130*/  IMAD.WIDE R160, R3.reuse, 0x4, R150 ;  /* 0x0000000403a07825 */ /* 0x044fe200078e0296 */
[----:B------:R1:W-:Y:S03]  /*5140*/  LDGSTS.E [R11+0x800c], desc[UR34][R8.64], !P0 ;  /* 0x0800c000080b7fae */ /* 0x0003e6000c121862 */
[--C-:B------:R-:W-:Y:S01]  /*5150*/  IMAD.WIDE R174, R178, 0x4, R142.reuse ;  /* 0x00000004b2ae7825 */ /* 0x100fe200078e028e */
[----:B------:R2:W-:Y:S03]  /*5160*/  STL.64 [R1+0x180], R6 ;  /* 0x0001800601007387 */ /* 0x0005e60000100a00 */
[----:B---3--:R-:W-:Y:S01]  /*5170*/  IMAD.WIDE R158, R3, 0x4, R142 ;  /* 0x00000004039e7825 */ /* 0x008fe200078e028e */
[----:B------:R2:W-:Y:S01]  /*5180*/  LDGSTS.E [R11+0xc00c], desc[UR34][R6.64], !P0 ;  /* 0x0c00c000060b7fae */ /* 0x0005e2000c121862 */
[----:B------:R-:W-:-:S02]  /*5190*/  ISETP.GE.U32.AND P0, PT, R0, 0x7fffffd2, PT ;  /* 0x7fffffd20000780c */ /* 0x000fc40003f06070 */
[----:B------:R-:W-:Y:S01]  /*51a0*/  VIADD R0, R2, 0xfffffff0 ;  /* 0xfffffff002007836 */ /* 0x000fe20000000000 */
[----:B------:R3:W-:Y:S01]  /*51b0*/  STL.64 [R1+0x178], R160 ;  /* 0x000178a001007387 */ /* 0x0007e20000100a00 */
[----:B-1----:R-:W-:-:S03]  /*51c0*/  IMAD.WIDE R8, R3, 0x4, R148 ;  /* 0x0000000403087825 */ /* 0x002fc600078e0294 */
[----:B------:R3:W-:Y:S01]  /*51d0*/  LDGSTS.E [R10], desc[UR34][R160.64], !P1 ;  /* 0x00000000a00a7fae */ /* 0x0007e2000c921862 */
[----:B------:R-:W-:-:S03]  /*51e0*/  IMAD.WIDE R176, R178, 0x4, R148 ;  /* 0x00000004b2b07825 */ /* 0x000fc600078e0294 */
[----:B------:R1:W-:Y:S01]  /*51f0*/  STL.64 [R1+0x170], R158 ;  /* 0x0001709e01007387 */ /* 0x0003e20000100a00 */
[----:B--2---:R-:W-:-:S03]  /*5200*/  IMAD.WIDE R6, R3, 0x4, R144 ;  /* 0x0000000403067825 */ /* 0x004fc600078e0290 */
[----:B------:R1:W-:Y:S01]  /*5210*/  LDGSTS.E [R10+0x4000], desc[UR34][R158.64], !P1 ;  /* 0x040000009e0a7fae */ /* 0x0003e2000c921862 */
[----:B------:R-:W-:Y:S02]  /*5220*/  IMAD R3, R146, 0xa, RZ ;  /* 0x0000000a92037824 */ /* 0x000fe400078e02ff */
[----:B------:R-:W-:Y:S01]  /*5230*/  IMAD.WIDE R178, R178, 0x4, R144 ;  /* 0x00000004b2b27825 */ /* 0x000fe200078e0290 */
[----:B------:R2:W-:Y:S03]  /*5240*/  STL.64 [R1+0x168], R8 ;  /* 0x0001680801007387 */ /* 0x0005e60000100a00 */
[C-C-:B---3--:R-:W-:Y:S01]  /*5250*/  IMAD.WIDE R160, R5.reuse, 0x4, R150.reuse ;  /* 0x0000000405a07825 */ /* 0x148fe200078e0296 */
        /* <DEDUP_REMOVED lines=14> */
[----:B------:R-:W-:Y:S02]  /*5340*/  IMAD R5, R146, 0xb, RZ ;  /* 0x0000000b92057824 */ /* 0x000fe400078e02ff */
        /* <DEDUP_REMOVED lines=18> */
[C---:B------:R-:W-:Y:S01]  /*5470*/  IMAD.WIDE R190, R194.reuse, 0x4, R142 ;  /* 0x00000004c2be7825 */ /* 0x040fe200078e028e */
[----:B------:R1:W-:Y:S03]  /*5480*/  STL.64 [R1+0x128], R8 ;  /* 0x0001280801007387 */ /* 0x0003e60000100a00 */
[C---:B--2---:R-:W-:Y:S01]  /*5490*/  IMAD.WIDE R160, R5.reuse, 0x4, R150 ;  /* 0x0000000405a07825 */ /* 0x044fe200078e0296 */
        /* <DEDUP_REMOVED lines=14> */
[----:B------:R-:W-:-:S03]  /*5580*/  IMAD.WIDE R196, R202, 0x4, R150 ;  /* 0x00000004cac47825 */ /* 0x000fc600078e0296 */
[----:B------:R2:W-:Y:S01]  /*5590*/  STL.64 [R1+0x108], R8 ;  /* 0x0001080801007387 */ /* 0x0005e20000100a00 */
[----:B---3--:R-:W-:-:S03]  /*55a0*/  IMAD.WIDE R160, R3, 0x4, R150 ;  /* 0x0000000403a07825 */ /* 0x008fc600078e0296 */
[----:B------:R2:W-:Y:S01]  /*55b0*/  LDGSTS.E [R10+0x800c], desc[UR34][R8.64], !P3 ;  /* 0x0800c000080a7fae */ /* 0x0005e2000d921862 */
[----:B------:R-:W-:-:S03]  /*55c0*/  IMAD.WIDE R198, R202, 0x4, R142 ;  /* 0x00000004cac67825 */ /* 0x000fc600078e028e */
[----:B------:R3:W-:Y:S01]  /*55d0*/  STL.64 [R1+0x100], R6 ;  /* 0x0001000601007387 */ /* 0x0007e20000100a00 */
[----:B-1----:R-:W-:-:S03]  /*55e0*/  IMAD.WIDE R158, R3, 0x4, R142 ;  /* 0x00000004039e7825 */ /* 0x002fc600078e028e */
[----:B------:R3:W-:Y:S01]  /*55f0*/  LDGSTS.E [R10+0xc00c], desc[UR34][R6.64], !P3 ;  /* 0x0c00c000060a7fae */ /* 0x0007e2000d921862 */
[----:B------:R-:W-:Y:S01]  /*5600*/  ISETP.GE.U32.AND P3, PT, R0, 0x7fffffce, PT ;  /* 0x7fffffce0000780c */ /* 0x000fe20003f66070 */
[----:B------:R-:W-:Y:S02]  /*5610*/  IMAD R0, R146, 0xd, RZ ;  /* 0x0000000d92007824 */ /* 0x000fe400078e02ff */
[----:B--2---:R-:W-:Y:S01]  /*5620*/  VIADD R9, R4, UR8 ;  /* 0x0000000804097c36 */ /* 0x004fe20008000000 */
[----:B------:R1:W-:Y:S01]  /*5630*/  STL.64 [R1+0xf8], R160 ;  /* 0x0000f8a001007387 */ /* 0x0003e20000100a00 */
[----:B------:R-:W-:-:S03]  /*5640*/  IMAD.WIDE R4, R3, 0x4, R144 ;  /* 0x0000000403047825 */ /* 0x000fc600078e0290 */
[----:B------:R1:W-:Y:S01]  /*5650*/  LDGSTS.E [R9], desc[UR34][R160.64], !P2 ;  /* 0x00000000a0097fae */ /* 0x0003e2000d121862 */
[----:B------:R-:W-:-:S03]  /*5660*/  IMAD.WIDE R200, R202, 0x4, R148 ;  /* 0x00000004cac87825 */ /* 0x000fc600078e0294 */
[----:B------:R2:W-:Y:S01]  /*5670*/  LDGSTS.E [R9+0x4000], desc[UR34][R158.64], !P2 ;  /* 0x040000009e097fae */ /* 0x0005e2000d121862 */
[----:B---3--:R-:W-:-:S03]  /*5680*/  IMAD.WIDE R6, R3, 0x4, R148 ;  /* 0x0000000403067825 */ /* 0x008fc600078e0294 */
[----:B------:R2:W-:Y:S01]  /*5690*/  STL.64 [R1+0xf0], R158 ;  /* 0x0000f09e01007387 */ /* 0x0005e20000100a00 */
[----:B------:R-:W-:Y:S02]  /*56a0*/  VIADD R3, R2, 0xffffffec ;  /* 0xffffffec02037836 */ /* 0x000fe40000000000 */
[----:B------:R-:W-:Y:S01]  /*56b0*/  IMAD.WIDE R202, R202, 0x4, R144 ;  /* 0x00000004caca7825 */ /* 0x000fe200078e0290 */
[----:B------:R3:W-:Y:S03]  /*56c0*/  LDGSTS.E [R9+0x8000], desc[UR34][R6.64], !P2 ;  /* 0x0800000006097fae */ /* 0x0007e6000d121862 */
[--C-:B-1----:R-:W-:Y:S01]  /*56d0*/  IMAD.WIDE R160, R0, 0x4, R150.reuse ;  /* 0x0000000400a07825 */ /* 0x102fe200078e0296 */
[----:B------:R3:W-:Y:S03]  /*56e0*/  STL.64 [R1+0xe8], R6 ;  /* 0x0000e80601007387 */ /* 0x0007e60000100a00 */
[----:B------:R-:W-:Y:S01]  /*56f0*/  IMAD.WIDE R204, R210, 0x4, R150 ;  /* 0x00000004d2cc7825 */ /* 0x000fe200078e0296 */
[----:B------:R1:W-:Y:S01]  /*5700*/  LDGSTS.E [R9+0xc000], desc[UR34][R4.64], !P2 ;  /* 0x0c00000004097fae */ /* 0x0003e2000d121862 */
[----:B------:R-:W-:-:S02]  /*5710*/  ISETP.GE.U32.AND P2, PT, R3, 0x7fffffcd, PT ;  /* 0x7fffffcd0300780c */ /* 0x000fc40003f46070 */
[----:B--2---:R-:W-:Y:S01]  /*5720*/  IMAD.WIDE R158, R0, 0x4, R142 ;  /* 0x00000004009e7825 */ /* 0x004fe200078e028e */
[----:B------:R1:W-:Y:S03]  /*5730*/  STL.64 [R1+0xe0], R4 ;  /* 0x0000e00401007387 */ /* 0x0003e60000100a00 */
[----:B------:R-:W-:Y:S01]  /*5740*/  IMAD R3, R146, 0xe, RZ ;  /* 0x0000000e92037824 */ /* 0x000fe200078e02ff */
[----:B------:R2:W-:Y:S01]  /*5750*/  LDGSTS.E [R9+0x4], desc[UR34][R160.64], !P4 ;  /* 0x00004000a0097fae */ /* 0x0005e2000e121862 */
[----:B---3--:R-:W-:-:S03]  /*5760*/  IMAD.WIDE R6, R0, 0x4, R148 ;  /* 0x0000000400067825 */ /* 0x008fc600078e0294 */
[----:B------:R2:W-:Y:S01]  /*5770*/  STL.64 [R1+0xd8], R160 ;  /* 0x0000d8a001007387 */ /* 0x0005e20000100a00 */
[----:B------:R-:W-:-:S03]  /*5780*/  IMAD.WIDE R206, R210, 0x4, R142 ;  /* 0x00000004d2ce7825 */ /* 0x000fc600078e028e */
[----:B------:R3:W-:Y:S01]  /*5790*/  LDGSTS.E [R9+0x4004], desc[UR34][R158.64], !P4 ;  /* 0x040040009e097fae */ /* 0x0007e2000e121862 */
[----:B-1----:R-:W-:-:S03]  /*57a0*/  IMAD.WIDE R4, R0, 0x4, R144 ;  /* 0x0000000400047825 */ /* 0x002fc600078e0290 */
[----:B------:R3:W-:Y:S01]  /*57b0*/  STL.64 [R1+0xd0], R158 ;  /* 0x0000d09e01007387 */ /* 0x0007e20000100a00 */
[----:B------:R-:W-:Y:S02]  /*57c0*/  VIADD R0, R2, 0xffffffeb ;  /* 0xffffffeb02007836 */ /* 0x000fe40000000000 */
[C---:B------:R-:W-:Y:S01]  /*57d0*/  IMAD.WIDE R208, R210.reuse, 0x4, R148 ;  /* 0x00000004d2d07825 */ /* 0x040fe200078e0294 */
[----:B------:R1:W-:Y:S03]  /*57e0*/  LDGSTS.E [R9+0x8004], desc[UR34][R6.64], !P4 ;  /* 0x0800400006097fae */ /* 0x0003e6000e121862 */
[----:B--2---:R-:W-:Y:S01]  /*57f0*/  IMAD.WIDE R160, R3, 0x4, R150 ;  /* 0x0000000403a07825 */ /* 0x004fe200078e0296 */
[----:B------:R1:W-:Y:S03]  /*5800*/  STL.64 [R1+0xc8], R6 ;  /* 0x0000c80601007387 */ /* 0x0003e60000100a00 */
[----:B------:R-:W-:Y:S01]  /*5810*/  IMAD.WIDE R210, R210, 0x4, R144 ;  /* 0x00000004d2d27825 */ /* 0x000fe200078e0290 */
[----:B------:R2:W-:Y:S01]  /*5820*/  LDGSTS.E [R9+0xc004], desc[UR34][R4.64], !P4 ;  /* 0x0c00400004097fae */ /* 0x0005e2000e121862 */
[----:B------:R-:W-:-:S02]  /*5830*/  ISETP.GE.U32.AND P4, PT, R0, 0x7fffffcc, PT ;  /* 0x7fffffcc0000780c */ /* 0x000fc40003f86070 */
[C---:B---3--:R-:W-:Y:S01]  /*5840*/  IMAD.WIDE R158, R3.reuse, 0x4, R142 ;  /* 0x00000004039e7825 */ /* 0x048fe200078e028e */
[----:B------:R2:W-:Y:S03]  /*5850*/  STL.64 [R1+0xc0], R4 ;  /* 0x0000c00401007387 */ /* 0x0005e60000100a00 */
[----:B------:R-:W-:Y:S01]  /*5860*/  IMAD R0, R146, 0xf, RZ ;  /* 0x0000000f92007824 */ /* 0x000fe200078e02ff */
[----:B------:R3:W-:Y:S01]  /*5870*/  STL.64 [R1+0xb8], R160 ;  /* 0x0000b8a001007387 */ /* 0x0007e20000100a00 */
[----:B-1----:R-:W-:-:S03]  /*5880*/  IMAD.WIDE R6, R3, 0x4, R148 ;  /* 0x0000000403067825 */ /* 0x002fc600078e0294 */
[----:B------:R3:W-:Y:S01]  /*5890*/  LDGSTS.E [R9+0x8], desc[UR34][R160.64], !P0 ;  /* 0x00008000a0097fae */ /* 0x0007e2000c121862 */
[----:B------:R-:W-:-:S03]  /*58a0*/  IMAD.WIDE R162, R0, 0x4, R150 ;  /* 0x0000000400a27825 */ /* 0x000fc600078e0296 */
[----:B------:R1:W-:Y:S01]  /*58b0*/  STL.64 [R1+0xb0], R158 ;  /* 0x0000b09e01007387 */ /* 0x0003e20000100a00 */
[----:B--2---:R-:W-:-:S03]  /*58c0*/  IMAD.WIDE R4, R3, 0x4, R144 ;  /* 0x0000000403047825 */ /* 0x004fc600078e0290 */
[----:B------:R1:W-:Y:S01]  /*58d0*/  LDGSTS.E [R9+0x4008], desc[UR34][R158.64], !P0 ;  /* 0x040080009e097fae */ /* 0x0003e2000c121862 */
[----:B------:R-:W-:-:S03]  /*58e0*/  VIADD R3, R2, 0xffffffea ;  /* 0xffffffea02037836 */ /* 0x000fc60000000000 */
[----:B------:R2:W-:Y:S01]  /*58f0*/  STL.64 [R1+0xa8], R6 ;  /* 0x0000a80601007387 */ /* 0x0005e20000100a00 */
[----:B---3--:R-:W-:-:S03]  /*5900*/  IMAD.WIDE R160, R0, 0x4, R142 ;  /* 0x0000000400a07825 */ /* 0x008fc600078e028e */
[----:B------:R2:W-:Y:S04]  /*5910*/  LDGSTS.E [R9+0x8008], desc[UR34][R6.64], !P0 ;  /* 0x0800800006097fae */ /* 0x0005e8000c121862 */
[----:B------:R3:W-:Y:S01]  /*5920*/  STL.64 [R1+0xa0], R4 ;  /* 0x0000a00401007387 */ /* 0x0007e20000100a00 */
[----:B-1----:R-:W-:-:S03]  /*5930*/  IMAD.WIDE R158, R0, 0x4, R148 ;  /* 0x00000004009e7825 */ /* 0x002fc600078e0294 */
[----:B------:R3:W-:Y:S01]  /*5940*/  LDGSTS.E [R9+0xc008], desc[UR34][R4.64], !P0 ;  /* 0x0c00800004097fae */ /* 0x0007e2000c121862 */
[----:B------:R-:W-:Y:S01]  /*5950*/  ISETP.GE.U32.AND P0, PT, R3, 0x7fffffcb, PT ;  /* 0x7fffffcb0300780c */ /* 0x000fe20003f06070 */
[----:B------:R-:W-:Y:S02]  /*5960*/  IMAD.SHL.U32 R3, R146, 0x10, RZ ;  /* 0x0000001092037824 */ /* 0x000fe400078e00ff */
[----:B--2---:R-:W-:Y:S01]  /*5970*/  IMAD.WIDE R6, R0, 0x4, R144 ;  /* 0x0000000400067825 */ /* 0x004fe200078e0290 */
[----:B------:R1:W-:Y:S03]  /*5980*/  STL.64 [R1+0x98], R162 ;  /* 0x000098a201007387 */ /* 0x0003e60000100a00 */
[----:B------:R-:W-:Y:S01]  /*5990*/  IMAD R0, R146, 0x11, RZ ;  /* 0x0000001192007824 */ /* 0x000fe200078e02ff */
[----:B------:R1:W-:Y:S01]  /*59a0*/  LDGSTS.E [R9+0xc], desc[UR34][R162.64], !P1 ;  /* 0x0000c000a2097fae */ /* 0x0003e2000c921862 */
[----:B---3--:R-:W-:Y:S01]  /*59b0*/  LOP3.LUT R5, R157, 0x40, RZ, 0x3c, !PT ;  /* 0x000000409d057812 */ /* 0x008fe200078e3cff */
[----:B------:R-:W-:-:S02]  /*59c0*/  VIADD R4, R2, 0xffffffe9 ;  /* 0xffffffe902047836 */ /* 0x000fc40000000000 */
[----:B------:R2:W-:Y:S02]  /*59d0*/  STL.64 [R1+0x90], R160 ;  /* 0x000090a001007387 */ /* 0x0005e40000100a00 */
[----:B------:R-:W-:Y:S02]  /*59e0*/  VIADD R8, R5, UR8 ;  /* 0x0000000805087c36 */ /* 0x000fe40008000000 */
[----:B------:R2:W-:Y:S01]  /*59f0*/  LDGSTS.E [R9+0x400c], desc[UR34][R160.64], !P1 ;  /* 0x0400c000a0097fae */ /* 0x0005e2000c921862 */
[----:B-1----:R-:W-:-:S03]  /*5a00*/  IMAD R162, R146, 0x15, RZ ;  /* 0x0000001592a27824 */ /* 0x002fc600078e02ff */
[----:B------:R1:W-:Y:S01]  /*5a10*/  STL.64 [R1+0x70], R158 ;  /* 0x0000709e01007387 */ /* 0x0003e20000100a00 */
[----:B------:R-:W-:-:S03]  /*5a20*/  IMAD.WIDE R236, R162, 0x4, R150 ;  /* 0x00000004a2ec7825 */ /* 0x000fc600078e0296 */
[----:B------:R1:W-:Y:S01]  /*5a30*/  LDGSTS.E [R9+0x800c], desc[UR34][R158.64], !P1 ;  /* 0x0800c0009e097fae */ /* 0x0003e2000c921862 */
[----:B--2---:R-:W-:-:S03]  /*5a40*/  IMAD.WIDE R160, R3, 0x4, R150 ;  /* 0x0000000403a07825 */ /* 0x004fc600078e0296 */
[----:B------:R2:W-:Y:S04]  /*5a50*/  STL.64 [R1+0x68], R6 ;  /* 0x0000680601007387 */ /* 0x0005e80000100a00 */
[----:B------:R2:W-:Y:S01]  /*5a60*/  LDGSTS.E [R9+0xc00c], desc[UR34][R6.64], !P1 ;  /* 0x0c00c00006097fae */ /* 0x0005e2000c921862 */
[----:B------:R-:W-:Y:S01]  /*5a70*/  ISETP.GE.U32.AND P1, PT, R4, 0x7fffffca, PT ;  /* 0x7fffffca0400780c */ /* 0x000fe20003f26070 */
[C---:B------:R-:W-:Y:S02]  /*5a80*/  IMAD.WIDE R4, R3.reuse, 0x4, R144 ;  /* 0x0000000403047825 */ /* 0x040fe400078e0290 */
[----:B------:R3:W-:Y:S02]  /*5a90*/  LDGSTS.E [R8], desc[UR34][R160.64], !P5 ;  /* 0x00000000a0087fae */ /* 0x0007e4000e921862 */
[----:B-1----:R-:W-:-:S02]  /*5aa0*/  IMAD.WIDE R158, R3, 0x4, R142 ;  /* 0x00000004039e7825 */ /* 0x002fc400078e028e */
[----:B------:R3:W-:Y:S02]  /*5ab0*/  STL.64 [R1+0x60], R160 ;  /* 0x000060a001007387 */ /* 0x0007e40000100a00 */
[----:B--2---:R-:W-:Y:S02]  /*5ac0*/  IMAD.WIDE R6, R3, 0x4, R148 ;  /* 0x0000000403067825 */ /* 0x004fe400078e0294 */
[----:B------:R1:W-:Y:S02]  /*5ad0*/  LDGSTS.E [R8+0x4000], desc[UR34][R158.64], !P5 ;  /* 0x040000009e087fae */ /* 0x0003e4000e921862 */
[----:B------:R-:W-:Y:S02]  /*5ae0*/  VIADD R3, R2, 0xffffffe8 ;  /* 0xffffffe802037836 */ /* 0x000fe40000000000 */
[----:B------:R2:W-:Y:S01]  /*5af0*/  LDGSTS.E [R8+0x8000], desc[UR34][R6.64], !P5 ;  /* 0x0800000006087fae */ /* 0x0005e2000e921862 */
[----:B---3--:R-:W-:-:S03]  /*5b00*/  IMAD.WIDE R160, R0, 0x4, R150 ;  /* 0x0000000400a07825 */ /* 0x008fc600078e0296 */
[----:B------:R1:W-:Y:S04]  /*5b10*/  STL.64 [R1+0x58], R158 ;  /* 0x0000589e01007387 */ /* 0x0003e80000100a00 */
[----:B------:R3:W-:Y:S01]  /*5b20*/  LDGSTS.E [R8+0xc000], desc[UR34][R4.64], !P5 ;  /* 0x0c00000004087fae */ /* 0x0007e2000e921862 */
[----:B------:R-:W-:Y:S01]  /*5b30*/  ISETP.GE.U32.AND P5, PT, R3, 0x7fffffc9, PT ;  /* 0x7fffffc90300780c */ /* 0x000fe20003fa6070 */
[----:B------:R-:W-:Y:S02]  /*5b40*/  IMAD R3, R146, 0x12, RZ ;  /* 0x0000001292037824 */ /* 0x000fe400078e02ff */
[----:B------:R2:W-:Y:S01]  /*5b50*/  STL.64 [R1+0x50], R6 ;  /* 0x0000500601007387 */ /* 0x0005e20000100a00 */
[----:B-1----:R-:W-:-:S03]  /*5b60*/  IMAD.WIDE R158, R0, 0x4, R142 ;  /* 0x00000004009e7825 */ /* 0x002fc600078e028e */
[----:B------:R3:W-:Y:S04]  /*5b70*/  STL.64 [R1+0x48], R4 ;  /* 0x0000480401007387 */ /* 0x0007e80000100a00 */
[----:B------:R1:W-:Y:S01]  /*5b80*/  STL.64 [R1+0x40], R160 ;  /* 0x000040a001007387 */ /* 0x0003e20000100a00 */
[----:B--2---:R-:W-:-:S03]  /*5b90*/  IMAD.WIDE R6, R0, 0x4, R148 ;  /* 0x0000000400067825 */ /* 0x004fc600078e0294 */
[----:B------:R1:W-:Y:S01]  /*5ba0*/  LDGSTS.E [R8+0x4], desc[UR34][R160.64], !P6 ;  /* 0x00004000a0087fae */ /* 0x0003e2000f121862 */
[----:B---3--:R-:W-:-:S03]  /*5bb0*/  IMAD.WIDE R4, R0, 0x4, R144 ;  /* 0x0000000400047825 */ /* 0x008fc600078e0290 */
[----:B------:R2:W-:Y:S01]  /*5bc0*/  STL.64 [R1+0x38], R158 ;  /* 0x0000389e01007387 */ /* 0x0005e20000100a00 */
[----:B------:R-:W-:-:S03]  /*5bd0*/  VIADD R0, R2, 0xffffffe7 ;  /* 0xffffffe702007836 */ /* 0x000fc60000000000 */
[----:B------:R2:W-:Y:S01]  /*5be0*/  LDGSTS.E [R8+0x4004], desc[UR34][R158.64], !P6 ;  /* 0x040040009e087fae */ /* 0x0005e2000f121862 */
[----:B-1----:R-:W-:-:S03]  /*5bf0*/  IMAD.WIDE R160, R3, 0x4, R150 ;  /* 0x0000000403a07825 */ /* 0x002fc600078e0296 */
[----:B------:R1:W-:Y:S04]  /*5c00*/  STL.64 [R1+0x30], R6 ;  /* 0x0000300601007387 */ /* 0x0003e80000100a00 */
[----:B------:R1:W-:Y:S01]  /*5c10*/  LDGSTS.E [R8+0x8004], desc[UR34][R6.64], !P6 ;  /* 0x0800400006087fae */ /* 0x0003e2000f121862 */
[----:B--2---:R-:W-:-:S03]  /*5c20*/  IMAD.WIDE R158, R3, 0x4, R142 ;  /* 0x00000004039e7825 */ /* 0x004fc600078e028e */
[----:B------:R2:W-:Y:S04]  /*5c30*/  STL.64 [R1+0x28], R4 ;  /* 0x0000280401007387 */ /* 0x0005e80000100a00 */
[----:B------:R2:W-:Y:S01]  /*5c40*/  LDGSTS.E [R8+0xc004], desc[UR34][R4.64], !P6 ;  /* 0x0c00400004087fae */ /* 0x0005e2000f121862 */
[----:B------:R-:W-:Y:S01]  /*5c50*/  ISETP.GE.U32.AND P6, PT, R0, 0x7fffffc8, PT ;  /* 0x7fffffc80000780c */ /* 0x000fe20003fc6070 */
[----:B------:R-:W-:Y:S02]  /*5c60*/  VIADD R0, R2, 0xffffffe6 ;  /* 0xffffffe602007836 */ /* 0x000fe40000000000 */
[C---:B-1----:R-:W-:Y:S01]  /*5c70*/  IMAD.WIDE R6, R3.reuse, 0x4, R148 ;  /* 0x0000000403067825 */ /* 0x042fe200078e0294 */
[----:B------:R1:W-:Y:S04]  /*5c80*/  STL.64 [R1+0x20], R160 ;  /* 0x000020a001007387 */ /* 0x0003e80000100a00 */
[----:B------:R1:W-:Y:S01]  /*5c90*/  LDGSTS.E [R8+0x8], desc[UR34][R160.64], !P3 ;  /* 0x00008000a0087fae */ /* 0x0003e2000d921862 */
[----:B--2---:R-:W-:-:S03]  /*5ca0*/  IMAD.WIDE R4, R3, 0x4, R144 ;  /* 0x0000000403047825 */ /* 0x004fc600078e0290 */
[----:B------:R2:W-:Y:S01]  /*5cb0*/  STL.64 [R1+0x18], R158 ;  /* 0x0000189e01007387 */ /* 0x0005e20000100a00 */
[----:B------:R-:W-:-:S03]  /*5cc0*/  LOP3.LUT R3, R157, 0x50, RZ, 0x3c, !PT ;  /* 0x000000509d037812 */ /* 0x000fc600078e3cff */
[----:B------:R2:W-:Y:S04]  /*5cd0*/  LDGSTS.E [R8+0x4008], desc[UR34][R158.64], !P3 ;  /* 0x040080009e087fae */ /* 0x0005e8000d921862 */
[----:B------:R3:W-:Y:S01]  /*5ce0*/  STL.64 [R1+0x10], R6 ;  /* 0x0000100601007387 */ /* 0x0007e20000100a00 */
[----:B-1----:R-:W-:-:S03]  /*5cf0*/  IMAD.WIDE R160, R162, 0x4, R148 ;  /* 0x00000004a2a07825 */ /* 0x002fc600078e0294 */
[----:B------:R3:W-:Y:S04]  /*5d00*/  LDGSTS.E [R8+0x8008], desc[UR34][R6.64], !P3 ;  /* 0x0800800006087fae */ /* 0x0007e8000d921862 */
[----:B------:R1:W-:Y:S01]  /*5d10*/  STL.64 [R1+0x8], R4 ;  /* 0x0000080401007387 */ /* 0x0003e20000100a00 */
[----:B--2---:R-:W-:-:S03]  /*5d20*/  IMAD.WIDE R158, R162, 0x4, R142 ;  /* 0x00000004a29e7825 */ /* 0x004fc600078e028e */
[----:B------:R1:W-:Y:S01]  /*5d30*/  LDGSTS.E [R8+0xc008], desc[UR34][R4.64], !P3 ;  /* 0x0c00800004087fae */ /* 0x0003e2000d921862 */
[----:B------:R-:W-:Y:S01]  /*5d40*/  ISETP.GE.U32.AND P3, PT, R0, 0x7fffffc7, PT ;  /* 0x7fffffc70000780c */ /* 0x000fe20003f66070 */
[----:B------:R-:W-:Y:S02]  /*5d50*/  VIADD R0, R2, 0xffffffe5 ;  /* 0xffffffe502007836 */ /* 0x000fe40000000000 */
[----:B---3--:R-:W-:Y:S01]  /*5d60*/  VIADD R7, R3, UR8 ;  /* 0x0000000803077c36 */ /* 0x008fe20008000000 */
[----:B------:R-:W-:Y:S01]  /*5d70*/  LOP3.LUT R3, R157, 0x60, RZ, 0x3c, !PT ;  /* 0x000000609d037812 */ /* 0x000fe200078e3cff */
[----:B------:R-:W-:-:S04]  /*5d80*/  IMAD.WIDE R162, R162, 0x4, R144 ;  /* 0x00000004a2a27825 */ /* 0x000fc800078e0290 */
[----:B------:R-:W-:Y:S02]  /*5d90*/  VIADD R6, R3, UR8 ;  /* 0x0000000803067c36 */ /* 0x000fe40008000000 */
[----:B-1----:R-:W-:-:S04]  /*5da0*/  IMAD.WIDE R4, R246, 0x4, R150 ;  /* 0x00000004f6047825 */ /* 0x002fc800078e0296 */
[----:B------:R-:W-:Y:S01]  /*5db0*/  IMAD.WIDE R246, R246, 0x4, R144 ;  /* 0x00000004f6f67825 */ /* 0x000fe200078e0290 */
[----:B------:R1:W-:Y:S04]  /*5dc0*/  LDGSTS.E [R8+0xc], desc[UR34][R4.64], !P2 ;  /* 0x0000c00004087fae */ /* 0x0003e8000d121862 */
[----:B------:R2:W-:Y:S04]  /*5dd0*/  LDGSTS.E [R8+0x400c], desc[UR34][R250.64], !P2 ;  /* 0x0400c000fa087fae */ /* 0x0005e8000d121862 */
[----:B------:R3:W-:Y:S04]  /*5de0*/  LDGSTS.E [R8+0x800c], desc[UR34][R248.64], !P2 ;  /* 0x0800c000f8087fae */ /* 0x0007e8000d121862 */
[----:B------:R4:W-:Y:S01]  /*5df0*/  LDGSTS.E [R8+0xc00c], desc[UR34][R246.64], !P2 ;  /* 0x0c00c000f6087fae */ /* 0x0009e2000d121862 */
[----:B------:R-:W-:Y:S01]  /*5e00*/  ISETP.GE.U32.AND P2, PT, R0, 0x7fffffc6, PT ;  /* 0x7fffffc60000780c */ /* 0x000fe20003f46070 */
[----:B------:R-:W-:-:S02]  /*5e10*/  VIADD R0, R2, 0xffffffe4 ;  /* 0xffffffe402007836 */ /* 0x000fc40000000000 */
[----:B------:R-:W-:Y:S04]  /*5e20*/  LDGSTS.E [R7], desc[UR34][R244.64], !P4 ;  /* 0x00000000f4077fae */ /* 0x000fe8000e121862 */
[----:B------:R-:W-:Y:S04]  /*5e30*/  LDGSTS.E [R7+0x4000], desc[UR34][R242.64], !P4 ;  /* 0x04000000f2077fae */ /* 0x000fe8000e121862 */
[----:B------:R4:W-:Y:S04]  /*5e40*/  LDGSTS.E [R7+0x8000], desc[UR34][R240.64], !P4 ;  /* 0x08000000f0077fae */ /* 0x0009e8000e121862 */
[----:B------:R4:W-:Y:S01]  /*5e50*/  LDGSTS.E [R7+0xc000], desc[UR34][R238.64], !P4 ;  /* 0x0c000000ee077fae */ /* 0x0009e2000e121862 */
[----:B------:R-:W-:Y:S01]  /*5e60*/  ISETP.GE.U32.AND P4, PT, R0, 0x7fffffc5, PT ;  /* 0x7fffffc50000780c */ /* 0x000fe20003f86070 */
[----:B------:R-:W-:-:S02]  /*5e70*/  VIADD R0, R2, 0xffffffe3 ;  /* 0xffffffe302007836 */ /* 0x000fc40000000000 */
[----:B------:R-:W-:Y:S04]  /*5e80*/  LDGSTS.E [R7+0x4], desc[UR34][R236.64], !P0 ;  /* 0x00004000ec077fae */ /* 0x000fe8000c121862 */
[----:B------:R4:W-:Y:S04]  /*5e90*/  LDGSTS.E [R7+0x4004], desc[UR34][R158.64], !P0 ;  /* 0x040040009e077fae */ /* 0x0009e8000c121862 */
[----:B------:R4:W-:Y:S04]  /*5ea0*/  LDGSTS.E [R7+0x8004], desc[UR34][R160.64], !P0 ;  /* 0x08004000a0077fae */ /* 0x0009e8000c121862 */
[----:B------:R4:W-:Y:S01]  /*5eb0*/  LDGSTS.E [R7+0xc004], desc[UR34][R162.64], !P0 ;  /* 0x0c004000a2077fae */ /* 0x0009e2000c121862 */
[----:B------:R-:W-:Y:S01]  /*5ec0*/  ISETP.GE.U32.AND P0, PT, R0, 0x7fffffc4, PT ;  /* 0x7fffffc40000780c */ /* 0x000fe20003f06070 */
[----:B------:R-:W-:-:S02]  /*5ed0*/  VIADD R0, R2, 0xffffffe2 ;  /* 0xffffffe202007836 */ /* 0x000fc40000000000 */
[----:B------:R-:W-:Y:S04]  /*5ee0*/  LDGSTS.E [R7+0x8], desc[UR34][R164.64], !P1 ;  /* 0x00008000a4077fae */ /* 0x000fe8000c921862 */
[----:B------:R4:W-:Y:S04]  /*5ef0*/  LDGSTS.E [R7+0x4008], desc[UR34][R166.64], !P1 ;  /* 0x04008000a6077fae */ /* 0x0009e8000c921862 */
[----:B------:R-:W-:Y:S04]  /*5f00*/  LDGSTS.E [R7+0x8008], desc[UR34][R168.64], !P1 ;  /* 0x08008000a8077fae */ /* 0x000fe8000c921862 */
[----:B------:R-:W-:Y:S01]  /*5f10*/  LDGSTS.E [R7+0xc008], desc[UR34][R170.64], !P1 ;  /* 0x0c008000aa077fae */ /* 0x000fe2000c921862 */
[----:B------:R-:W-:Y:S01]  /*5f20*/  ISETP.GE.U32.AND P1, PT, R0, 0x7fffffc3, PT ;  /* 0x7fffffc30000780c */ /* 0x000fe20003f26070 */
[----:B------:R-:W-:-:S02]  /*5f30*/  VIADD R0, R2, 0xffffffe1 ;  /* 0xffffffe102007836 */ /* 0x000fc40000000000 */
[----:B------:R-:W-:Y:S04]  /*5f40*/  LDGSTS.E [R7+0xc], desc[UR34][R172.64], !P5 ;  /* 0x0000c000ac077fae */ /* 0x000fe8000e921862 */
[----:B------:R-:W-:Y:S04]  /*5f50*/  LDGSTS.E [R7+0x400c], desc[UR34][R174.64], !P5 ;  /* 0x0400c000ae077fae */ /* 0x000fe8000e921862 */
[----:B------:R-:W-:Y:S04]  /*5f60*/  LDGSTS.E [R7+0x800c], desc[UR34][R176.64], !P5 ;  /* 0x0800c000b0077fae */ /* 0x000fe8000e921862 */
[----:B------:R-:W-:Y:S01]  /*5f70*/  LDGSTS.E [R7+0xc00c], desc[UR34][R178.64], !P5 ;  /* 0x0c00c000b2077fae */ /* 0x000fe2000e921862 */
[----:B------:R-:W-:Y:S01]  /*5f80*/  ISETP.GE.U32.AND P5, PT, R0, 0x7fffffc2, PT ;  /* 0x7fffffc20000780c */ /* 0x000fe20003fa6070 */
[----:B------:R-:W-:-:S02]  /*5f90*/  VIADD R0, R2, 0xffffffe0 ;  /* 0xffffffe002007836 */ /* 0x000fc40000000000 */
[----:B------:R-:W-:Y:S04]  /*5fa0*/  LDGSTS.E [R6], desc[UR34][R180.64], !P6 ;  /* 0x00000000b4067fae */ /* 0x000fe8000f121862 */
[----:B------:R-:W-:Y:S04]  /*5fb0*/  LDGSTS.E [R6+0x4000], desc[UR34][R184.64], !P6 ;  /* 0x04000000b8067fae */ /* 0x000fe8000f121862 */
[----:B------:R-:W-:Y:S04]  /*5fc0*/  LDGSTS.E [R6+0x8000], desc[UR34][R186.64], !P6 ;  /* 0x08000000ba067fae */ /* 0x000fe8000f121862 */
[----:B------:R-:W-:Y:S01]  /*5fd0*/  LDGSTS.E [R6+0xc000], desc[UR34][R188.64], !P6 ;  /* 0x0c000000bc067fae */ /* 0x000fe2000f121862 */
[----:B------:R-:W-:-:S03]  /*5fe0*/  ISETP.GE.AND P6, PT, R153, R0, PT ;  /* 0x000000009900720c */ /* 0x000fc60003fc6270 */
[----:B------:R-:W-:Y:S01]  /*5ff0*/  LDGSTS.E [R6+0x4], desc[UR34][R182.64], !P3 ;  /* 0x00004000b6067fae */ /* 0x000fe2000d921862 */
[----:B------:R-:W-:Y:S02]  /*6000*/  SEL R3, RZ, 0x4, P6 ;  /* 0x00000004ff037807 */ /* 0x000fe40003000000 */
[----:B------:R-:W-:Y:S01]  /*6010*/  ISETP.GE.U32.AND P6, PT, R0, 0x7fffffc1, PT ;  /* 0x7fffffc10000780c */ /* 0x000fe20003fc6070 */
[----:B------:R-:W-:Y:S04]  /*6020*/  LDGSTS.E [R6+0x4004], desc[UR34][R190.64], !P3 ;  /* 0x04004000be067fae */ /* 0x000fe8000d921862 */
[----:B------:R-:W-:Y:S04]  /*6030*/  LDGSTS.E [R6+0x8004], desc[UR34][R192.64], !P3 ;  /* 0x08004000c0067fae */ /* 0x000fe8000d921862 */
[----:B------:R-:W-:Y:S01]  /*6040*/  LDGSTS.E [R6+0xc004], desc[UR34][R194.64], !P3 ;  /* 0x0c004000c2067fae */ /* 0x000fe2000d921862 */
[----:B------:R-:W-:-:S03]  /*6050*/  ISETP.GT.AND P3, PT, R152, 0x1f, PT ;  /* 0x0000001f9800780c */ /* 0x000fc60003f64270 */
[----:B------:R1:W-:Y:S01]  /*6060*/  STL.64 [R1], R4 ;  /* 0x0000000401007387 */ /* 0x0003e20000100a00 */
[----:B------:R-:W-:Y:S02]  /*6070*/  SEL R0, RZ, 0x4, !P3 ;  /* 0x00000004ff007807 */ /* 0x000fe40005800000 */
[----:B------:R-:W-:Y:S01]  /*6080*/  ISETP.GE.AND P3, PT, R153, R2, PT ;  /* 0x000000029900720c */ /* 0x000fe20003f66270 */
[----:B------:R-:W-:Y:S01]  /*6090*/  LDGSTS.E [R6+0x8], desc[UR34][R196.64], !P2 ;  /* 0x00008000c4067fae */ /* 0x000fe2000d121862 */
[----:B------:R-:W4:Y:S02]  /*60a0*/  LDC R153, c[0x0][0x230] ;  /* 0x00008c00ff997b82 */ /* 0x000f240000000800 */
[----:B------:R-:W-:Y:S01]  /*60b0*/  SEL R2, R0, RZ, !P3 ;  /* 0x000000ff00027207 */ /* 0x000fe20005800000 */
[----:B------:R-:W-:Y:S01]  /*60c0*/  LDGSTS.E [R6+0x4008], desc[UR34][R198.64], !P2 ;  /* 0x04008000c6067fae */ /* 0x000fe2000d121862 */
[----:B------:R-:W-:-:S03]  /*60d0*/  ISETP.GT.AND P3, PT, R152, 0x3f, PT ;  /* 0x0000003f9800780c */ /* 0x000fc60003f64270 */
[----:B------:R-:W-:Y:S01]  /*60e0*/  LDGSTS.E [R6+0x8008], desc[UR34][R200.64], !P2 ;  /* 0x08008000c8067fae */ /* 0x000fe2000d121862 */
[----:B-1----:R-:W1:Y:S01]  /*60f0*/  LDC R4, c[0x0][0x230] ;  /* 0x00008c00ff047b82 */ /* 0x002e620000000800 */
[----:B------:R-:W-:Y:S02]  /*6100*/  SEL R0, R3, RZ, P3 ;  /* 0x000000ff03007207 */ /* 0x000fe40001800000 */
[----:B------:R-:W-:Y:S01]  /*6110*/  LDGSTS.E [R6+0xc008], desc[UR34][R202.64], !P2 ;  /* 0x0c008000ca067fae */ /* 0x000fe2000d121862 */
[----:B------:R-:W-:Y:S02]  /*6120*/  ISETP.NE.U32.AND P2, PT, R2, RZ, PT ;  /* 0x000000ff0200720c */ /* 0x000fe40003f45070 */
[----:B------:R-:W-:Y:S01]  /*6130*/  LOP3.LUT R5, R157, 0x70, RZ, 0x3c, !PT ;  /* 0x000000709d057812 */ /* 0x000fe200078e3cff */
[----:B------:R2:W-:Y:S01]  /*6140*/  STL.64 [R1+0x1658], R250 ;  /* 0x001658fa01007387 */ /* 0x0005e20000100a00 */
[----:B------:R-:W4:Y:S01]  /*6150*/  LDC R2, c[0x0][0x230] ;  /* 0x00008c00ff027b82 */ /* 0x000f220000000800 */
[----:B------:R-:W-:-:S02]  /*6160*/  ISETP.NE.U32.AND P3, PT, R0, RZ, PT ;  /* 0x000000ff0000720c */ /* 0x000fc40003f65070 */
[----:B------:R3:W-:Y:S01]  /*6170*/  STL.64 [R1+0x1660], R248 ;  /* 0x001660f801007387 */ /* 0x0007e20000100a00 */
[----:B------:R-:W-:-:S03]  /*6180*/  VIADD R5, R5, UR8 ;  /* 0x0000000805057c36 */ /* 0x000fc60008000000 */
[----:B------:R4:W-:Y:S01]  /*6190*/  STL.64 [R1+0x1668], R246 ;  /* 0x001668f601007387 */ /* 0x0009e20000100a00 */
[----:B------:R-:W4:Y:S03]  /*61a0*/  LDC R3, c[0x0][0x230] ;  /* 0x00008c00ff037b82 */ /* 0x000f260000000800 */
[----:B------:R-:W-:Y:S01]  /*61b0*/  STL.64 [R1+0x1650], R244 ;  /* 0x001650f401007387 */ /* 0x000fe20000100a00 */
[----:B--2---:R-:W-:Y:S02]  /*61c0*/  IMAD.MOV.U32 R250, RZ, RZ, R234 ;  /* 0x000000fffffa7224 */ /* 0x004fe400078e00ea */
[----:B------:R-:W-:Y:S01]  /*61d0*/  IMAD R234, R146, 0x1e, RZ ;  /* 0x0000001e92ea7824 */ /* 0x000fe200078e02ff */
[----:B------:R-:W-:Y:S01]  /*61e0*/  STL.64 [R1+0x1670], R242 ;  /* 0x001670f201007387 */ /* 0x000fe20000100a00 */
[----:B-1----:R-:W-:Y:S02]  /*61f0*/  VIADD R0, R4, 0xffffffdf ;  /* 0xffffffdf04007836 */ /* 0x002fe40000000000 */
[----:B------:R-:W1:Y:S01]  /*6200*/  LDC R4, c[0x0][0x230] ;  /* 0x00008c00ff047b82 */ /* 0x000e620000000800 */
[----:B------:R2:W-:Y:S01]  /*6210*/  STL.64 [R1+0x1678], R240 ;  /* 0x001678f001007387 */ /* 0x0005e20000100a00 */
[----:B---3--:R-:W-:-:S02]  /*6220*/  IMAD.MOV.U32 R248, RZ, RZ, R224 ;  /* 0x000000fffff87224 */ /* 0x008fc400078e00e0 */
[----:B------:R-:W-:Y:S01]  /*6230*/  IMAD.MOV.U32 R249, RZ, RZ, R225 ;  /* 0x000000fffff97224 */ /* 0x000fe200078e00e1 */
[----:B------:R3:W-:Y:S01]  /*6240*/  STL.64 [R1+0x1680], R238 ;  /* 0x001680ee01007387 */ /* 0x0007e20000100a00 */
[----:B------:R-:W-:-:S03]  /*6250*/  IMAD.WIDE R224, R226, 0x4, R148 ;  /* 0x00000004e2e07825 */ /* 0x000fc600078e0294 */
[----:B------:R-:W-:Y:S01]  /*6260*/  STL.64 [R1+0x1688], R236 ;  /* 0x001688ec01007387 */ /* 0x000fe20000100a00 */
[----:B----4-:R-:W-:Y:S02]  /*6270*/  IMAD.MOV.U32 R246, RZ, RZ, R228 ;  /* 0x000000fffff67224 */ /* 0x010fe400078e00e4 */
[----:B------:R-:W-:Y:S01]  /*6280*/  IMAD.MOV.U32 R247, RZ, RZ, R229 ;  /* 0x000000fffff77224 */ /* 0x000fe200078e00e5 */
[----:B------:R4:W-:Y:S01]  /*6290*/  STL.64 [R1+0x1690], R158 ;  /* 0x0016909e01007387 */ /* 0x0009e20000100a00 */
[----:B--2---:R-:W-:Y:S02]  /*62a0*/  IMAD.MOV.U32 R240, RZ, RZ, R214 ;  /* 0x000000fffff07224 */ /* 0x004fe400078e00d6 */
[----:B------:R-:W-:Y:S01]  /*62b0*/  IMAD.MOV.U32 R241, RZ, RZ, R215 ;  /* 0x000000fffff17224 */ /* 0x000fe200078e00d7 */
[----:B------:R2:W-:Y:S01]  /*62c0*/  STL.64 [R1+0x1698], R160 ;  /* 0x001698a001007387 */ /* 0x0005e20000100a00 */
[----:B------:R-:W-:-:S03]  /*62d0*/  IMAD.WIDE R214, R218, 0x4, R142 ;  /* 0x00000004dad67825 */ /* 0x000fc600078e028e */
[----:B------:R2:W-:Y:S01]  /*62e0*/  STL.64 [R1+0x16a0], R162 ;  /* 0x0016a0a201007387 */ /* 0x0005e20000100a00 */
[----:B---3--:R-:W-:Y:S02]  /*62f0*/  IMAD.MOV.U32 R238, RZ, RZ, R222 ;  /* 0x000000ffffee7224 */ /* 0x008fe400078e00de */
[----:B------:R-:W-:Y:S01]  /*6300*/  IMAD.MOV.U32 R239, RZ, RZ, R223 ;  /* 0x000000ffffef7224 */ /* 0x000fe200078e00df */
[----:B------:R-:W-:Y:S01]  /*6310*/  LDGSTS.E [R6+0xc], desc[UR34][R204.64], !P4 ;  /* 0x0000c000cc067fae */ /* 0x000fe2000e121862 */
[----:B----4-:R-:W-:Y:S02]  /*6320*/  IMAD.MOV.U32 R158, RZ, RZ, R220 ;  /* 0x000000ffff9e7224 */ /* 0x010fe400078e00dc */
[----:B------:R-:W-:Y:S01]  /*6330*/  IMAD.MOV.U32 R159, RZ, RZ, R221 ;  /* 0x000000ffff9f7224 */ /* 0x000fe200078e00dd */
[----:B------:R-:W-:Y:S01]  /*6340*/  LDGSTS.E [R6+0x400c], desc[UR34][R206.64], !P4 ;  /* 0x0400c000ce067fae */ /* 0x000fe2000e121862 */
[----:B--2---:R-:W-:Y:S02]  /*6350*/  IMAD.MOV.U32 R160, RZ, RZ, R216 ;  /* 0x000000ffffa07224 */ /* 0x004fe400078e00d8 */
[----:B------:R-:W-:Y:S01]  /*6360*/  IMAD.MOV.U32 R161, RZ, RZ, R217 ;  /* 0x000000ffffa17224 */ /* 0x000fe200078e00d9 */
[----:B------:R-:W-:Y:S01]  /*6370*/  LDGSTS.E [R6+0x800c], desc[UR34][R208.64], !P4 ;  /* 0x0800c000d0067fae */ /* 0x000fe2000e121862 */
[----:B------:R-:W-:-:S02]  /*6380*/  IMAD.MOV.U32 R163, RZ, RZ, R212 ;  /* 0x000000ffffa37224 */ /* 0x000fc400078e00d4 */
[----:B------:R-:W-:Y:S01]  /*6390*/  IMAD.WIDE R212, R218, 0x4, R150 ;  /* 0x00000004dad47825 */ /* 0x000fe200078e0296 */
[----:B------:R-:W-:Y:S01]  /*63a0*/  LDGSTS.E [R6+0xc00c], desc[UR34][R210.64], !P4 ;  /* 0x0c00c000d2067fae */ /* 0x000fe2000e121862 */
[----:B------:R-:W-:Y:S02]  /*63b0*/  ISETP.GE.U32.AND P4, PT, R0, 0x7fffffc0, PT ;  /* 0x7fffffc00000780c */ /* 0x000fe40003f86070 */
[C---:B------:R-:W-:Y:S01]  /*63c0*/  IMAD.WIDE R216, R218.reuse, 0x4, R148 ;  /* 0x00000004dad87825 */ /* 0x040fe200078e0294 */
[----:B------:R-:W-:Y:S01]  /*63d0*/  LDGSTS.E [R5], desc[UR34][R212.64], !P0 ;  /* 0x00000000d4057fae */ /* 0x000fe2000c121862 */
[----:B------:R-:W-:Y:S02]  /*63e0*/  LOP3.LUT R162, R163, 0x40, RZ, 0x3c, !PT ;  /* 0x00000040a3a27812 */ /* 0x000fe400078e3cff */
[----:B------:R-:W-:Y:S01]  /*63f0*/  IMAD.WIDE R218, R218, 0x4, R144 ;  /* 0x00000004dada7825 */ /* 0x000fe200078e0290 */
[----:B------:R-:W-:Y:S03]  /*6400*/  LDGSTS.E [R5+0x4000], desc[UR34][R214.64], !P0 ;  /* 0x04000000d6057fae */ /* 0x000fe6000c121862 */
[----:B------:R-:W-:Y:S01]  /*6410*/  VIADD R0, R153, 0xffffffde ;  /* 0xffffffde99007836 */ /* 0x000fe20000000000 */
[----:B------:R-:W-:Y:S01]  /*6420*/  LDGSTS.E [R5+0x8000], desc[UR34][R216.64], !P0 ;  /* 0x08000000d8057fae */ /* 0x000fe2000c121862 */
[C---:B------:R-:W-:Y:S01]  /*6430*/  IMAD.WIDE R220, R226.reuse, 0x4, R150 ;  /* 0x00000004e2dc7825 */ /* 0x040fe200078e0296 */
[----:B------:R-:W2:Y:S02]  /*6440*/  LDC R153, c[0x0][0x230] ;  /* 0x00008c00ff997b82 */ /* 0x000ea40000000800 */
[----:B------:R-:W-:Y:S01]  /*6450*/  LDGSTS.E [R5+0xc000], desc[UR34][R218.64], !P0 ;  /* 0x0c000000da057fae */ /* 0x000fe2000c121862 */
[----:B------:R-:W-:Y:S01]  /*6460*/  IMAD.WIDE R222, R226, 0x4, R142 ;  /* 0x00000004e2de7825 */ /* 0x000fe200078e028e */
[----:B------:R-:W-:-:S02]  /*6470*/  ISETP.GE.U32.AND P0, PT, R0, 0x7fffffbf, PT ;  /* 0x7fffffbf0000780c */ /* 0x000fc40003f06070 */
[----:B------:R-:W-:Y:S01]  /*6480*/  LDGSTS.E [R5+0x4], desc[UR34][R220.64], !P1 ;  /* 0x00004000dc057fae */ /* 0x000fe2000c921862 */
[----:B------:R-:W-:-:S03]  /*6490*/  IMAD.WIDE R226, R226, 0x4, R144 ;  /* 0x00000004e2e27825 */ /* 0x000fc600078e0290 */
[----:B------:R-:W-:Y:S01]  /*64a0*/  LDGSTS.E [R5+0x4004], desc[UR34][R222.64], !P1 ;  /* 0x04004000de057fae */ /* 0x000fe2000c921862 */
[----:B------:R-:W-:Y:S02]  /*64b0*/  VIADD R0, R2, 0xffffffdd ;  /* 0xffffffdd02007836 */ /* 0x000fe40000000000 */
[----:B------:R-:W-:Y:S01]  /*64c0*/  IMAD.MOV.U32 R236, RZ, RZ, R230 ;  /* 0x000000ffffec7224 */ /* 0x000fe200078e00e6 */
[----:B------:R-:W-:Y:S01]  /*64d0*/  LDGSTS.E [R5+0x8004], desc[UR34][R224.64], !P1 ;  /* 0x08004000e0057fae */ /* 0x000fe2000c921862 */
[----:B------:R-:W-:Y:S02]  /*64e0*/  IMAD.MOV.U32 R237, RZ, RZ, R231 ;  /* 0x000000ffffed7224 */ /* 0x000fe400078e00e7 */
[----:B------:R-:W-:Y:S01]  /*64f0*/  IMAD.WIDE R228, R234, 0x4, R150 ;  /* 0x00000004eae47825 */ /* 0x000fe200078e0296 */
[----:B------:R-:W-:Y:S01]  /*6500*/  LDGSTS.E [R5+0xc004], desc[UR34][R226.64], !P1 ;  /* 0x0c004000e2057fae */ /* 0x000fe2000c921862 */
[----:B------:R-:W-:Y:S02]  /*6510*/  ISETP.GE.U32.AND P1, PT, R0, 0x7fffffbe, PT ;  /* 0x7fffffbe0000780c */ /* 0x000fe40003f26070 */
[----:B------:R-:W-:Y:S01]  /*6520*/  IMAD R0, R146, 0x1f, RZ ;  /* 0x0000001f92007824 */ /* 0x000fe200078e02ff */
[----:B------:R-:W-:Y:S01]  /*6530*/  STL.64 [R1+0x16a8], R164 ;  /* 0x0016a8a401007387 */ /* 0x000fe20000100a00 */
[----:B------:R-:W-:-:S02]  /*6540*/  IMAD.MOV.U32 R244, RZ, RZ, R232 ;  /* 0x000000fffff47224 */ /* 0x000fc400078e00e8 */
[----:B------:R-:W-:Y:S01]  /*6550*/  IMAD.MOV.U32 R245, RZ, RZ, R233 ;  /* 0x000000fffff57224 */ /* 0x000fe200078e00e9 */
[----:B------:R3:W-:Y:S01]  /*6560*/  STL.64 [R1+0x16b0], R166 ;  /* 0x0016b0a601007387 */ /* 0x0007e20000100a00 */
[----:B------:R-:W-:-:S03]  /*6570*/  IMAD.WIDE R230, R234, 0x4, R142 ;  /* 0x00000004eae67825 */ /* 0x000fc600078e028e */
[----:B------:R-:W-:Y:S01]  /*6580*/  STL.64 [R1+0x16b8], R168 ;  /* 0x0016b8a801007387 */ /* 0x000fe20000100a00 */
[----:B------:R-:W-:Y:S02]  /*6590*/  IMAD.MOV.U32 R251, RZ, RZ, R235 ;  /* 0x000000fffffb7224 */ /* 0x000fe400078e00eb */
[C---:B------:R-:W-:Y:S01]  /*65a0*/  IMAD.WIDE R232, R234.reuse, 0x4, R148 ;  /* 0x00000004eae87825 */ /* 0x040fe200078e0294 */
[----:B------:R-:W-:Y:S03]  /*65b0*/  STL [R1+0x1390], R152 ;  /* 0x0013909801007387 */ /* 0x000fe60000100800 */
[----:B------:R-:W-:Y:S01]  /*65c0*/  IMAD.WIDE R234, R234, 0x4, R144 ;  /* 0x00000004eaea7825 */ /* 0x000fe200078e0290 */
[----:B------:R4:W-:Y:S03]  /*65d0*/  STL.64 [R1+0x1408], R156 ;  /* 0x0014089c01007387 */ /* 0x0009e60000100a00 */
[C---:B---3--:R-:W-:Y:S01]  /*65e0*/  IMAD.WIDE R166, R0.reuse, 0x4, R150 ;  /* 0x0000000400a67825 */ /* 0x048fe200078e0296 */
[----:B------:R-:W-:Y:S03]  /*65f0*/  LDGSTS.E [R5+0x8], desc[UR34][R228.64], !P5 ;  /* 0x00008000e4057fae */ /* 0x000fe6000e921862 */
[----:B------:R-:W-:Y:S01]  /*6600*/  IMAD.WIDE R164, R0, 0x4, R142 ;  /* 0x0000000400a47825 */ /* 0x000fe200078e028e */
[----:B------:R-:W-:Y:S03]  /*6610*/  LDGSTS.E [R5+0x4008], desc[UR34][R230.64], !P5 ;  /* 0x04008000e6057fae */ /* 0x000fe6000e921862 */
[----:B------:R-:W-:Y:S01]  /*6620*/  IMAD.MOV.U32 R242, RZ, RZ, R154 ;  /* 0x000000fffff27224 */ /* 0x000fe200078e009a */
[----:B------:R-:W-:Y:S01]  /*6630*/  LDGSTS.E [R5+0x8008], desc[UR34][R232.64], !P5 ;  /* 0x08008000e8057fae */ /* 0x000fe2000e921862 */
[----:B------:R-:W-:-:S02]  /*6640*/  IMAD.MOV.U32 R243, RZ, RZ, R155 ;  /* 0x000000fffff37224 */ /* 0x000fc400078e009b */
[C---:B----4-:R-:W-:Y:S01]  /*6650*/  IMAD.WIDE R156, R0.reuse, 0x4, R148 ;  /* 0x00000004009c7825 */ /* 0x050fe200078e0294 */
[----:B------:R-:W-:Y:S03]  /*6660*/  LDGSTS.E [R5+0xc008], desc[UR34][R234.64], !P5 ;  /* 0x0c008000ea057fae */ /* 0x000fe6000e921862 */
[----:B------:R-:W-:Y:S01]  /*6670*/  IMAD.WIDE R154, R0, 0x4, R144 ;  /* 0x00000004009a7825 */ /* 0x000fe200078e0290 */
[----:B------:R3:W-:Y:S03]  /*6680*/  LDGSTS.E [R5+0xc], desc[UR34][R166.64], !P6 ;  /* 0x0000c000a6057fae */ /* 0x0007e6000f121862 */
[----:B-1----:R-:W-:Y:S01]  /*6690*/  VIADD R0, R4, 0xffffffdb ;  /* 0xffffffdb04007836 */ /* 0x002fe20000000000 */
[----:B------:R1:W-:Y:S01]  /*66a0*/  LDGSTS.E [R5+0x400c], desc[UR34][R164.64], !P6 ;  /* 0x0400c000a4057fae */ /* 0x0003e2000f121862 */
[----:B------:R-:W-:-:S02]  /*66b0*/  VIADD R2, R3, 0xffffffdc ;  /* 0xffffffdc03027836 */ /* 0x000fc40000000000 */
[----:B------:R-:W-:Y:S01]  /*66c0*/  VIADD R4, R252, 0xffffffda ;  /* 0xffffffdafc047836 */ /* 0x000fe20000000000 */
[----:B------:R-:W-:Y:S01]  /*66d0*/  LDGSTS.E [R5+0x800c], desc[UR34][R156.64], !P6 ;  /* 0x0800c0009c057fae */ /* 0x000fe2000f121862 */
[----:B------:R-:W4:Y:S01]  /*66e0*/  LDC R252, c[0x0][0x230] ;  /* 0x00008c00fffc7b82 */ /* 0x000f220000000800 */
[----:B------:R-:W-:Y:S01]  /*66f0*/  ISETP.GE.U32.AND P5, PT, R2, 0x7fffffbd, PT ;  /* 0x7fffffbd0200780c */ /* 0x000fe20003fa6070 */
[----:B------:R-:W-:Y:S01]  /*6700*/  IMAD.SHL.U32 R2, R146, 0x20, RZ ;  /* 0x0000002092027824 */ /* 0x000fe200078e00ff */
[----:B------:R-:W-:Y:S01]  /*6710*/  LDGSTS.E [R5+0xc00c], desc[UR34][R154.64], !P6 ;  /* 0x0c00c0009a057fae */ /* 0x000fe2000f121862 */
[----:B------:R-:W-:Y:S01]  /*6720*/  ISETP.GE.U32.AND P6, PT, R0, 0x7fffffbc, PT ;  /* 0x7fffffbc0000780c */ /* 0x000fe20003fc6070 */
[----:B------:R-:W-:Y:S02]  /*6730*/  IMAD.U32 R0, RZ, RZ, UR8 ;  /* 0x00000008ff007e24 */ /* 0x000fe4000f8e00ff */
[----:B------:R3:W-:Y:S01]  /*6740*/  STL.64 [R1+0x88], R166 ;  /* 0x000088a601007387 */ /* 0x0007e20000100a00 */
[----:B------:R-:W4:Y:S02]  /*6750*/  LDC R146, c[0x0][0x230] ;  /* 0x00008c00ff927b82 */ /* 0x000f240000000800 */
[C---:B------:R-:W-:Y:S01]  /*6760*/  IADD3 R3, R0.reuse, 0x100000, R163 ;  /* 0x0010000000037810 */ /* 0x040fe20007ffe0a3 */
[----:B------:R-:W-:Y:S01]  /*6770*/  IMAD.MOV.U32 R163, RZ, RZ, R161 ;  /* 0x000000ffffa37224 */ /* 0x000fe200078e00a1 */
[----:B------:R-:W-:Y:S01]  /*6780*/  IADD3 R0, R0, 0x100000, R162 ;  /* 0x0010000000007810 */ /* 0x000fe20007ffe0a2 */
[----:B------:R-:W-:Y:S01]  /*6790*/  IMAD.MOV.U32 R162, RZ, RZ, R160 ;  /* 0x000000ffffa27224 */ /* 0x000fe200078e00a0 */
[----:B------:R1:W-:Y:S01]  /*67a0*/  STL.64 [R1+0x80], R164 ;  /* 0x000080a401007387 */ /* 0x0003e20000100a00 */
[----:B------:R-:W-:-:S02]  /*67b0*/  IMAD.MOV.U32 R160, RZ, RZ, R158 ;  /* 0x000000ffffa07224 */ /* 0x000fc400078e009e */
[----:B------:R-:W-:Y:S01]  /*67c0*/  IMAD.MOV.U32 R161, RZ, RZ, R159 ;  /* 0x000000ffffa17224 */ /* 0x000fe200078e009f */
[----:B------:R-:W0:Y:S01]  /*67d0*/  LDGDEPBAR ;  /* 0x00000000000079af */ /* 0x000e220000000000 */
[----:B------:R-:W-:Y:S01]  /*67e0*/  IMAD.MOV.U32 R158, RZ, RZ, R244 ;  /* 0x000000ffff9e7224 */ /* 0x000fe200078e00f4 */
[----:B---3--:R-:W3:Y:S01]  /*67f0*/  LDC R166, c[0x0][0x230] ;  /* 0x00008c00ffa67b82 */ /* 0x008ee20000000800 */
[----:B------:R-:W-:Y:S01]  /*6800*/  IMAD.MOV.U32 R159, RZ, RZ, R245 ;  /* 0x000000ffff9f7224 */ /* 0x000fe200078e00f5 */
[----:B------:R-:W-:Y:S01]  /*6810*/  LDGSTS.E [R3+-0x80000], desc[UR34][R134.64], P2 ;  /* 0x8000000086037fae */ /* 0x000fe20009121862 */
[----:B------:R-:W-:Y:S02]  /*6820*/  IMAD.MOV.U32 R244, RZ, RZ, R250 ;  /* 0x000000fffff47224 */ /* 0x000fe400078e00fa */
[----:B------:R-:W-:Y:S01]  /*6830*/  IMAD.MOV.U32 R245, RZ, RZ, R251 ;  /* 0x000000fffff57224 */ /* 0x000fe200078e00fb */
[----:B------:R-:W-:Y:S04]  /*6840*/  LDGSTS.E [R3+-0x7fc00], desc[UR34][R136.64], P2 ;  /* 0x8040000088037fae */ /* 0x000fe80009121862 */
[----:B------:R-:W4:Y:S01]  /*6850*/  LDL.LU.64 R250, [R1+0x240] ;  /* 0x0002400001fa7983 */ /* 0x000f220000300a00 */
[----:B------:R-:W-:-:S03]  /*6860*/  IMAD.WIDE R150, R2, 0x4, R150 ;  /* 0x0000000402967825 */ /* 0x000fc600078e0296 */
[----:B------:R-:W-:Y:S01]  /*6870*/  LDGSTS.E [R3+-0x7f800], desc[UR34][R140.64], P2 ;  /* 0x808000008c037fae */ /* 0x000fe20009121862 */
[----:B------:R-:W-:-:S03]  /*6880*/  IMAD.WIDE R142, R2, 0x4, R142 ;  /* 0x00000004028e7825 */ /* 0x000fc600078e028e */
[----:B------:R-:W-:Y:S01]  /*6890*/  LDGSTS.E [R3+-0x7f400], desc[UR34][R14.64], P2 ;  /* 0x80c000000e037fae */ /* 0x000fe20009121862 */
[----:B------:R-:W-:-:S03]  /*68a0*/  IMAD.WIDE R148, R2, 0x4, R148 ;  /* 0x0000000402947825 */ /* 0x000fc600078e0294 */
[----:B------:R-:W-:Y:S01]  /*68b0*/  LDGSTS.E [R3+-0x7f000], desc[UR34][R18.64], P2 ;  /* 0x8100000012037fae */ /* 0x000fe20009121862 */
[----:B------:R-:W-:-:S03]  /*68c0*/  IMAD.WIDE R144, R2, 0x4, R144 ;  /* 0x0000000402907825 */ /* 0x000fc600078e0290 */
[----:B------:R-:W-:Y:S01]  /*68d0*/  LDGSTS.E [R3+-0x7ec00], desc[UR34][R24.64], P2 ;  /* 0x8140000018037fae */ /* 0x000fe20009121862 */
[----:B-1----:R-:W-:-:S03]  /*68e0*/  IMAD.WIDE R164, R2, 0x4, R158 ;  /* 0x0000000402a47825 */ /* 0x002fc600078e029e */
[----:B------:R-:W-:Y:S01]  /*68f0*/  LDGSTS.E [R3+-0x7e800], desc[UR34][R28.64], P2 ;  /* 0x818000001c037fae */ /* 0x000fe20009121862 */
[----:B------:R-:W-:Y:S02]  /*6900*/  IMAD.MOV.U32 R158, RZ, RZ, R236 ;  /* 0x000000ffff9e7224 */ /* 0x000fe400078e00ec */
[----:B------:R-:W-:Y:S01]  /*6910*/  IMAD.MOV.U32 R159, RZ, RZ, R237 ;  /* 0x000000ffff9f7224 */ /* 0x000fe200078e00ed */
[----:B------:R-:W-:Y:S04]  /*6920*/  LDGSTS.E [R3+-0x7e400], desc[UR34][R32.64], P2 ;  /* 0x81c0000020037fae */ /* 0x000fe80009121862 */
        /* <DEDUP_REMOVED lines=56> */
[----:B------:R1:W-:Y:S01]  /*6cb0*/  STL.64 [R1+0x420], R150 ;  /* 0x0004209601007387 */ /* 0x0003e20000100a00 */
[----:B------:R-:W-:Y:S01]  /*6cc0*/  IMAD.WIDE R160, R2, 0x4, R160 ;  /* 0x0000000402a07825 */ /* 0x000fe200078e02a0 */
[----:B------:R-:W-:-:S02]  /*6cd0*/  ISETP.GE.U32.AND P2, PT, R4, 0x7fffffbb, PT ;  /* 0x7fffffbb0400780c */ /* 0x000fc40003f46070 */
[----:B------:R-:W0:Y:S01]  /*6ce0*/  LDGDEPBAR ;  /* 0x00000000000079af */ /* 0x000e220000000000 */
[----:B------:R-:W-:Y:S01]  /*6cf0*/  IMAD.WIDE R158, R2, 0x4, R158 ;  /* 0x00000004029e7825 */ /* 0x000fe200078e029e */
[----:B------:R-:W-:Y:S03]  /*6d00*/  BAR.SYNC.DEFER_BLOCKING 0x0 ;  /* 0x0000000000007b1d */ /* 0x000fe60000010000 */
[----:B--2---:R-:W-:-:S05]  /*6d10*/  VIADD R4, R153, 0xffffffd9 ;  /* 0xffffffd999047836 */ /* 0x004fca0000000000 */
[----:B------:R-:W2:Y:S01]  /*6d20*/  LDC R153, c[0x0][0x230] ;  /* 0x00008c00ff997b82 */ /* 0x000ea20000000800 */
[----:B------:R3:W-:Y:S04]  /*6d30*/  STL.64 [R1+0x418], R142 ;  /* 0x0004188e01007387 */ /* 0x0007e80000100a00 */
[----:B------:R3:W-:Y:S04]  /*6d40*/  STL.64 [R1+0x410], R148 ;  /* 0x0004109401007387 */ /* 0x0007e80000100a00 */
[----:B------:R4:W-:Y:S04]  /*6d50*/  STL.64 [R1+0x408], R144 ;  /* 0x0004089001007387 */ /* 0x0009e80000100a00 */
[----:B------:R-:W-:Y:S04]  /*6d60*/  STL.64 [R1+0x400], R164 ;  /* 0x000400a401007387 */ /* 0x000fe80000100a00 */
[----:B------:R-:W-:Y:S01]  /*6d70*/  @!PT LDS RZ, [RZ] ;  /* 0x00000000fffff984 */ /* 0x000fe20000000800 */
[----:B------:R-:W-:Y:S01]  /*6d80*/  @!PT LDS RZ, [RZ] ;  /* 0x00000000fffff984 */ /* 0x000fe20000000800 */
[----:B------:R-:W-:Y:S01]  /*6d90*/  @!PT LDS RZ, [RZ] ;  /* 0x00000000fffff984 */ /* 0x000fe20000000800 */
[----:B------:R1:W-:Y:S04]  /*6da0*/  LDGSTS.E [R22+0x10000], desc[UR34][R150.64], !P4 ;  /* 0x1000000096167fae */ /* 0x0003e8000e121862 */
[----:B------:R3:W-:Y:S04]  /*6db0*/  LDGSTS.E [R22+0x14000], desc[UR34][R142.64], !P4 ;  /* 0x140000008e167fae */ /* 0x0007e8000e121862 */
[----:B------:R4:W-:Y:S01]  /*6dc0*/  LDGSTS.E [R22+0x18000], desc[UR34][R148.64], !P4 ;  /* 0x1800000094167fae */ /* 0x0009e2000e121862 */
[----:B-1----:R-:W-:-:S03]  /*6dd0*/  IMAD.WIDE R150, R2, 0x4, R248 ;  /* 0x0000000402967825 */ /* 0x002fc600078e02f8 */
[----:B------:R1:W-:Y:S01]  /*6de0*/  LDGSTS.E [R22+0x1c000], desc[UR34][R144.64], !P4 ;  /* 0x1c00000090167fae */ /* 0x0003e2000e121862 */
[----:B------:R-:W-:Y:S01]  /*6df0*/  ISETP.GE.U32.AND P4, PT, R4, 0x7fffffba, PT ;  /* 0x7fffffba0400780c */ /* 0x000fe20003f86070 */
[----:B---3--:R-:W3:Y:S02]  /*6e00*/  LDC R143, c[0x0][0x230] ;  /* 0x00008c00ff8f7b82 */ /* 0x008ee40000000800 */
[----:B------:R-:W2:Y:S01]  /*6e10*/  LDL.LU.64 R248, [R1+0x200] ;  /* 0x0002000001f87983 */ /* 0x000ea20000300a00 */
[----:B------:R-:W-:Y:S02]  /*6e20*/  VIADD R4, R166, 0xffffffd8 ;  /* 0xffffffd8a6047836 */ /* 0x000fe40000000000 */
[C---:B----4-:R-:W-:Y:S01]  /*6e30*/  IMAD.WIDE R148, R2.reuse, 0x4, R238 ;  /* 0x0000000402947825 */ /* 0x050fe200078e02ee */
[----:B------:R4:W-:Y:S02]  /*6e40*/  STL.64 [R1+0x3f8], R150 ;  /* 0x0003f89601007387 */ /* 0x0009e40000100a00 */
[----:B------:R-:W3:Y:S01]  /*6e50*/  LDC R142, c[0x0][0x230] ;  /* 0x00008c00ff8e7b82 */ /* 0x000ee20000000800 */
[C---:B-1----:R-:W-:Y:S01]  /*6e60*/  IMAD.WIDE R144, R2.reuse, 0x4, R250 ;  /* 0x0000000402907825 */ /* 0x042fe200078e02fa */
[----:B------:R1:W-:Y:S04]  /*6e70*/  STL.64 [R1+0x3f0], R148 ;  /* 0x0003f09401007387 */ /* 0x0003e80000100a00 */
[----:B------:R1:W-:Y:S04]  /*6e80*/  STL.64 [R1+0x3e8], R144 ;  /* 0x0003e89001007387 */ /* 0x0003e80000100a00 */
[----:B------:R-:W3:Y:S04]  /*6e90*/  LDL.LU.64 R236, [R1+0x1f8] ;  /* 0x0001f80001ec7983 */ /* 0x000ee80000300a00 */
[----:B------:R-:W2:Y:S04]  /*6ea0*/  LDL.LU.64 R238, [R1+0x1f0] ;  /* 0x0001f00001ee7983 */ /* 0x000ea80000300a00 */
[----:B------:R-:W2:Y:S04]  /*6eb0*/  LDL.LU.64 R250, [R1+0x1e8] ;  /* 0x0001e80001fa7983 */ /* 0x000ea80000300a00 */
[----:B------:R-:W-:Y:S04]  /*6ec0*/  LDGSTS.E [R22+0x10004], desc[UR34][R164.64], !P0 ;  /* 0x10004000a4167fae */ /* 0x000fe8000c121862 */
[----:B------:R4:W-:Y:S04]  /*6ed0*/  LDGSTS.E [R22+0x14004], desc[UR34][R150.64], !P0 ;  /* 0x1400400096167fae */ /* 0x0009e8000c121862 */
[----:B------:R1:W-:Y:S04]  /*6ee0*/  LDGSTS.E [R22+0x18004], desc[UR34][R148.64], !P0 ;  /* 0x1800400094167fae */ /* 0x0003e8000c121862 */
[----:B------:R1:W-:Y:S01]  /*6ef0*/  LDGSTS.E [R22+0x1c004], desc[UR34][R144.64], !P0 ;  /* 0x1c00400090167fae */ /* 0x0003e2000c121862 */
[----:B----4-:R-:W-:-:S03]  /*6f00*/  IMAD.WIDE R150, R2, 0x4, R162 ;  /* 0x0000000402967825 */ /* 0x010fc600078e02a2 */
[----:B------:R4:W-:Y:S01]  /*6f10*/  STL.64 [R1+0x3e0], R160 ;  /* 0x0003e0a001007387 */ /* 0x0009e20000100a00 */
[----:B-1----:R-:W-:-:S03]  /*6f20*/  IMAD.WIDE R148, R2, 0x4, R240 ;  /* 0x0000000402947825 */ /* 0x002fc600078e02f0 */
[----:B------:R1:W-:Y:S01]  /*6f30*/  STL.64 [R1+0x3d8], R150 ;  /* 0x0003d89601007387 */ /* 0x0003e20000100a00 */
[----:B------:R-:W-:-:S03]  /*6f40*/  IMAD.WIDE R144, R2, 0x4, R242 ;  /* 0x0000000402907825 */ /* 0x000fc600078e02f2 */
[----:B------:R-:W-:Y:S04]  /*6f50*/  STL.64 [R1+0x3d0], R148 ;  /* 0x0003d09401007387 */ /* 0x000fe80000100a00 */
[----:B------:R4:W-:Y:S04]  /*6f60*/  LDGSTS.E [R22+0x10008], desc[UR34][R160.64], !P1 ;  /* 0x10008000a0167fae */ /* 0x0009e8000c921862 */
[----:B------:R-:W2:Y:S04]  /*6f70*/  LDL.LU.64 R240, [R1+0x1e0] ;  /* 0x0001e00001f07983 */ /* 0x000ea80000300a00 */
[----:B------:R3:W-:Y:S01]  /*6f80*/  STL.64 [R1+0x3c8], R144 ;  /* 0x0003c89001007387 */ /* 0x0007e20000100a00 */
[----:B----4-:R-:W-:-:S03]  /*6f90*/  IMAD.WIDE R160, R2, 0x4, R244 ;  /* 0x0000000402a07825 */ /* 0x010fc600078e02f4 */
[----:B------:R-:W4:Y:S04]  /*6fa0*/  LDL.LU.64 R242, [R1+0x1d8] ;  /* 0x0001d80001f27983 */ /* 0x000f280000300a00 */
[----:B------:R-:W4:Y:S04]  /*6fb0*/  LDL.LU.64 R244, [R1+0x1d0] ;  /* 0x0001d00001f47983 */ /* 0x000f280000300a00 */
[----:B------:R2:W-:Y:S04]  /*6fc0*/  STL.64 [R1+0x3c0], R160 ;  /* 0x0003c0a001007387 */ /* 0x0005e80000100a00 */
[----:B------:R1:W-:Y:S04]  /*6fd0*/  LDGSTS.E [R22+0x14008], desc[UR34][R150.64], !P1 ;  /* 0x1400800096167fae */ /* 0x0003e8000c921862 */
[----:B------:R-:W4:Y:S04]  /*6fe0*/  LDL.LU.64 R164, [R1+0x1c8] ;  /* 0x0001c80001a47983 */ /* 0x000f280000300a00 */
[----:B------:R-:W-:Y:S01]  /*6ff0*/  STL.64 [R1+0x3b8], R158 ;  /* 0x0003b89e01007387 */ /* 0x000fe20000100a00 */
[----:B-1----:R-:W-:-:S03]  /*7000*/  IMAD.WIDE R150, R2, 0x4, R246 ;  /* 0x0000000402967825 */ /* 0x002fc600078e02f6 */
[----:B------:R-:W-:Y:S04]  /*7010*/  LDGSTS.E [R22+0x18008], desc[UR34][R148.64], !P1 ;  /* 0x1800800094167fae */ /* 0x000fe8000c921862 */
[----:B------:R-:W4:Y:S04]  /*7020*/  LDL.LU.64 R246, [R1+0x1c0] ;  /* 0x0001c00001f67983 */ /* 0x000f280000300a00 */
[----:B------:R1:W-:Y:S04]  /*7030*/  STL.64 [R1+0x3b0], R150 ;  /* 0x0003b09601007387 */ /* 0x0003e80000100a00 */
[----:B------:R1:W-:Y:S04]  /*7040*/  LDGSTS.E [R22+0x1c008], desc[UR34][R144.64], !P1 ;  /* 0x1c00800090167fae */ /* 0x0003e8000c921862 */
[----:B------:R2:W-:Y:S04]  /*7050*/  LDGSTS.E [R22+0x1000c], desc[UR34][R160.64], !P5 ;  /* 0x1000c000a0167fae */ /* 0x0005e8000e921862 */
[----:B------:R-:W-:Y:S01]  /*7060*/  LDGSTS.E [R22+0x1400c], desc[UR34][R158.64], !P5 ;  /* 0x1400c0009e167fae */ /* 0x000fe2000e921862 */
[----:B---3--:R-:W-:Y:S01]  /*7070*/  IMAD.WIDE R166, R2, 0x4, R236 ;  /* 0x0000000402a67825 */ /* 0x008fe200078e02ec */
[----:B------:R-:W-:-:S02]  /*7080*/  ISETP.GE.U32.AND P0, PT, R4, 0x7fffffb9, PT ;  /* 0x7fffffb90400780c */ /* 0x000fc40003f06070 */
[----:B------:R3:W-:Y:S01]  /*7090*/  LDGSTS.E [R22+0x1800c], desc[UR34][R150.64], !P5 ;  /* 0x1800c00096167fae */ /* 0x0007e2000e921862 */
[----:B-1----:R-:W1:Y:S01]  /*70a0*/  LDC R144, c[0x0][0x230] ;  /* 0x00008c00ff907b82 */ /* 0x002e620000000800 */
[----:B--2---:R-:W-:-:S05]  /*70b0*/  IMAD.WIDE R148, R2, 0x4, R248 ;  /* 0x0000000402947825 */ /* 0x004fca00078e02f8 */
[----:B------:R2:W-:Y:S04]  /*70c0*/  STL.64 [R1+0x3a8], R148 ;  /* 0x0003a89401007387 */ /* 0x0005e80000100a00 */
[----:B------:R-:W4:Y:S01]  /*70d0*/  LDL.LU.64 R248, [R1+0x1b8] ;  /* 0x0001b80001f87983 */ /* 0x000f220000300a00 */
[C---:B------:R-:W-:Y:S01]  /*70e0*/  IMAD.WIDE R160, R2.reuse, 0x4, R238 ;  /* 0x0000000402a07825 */ /* 0x040fe200078e02ee */
[----:B---3--:R-:W3:Y:S02]  /*70f0*/  LDC R150, c[0x0][0x230] ;  /* 0x00008c00ff967b82 */ /* 0x008ee40000000800 */
[----:B------:R-:W3:Y:S04]  /*7100*/  LDL.LU.64 R162, [R1+0x1b0] ;  /* 0x0001b00001a27983 */ /* 0x000ee80000300a00 */
[----:B------:R-:W-:Y:S04]  /*7110*/  STL.64 [R1+0x3a0], R166 ;  /* 0x0003a0a601007387 */ /* 0x000fe80000100a00 */
[----:B------:R-:W3:Y:S01]  /*7120*/  LDL.LU.64 R236, [R1+0x1a8] ;  /* 0x0001a80001ec7983 */ /* 0x000ee20000300a00 */
[----:B------:R-:W-:-:S03]  /*7130*/  IMAD.WIDE R158, R2, 0x4, R250 ;  /* 0x00000004029e7825 */ /* 0x000fc600078e02fa */
[----:B------:R4:W-:Y:S04]  /*7140*/  STL.64 [R1+0x398], R160 ;  /* 0x000398a001007387 */ /* 0x0009e80000100a00 */
[----:B------:R-:W3:Y:S01]  /*7150*/  LDL.LU.64 R250, [R1+0x1a0] ;  /* 0x0001a00001fa7983 */ /* 0x000ee20000300a00 */
[----:B------:R-:W-:Y:S02]  /*7160*/  VIADD R4, R146, 0xffffffd7 ;  /* 0xffffffd792047836 */ /* 0x000fe40000000000 */
[----:B------:R-:W3:Y:S01]  /*7170*/  LDC R146, c[0x0][0x230] ;  /* 0x00008c00ff927b82 */ /* 0x000ee20000000800 */
[----:B------:R2:W-:Y:S02]  /*7180*/  LDGSTS.E [R22+0x1c00c], desc[UR34][R148.64], !P5 ;  /* 0x1c00c00094167fae */ /* 0x0005e4000e921862 */
[----:B------:R-:W-:Y:S01]  /*7190*/  ISETP.GE.U32.AND P1, PT, R4, 0x7fffffb8, PT ;  /* 0x7fffffb80400780c */ /* 0x000fe20003f26070 */
[----:B------:R-:W-:Y:S01]  /*71a0*/  VIADD R4, R143, 0xffffffd6 ;  /* 0xffffffd68f047836 */ /* 0x000fe20000000000 */
[----:B------:R-:W-:Y:S04]  /*71b0*/  LDGSTS.E [R11+0x10000], desc[UR34][R166.64], !P6 ;  /* 0x10000000a60b7fae */ /* 0x000fe8000f121862 */
[----:B------:R4:W-:Y:S01]  /*71c0*/  LDGSTS.E [R11+0x14000], desc[UR34][R160.64], !P6 ;  /* 0x14000000a00b7fae */ /* 0x0009e2000f121862 */
[----:B--2---:R-:W-:-:S03]  /*71d0*/  IMAD.WIDE R148, R2, 0x4, R240 ;  /* 0x0000000402947825 */ /* 0x004fc600078e02f0 */
[----:B------:R2:W-:Y:S01]  /*71e0*/  STL.64 [R1+0x390], R158 ;  /* 0x0003909e01007387 */ /* 0x0005e20000100a00 */
[----:B------:R-:W-:-:S03]  /*71f0*/  ISETP.GE.U32.AND P5, PT, R4, 0x7fffffb7, PT ;  /* 0x7fffffb70400780c */ /* 0x000fc60003fa6070 */
[----:B------:R1:W-:Y:S01]  /*7200*/  STL.64 [R1+0x388], R148 ;  /* 0x0003889401007387 */ /* 0x0003e20000100a00 */
[----:B----4-:R-:W-:-:S03]  /*7210*/  IMAD.WIDE R160, R2, 0x4, R242 ;  /* 0x0000000402a07825 */ /* 0x010fc600078e02f2 */
[----:B------:R2:W-:Y:S04]  /*7220*/  LDGSTS.E [R11+0x18000], desc[UR34][R158.64], !P6 ;  /* 0x180000009e0b7fae */ /* 0x0005e8000f121862 */
[----:B------:R-:W4:Y:S01]  /*7230*/  LDL.LU.64 R238, [R1+0x198] ;  /* 0x0001980001ee7983 */ /* 0x000f220000300a00 */
[----:B------:R-:W-:-:S03]  /*7240*/  VIADD R4, R142, 0xffffffd5 ;  /* 0xffffffd58e047836 */ /* 0x000fc60000000000 */
[----:B------:R1:W-:Y:S04]  /*7250*/  LDGSTS.E [R11+0x1c000], desc[UR34][R148.64], !P6 ;  /* 0x1c000000940b7fae */ /* 0x0003e8000f121862 */
[----:B------:R-:W4:Y:S01]  /*7260*/  LDL.LU.64 R240, [R1+0x190] ;  /* 0x0001900001f07983 */ /* 0x000f220000300a00 */
[----:B--2---:R-:W-:-:S03]  /*7270*/  IMAD.WIDE R158, R2, 0x4, R244 ;  /* 0x00000004029e7825 */ /* 0x004fc600078e02f4 */
[----:B------:R2:W-:Y:S01]  /*7280*/  STL.64 [R1+0x380], R160 ;  /* 0x000380a001007387 */ /* 0x0005e20000100a00 */
[----:B-1----:R-:W-:-:S03]  /*7290*/  IMAD.WIDE R148, R2, 0x4, R164 ;  /* 0x0000000402947825 */ /* 0x002fc600078e02a4 */
[----:B------:R-:W4:Y:S01]  /*72a0*/  LDL.LU.64 R242, [R1+0x188] ;  /* 0x0001880001f27983 */ /* 0x000f220000300a00 */
[----:B------:R-:W-:-:S03]  /*72b0*/  IMAD.WIDE R142, R2, 0x4, R246 ;  /* 0x00000004028e7825 */ /* 0x000fc600078e02f6 */
[----:B------:R-:W4:Y:S04]  /*72c0*/  LDL.LU.64 R244, [R1+0x180] ;  /* 0x0001800001f47983 */ /* 0x000f280000300a00 */
[----:B------:R1:W-:Y:S04]  /*72d0*/  STL.64 [R1+0x378], R158 ;  /* 0x0003789e01007387 */ /* 0x0003e80000100a00 */
[----:B------:R-:W-:Y:S04]  /*72e0*/  STL.64 [R1+0x370], R148 ;  /* 0x0003709401007387 */ /* 0x000fe80000100a00 */
[----:B------:R-:W-:Y:S04]  /*72f0*/  LDGSTS.E [R11+0x10004], desc[UR34][R160.64], !P2 ;  /* 0x10004000a00b7fae */ /* 0x000fe8000d121862 */
[----:B------:R1:W-:Y:S04]  /*7300*/  STL.64 [R1+0x368], R142 ;  /* 0x0003688e01007387 */ /* 0x0003e80000100a00 */
[----:B------:R-:W-:Y:S04]  /*7310*/  LDGSTS.E [R11+0x14004], desc[UR34][R158.64], !P2 ;  /* 0x140040009e0b7fae */ /* 0x000fe8000d121862 */
[----:B--2---:R-:W2:Y:S04]  /*7320*/  LDL.LU.64 R160, [R1+0x178] ;  /* 0x0001780001a07983 */ /* 0x004ea80000300a00 */
[----:B------:R-:W-:Y:S04]  /*7330*/  LDGSTS.E [R11+0x18004], desc[UR34][R148.64], !P2 ;  /* 0x18004000940b7fae */ /* 0x000fe8000d121862 */
[----:B-1----:R-:W2:Y:S04]  /*7340*/  LDL.LU.64 R158, [R1+0x170] ;  /* 0x00017000019e7983 */ /* 0x002ea80000300a00 */
[----:B------:R1:W-:Y:S04]  /*7350*/  LDGSTS.E [R11+0x1c004], desc[UR34][R142.64], !P2 ;  /* 0x1c0040008e0b7fae */ /* 0x0003e8000d121862 */
[----:B------:R-:W2:Y:S01]  /*7360*/  LDL.LU.64 R246, [R1+0x168] ;  /* 0x0001680001f67983 */ /* 0x000ea20000300a00 */
[----:B------:R-:W-:Y:S01]  /*7370*/  ISETP.GE.U32.AND P6, PT, R4, 0x7fffffb6, PT ;  /* 0x7fffffb60400780c */ /* 0x000fe20003fc6070 */
[----:B------:R-:W-:-:S02]  /*7380*/  VIADD R4, R144, 0xffffffd4 ;  /* 0xffffffd490047836 */ /* 0x000fc40000000000 */
[C---:B-1----:R-:W-:Y:S02]  /*7390*/  IMAD.WIDE R142, R2.reuse, 0x4, R248 ;  /* 0x00000004028e7825 */ /* 0x042fe400078e02f8 */
[----:B------:R-:W2:Y:S02]  /*73a0*/  LDL.LU.64 R248, [R1+0x160] ;  /* 0x0001600001f87983 */ /* 0x000ea40000300a00 */
[----:B---3--:R-:W-:-:S04]  /*73b0*/  IMAD.WIDE R144, R2, 0x4, R162 ;  /* 0x0000000402907825 */ /* 0x008fc800078e02a2 */
[----:B------:R-:W-:Y:S01]  /*73c0*/  IMAD.WIDE R148, R2, 0x4, R250 ;  /* 0x0000000402947825 */ /* 0x000fe200078e02fa */
[----:B------:R-:W-:Y:S01]  /*73d0*/  ISETP.GE.U32.AND P2, PT, R4, 0x7fffffb5, PT ;  /* 0x7fffffb50400780c */ /* 0x000fe20003f46070 */
[----:B------:R-:W-:Y:S02]  /*73e0*/  LDGSTS.E [R11+0x10008], desc[UR34][R142.64], !P4 ;  /* 0x100080008e0b7fae */ /* 0x000fe4000e121862 */
[----:B------:R-:W-:Y:S02]  /*73f0*/  IMAD.WIDE R162, R2, 0x4, R236 ;  /* 0x0000000402a27825 */ /* 0x000fe400078e02ec */
[----:B------:R-:W-:Y:S04]  /*7400*/  LDGSTS.E [R11+0x14008], desc[UR34][R144.64], !P4 ;  /* 0x14008000900b7fae */ /* 0x000fe8000e121862 */
[----:B------:R1:W-:Y:S04]  /*7410*/  STL.64 [R1+0x360], R162 ;  /* 0x000360a201007387 */ /* 0x0003e80000100a00 */
[----:B------:R-:W3:Y:S04]  /*7420*/  LDL.LU.64 R236, [R1+0x158] ;  /* 0x0001580001ec7983 */ /* 0x000ee80000300a00 */
[----:B------:R-:W3:Y:S01]  /*7430*/  LDL.LU.64 R250, [R1+0x150] ;  /* 0x0001500001fa7983 */ /* 0x000ee20000300a00 */
[----:B------:R-:W-:-:S03]  /*7440*/  VIADD R4, R150, 0xffffffd3 ;  /* 0xffffffd396047836 */ /* 0x000fc60000000000 */
[----:B------:R1:W-:Y:S04]  /*7450*/  LDGSTS.E [R11+0x18008], desc[UR34][R162.64], !P4 ;  /* 0x18008000a20b7fae */ /* 0x0003e8000e121862 */
[----:B------:R-:W-:Y:S01]  /*7460*/  LDGSTS.E [R11+0x1c008], desc[UR34][R148.64], !P4 ;  /* 0x1c008000940b7fae */ /* 0x000fe2000e121862 */
[----:B----4-:R-:W-:-:S03]  /*7470*/  IMAD.WIDE R150, R2, 0x4, R238 ;  /* 0x0000000402967825 */ /* 0x010fc600078e02ee */
[----:B------:R-:W4:Y:S04]  /*7480*/  LDL.LU.64 R238, [R1+0x148] ;  /* 0x0001480001ee7983 */ /* 0x000f280000300a00 */
[----:B------:R-:W-:Y:S01]  /*7490*/  LDGSTS.E [R11+0x1000c], desc[UR34][R150.64], !P0 ;  /* 0x1000c000960b7fae */ /* 0x000fe2000c121862 */
[----:B------:R-:W-:-:S05]  /*74a0*/  IMAD.WIDE R166, R2, 0x4, R240 ;  /* 0x0000000402a67825 */ /* 0x000fca00078e02f0 */
[----:B------:R-:W-:Y:S01]  /*74b0*/  STL.64 [R1+0x358], R166 ;  /* 0x000358a601007387 */ /* 0x000fe20000100a00 */
[----:B------:R-:W-:-:S03]  /*74c0*/  IMAD.WIDE R164, R2, 0x4, R242 ;  /* 0x0000000402a47825 */ /* 0x000fc600078e02f2 */
[----:B------:R-:W-:Y:S01]  /*74d0*/  LDGSTS.E [R11+0x1400c], desc[UR34][R166.64], !P0 ;  /* 0x1400c000a60b7fae */ /* 0x000fe2000c121862 */
[----:B-1----:R-:W-:-:S03]  /*74e0*/  IMAD.WIDE R162, R2, 0x4, R244 ;  /* 0x0000000402a27825 */ /* 0x002fc600078e02f4 */
[----:B------:R2:W-:Y:S04]  /*74f0*/  LDGSTS.E [R11+0x1800c], desc[UR34][R164.64], !P0 ;  /* 0x1800c000a40b7fae */ /* 0x0005e8000c121862 */
[----:B------:R-:W4:Y:S04]  /*7500*/  LDL.LU.64 R244, [R1+0x140] ;  /* 0x0001400001f47983 */ /* 0x000f280000300a00 */
[----:B------:R2:W-:Y:S04]  /*7510*/  STL.64 [R1+0x350], R164 ;  /* 0x000350a401007387 */ /* 0x0005e80000100a00 */
[----:B------:R1:W-:Y:S04]  /*7520*/  STL.64 [R1+0x348], R162 ;  /* 0x000348a201007387 */ /* 0x0003e80000100a00 */
[----:B------:R1:W-:Y:S04]  /*7530*/  LDGSTS.E [R11+0x1c00c], desc[UR34][R162.64], !P0 ;  /* 0x1c00c000a20b7fae */ /* 0x0003e8000c121862 */
[----:B------:R-:W4:Y:S01]  /*7540*/  LDL.LU.64 R242, [R1+0x138] ;  /* 0x0001380001f27983 */ /* 0x000f220000300a00 */
[----:B--2---:R-:W-:-:S03]  /*7550*/  IMAD.WIDE R164, R2, 0x4, R160 ;  /* 0x0000000402a47825 */ /* 0x004fc600078e02a0 */
[----:B------:R-:W2:Y:S04]  /*7560*/  LDL.LU.64 R240, [R1+0x130] ;  /* 0x0001300001f07983 */ /* 0x000ea80000300a00 */
[----:B------:R3:W-:Y:S01]  /*7570*/  STL.64 [R1+0x340], R164 ;  /* 0x000340a401007387 */ /* 0x0007e20000100a00 */
[----:B-1----:R-:W-:-:S03]  /*7580*/  IMAD.WIDE R162, R2, 0x4, R158 ;  /* 0x0000000402a27825 */ /* 0x002fc600078e029e */
[----:B------:R3:W-:Y:S04]  /*7590*/  LDGSTS.E [R10+0x10000], desc[UR34][R164.64], !P1 ;  /* 0x10000000a40a7fae */ /* 0x0007e8000c921862 */
[----:B------:R1:W-:Y:S01]  /*75a0*/  LDGSTS.E [R10+0x14000], desc[UR34][R162.64], !P1 ;  /* 0x14000000a20a7fae */ /* 0x0003e2000c921862 */
[----:B------:R-:W-:-:S03]  /*75b0*/  IMAD.WIDE R160, R2, 0x4, R246 ;  /* 0x0000000402a07825 */ /* 0x000fc600078e02f6 */
[----:B------:R-:W2:Y:S04]  /*75c0*/  LDL.LU.64 R246, [R1+0x128] ;  /* 0x0001280001f67983 */ /* 0x000ea80000300a00 */
[----:B------:R1:W-:Y:S04]  /*75d0*/  STL.64 [R1+0x338], R162 ;  /* 0x000338a201007387 */ /* 0x0003e80000100a00 */
[----:B------:R4:W-:Y:S01]  /*75e0*/  LDGSTS.E [R10+0x18000], desc[UR34][R160.64], !P1 ;  /* 0x18000000a00a7fae */ /* 0x0009e2000c921862 */
[----:B------:R-:W-:-:S03]  /*75f0*/  IMAD.WIDE R158, R2, 0x4, R248 ;  /* 0x00000004029e7825 */ /* 0x000fc600078e02f8 */
[----:B------:R-:W2:Y:S04]  /*7600*/  LDL.LU.64 R248, [R1+0x120] ;  /* 0x0001200001f87983 */ /* 0x000ea80000300a00 */
[----:B------:R4:W-:Y:S04]  /*7610*/  STL.64 [R1+0x330], R160 ;  /* 0x000330a001007387 */ /* 0x0009e80000100a00 */
[----:B------:R4:W-:Y:S04]  /*7620*/  STL.64 [R1+0x328], R158 ;  /* 0x0003289e01007387 */ /* 0x0009e80000100a00 */
[----:B------:R4:W-:Y:S01]  /*7630*/  LDGSTS.E [R10+0x1c000], desc[UR34][R158.64], !P1 ;  /* 0x1c0000009e0a7fae */ /* 0x0009e2000c921862 */
[----:B---3--:R-:W-:-:S03]  /*7640*/  IMAD.WIDE R164, R2, 0x4, R236 ;  /* 0x0000000402a47825 */ /* 0x008fc600078e02ec */
[----:B------:R-:W3:Y:S01]  /*7650*/  LDL.LU.64 R236, [R1+0x118] ;  /* 0x0001180001ec7983 */ /* 0x000ee20000300a00 */
[----:B-1----:R-:W-:-:S03]  /*7660*/  IMAD.WIDE R162, R2, 0x4, R250 ;  /* 0x0000000402a27825 */ /* 0x002fc600078e02fa */
[----:B------:R-:W3:Y:S04]  /*7670*/  LDL.LU.64 R250, [R1+0x110] ;  /* 0x0001100001fa7983 */ /* 0x000ee80000300a00 */
[----:B------:R-:W-:Y:S04]  /*7680*/  STL.64 [R1+0x320], R164 ;  /* 0x000320a401007387 */ /* 0x000fe80000100a00 */
[----:B------:R1:W-:Y:S01]  /*7690*/  STL.64 [R1+0x318], R162 ;  /* 0x000318a201007387 */ /* 0x0003e20000100a00 */
[----:B----4-:R-:W-:-:S03]  /*76a0*/  IMAD.WIDE R160, R2, 0x4, R238 ;  /* 0x0000000402a07825 */ /* 0x010fc600078e02ee */
[----:B------:R4:W-:Y:S04]  /*76b0*/  LDGSTS.E [R10+0x10004], desc[UR34][R164.64], !P5 ;  /* 0x10004000a40a7fae */ /* 0x0009e8000e921862 */
[----:B------:R-:W3:Y:S04]  /*76c0*/  LDL.LU.64 R238, [R1+0x108] ;  /* 0x0001080001ee7983 */ /* 0x000ee80000300a00 */
[----:B------:R-:W-:Y:S04]  /*76d0*/  LDGSTS.E [R10+0x14004], desc[UR34][R162.64], !P5 ;  /* 0x14004000a20a7fae */ /* 0x000fe8000e921862 */
[----:B------:R-:W-:Y:S01]  /*76e0*/  LDGSTS.E [R10+0x18004], desc[UR34][R160.64], !P5 ;  /* 0x18004000a00a7fae */ /* 0x000fe2000e921862 */
[----:B------:R-:W-:-:S03]  /*76f0*/  IMAD.WIDE R158, R2, 0x4, R244 ;  /* 0x00000004029e7825 */ /* 0x000fc600078e02f4 */
[----:B------:R-:W3:Y:S04]  /*7700*/  LDL.LU.64 R244, [R1+0x100] ;  /* 0x0001000001f47983 */ /* 0x000ee80000300a00 */
[----:B------:R4:W-:Y:S04]  /*7710*/  STL.64 [R1+0x310], R160 ;  /* 0x000310a001007387 */ /* 0x0009e80000100a00 */
[----:B------:R2:W-:Y:S04]  /*7720*/  STL.64 [R1+0x308], R158 ;  /* 0x0003089e01007387 */ /* 0x0005e80000100a00 */
[----:B-1----:R-:W3:Y:S01]  /*7730*/  LDL.LU.64 R162, [R1+0xf8] ;  /* 0x0000f80001a27983 */ /* 0x002ee20000300a00 */
[----:B------:R-:W-:-:S03]  /*7740*/  IMAD.WIDE R242, R2, 0x4, R242 ;  /* 0x0000000402f27825 */ /* 0x000fc600078e02f2 */
[----:B----4-:R-:W4:Y:S01]  /*7750*/  LDL.LU.64 R160, [R1+0xf0] ;  /* 0x0000f00001a07983 */ /* 0x010f220000300a00 */
[----:B--2---:R-:W-:-:S03]  /*7760*/  IMAD.WIDE R168, R2, 0x4, R240 ;  /* 0x0000000402a87825 */ /* 0x004fc600078e02f0 */
[----:B------:R-:W-:Y:S04]  /*7770*/  LDGSTS.E [R10+0x1c004], desc[UR34][R158.64], !P5 ;  /* 0x1c0040009e0a7fae */ /* 0x000fe8000e921862 */
[----:B------:R1:W-:Y:S04]  /*7780*/  STL.64 [R1+0x300], R242 ;  /* 0x000300f201007387 */ /* 0x0003e80000100a00 */
[----:B------:R-:W-:Y:S04]  /*7790*/  LDGSTS.E [R10+0x10008], desc[UR34][R242.64], !P6 ;  /* 0x10008000f20a7fae */ /* 0x000fe8000f121862 */
[----:B------:R-:W2:Y:S01]  /*77a0*/  LDL.LU.64 R158, [R1+0xe8] ;  /* 0x0000e800019e7983 */ /* 0x000ea20000300a00 */
[----:B------:R-:W-:-:S03]  /*77b0*/  IMAD.WIDE R166, R2, 0x4, R246 ;  /* 0x0000000402a67825 */ /* 0x000fc600078e02f6 */
[----:B------:R3:W-:Y:S04]  /*77c0*/  STL.64 [R1+0x2f8], R168 ;  /* 0x0002f8a801007387 */ /* 0x0007e80000100a00 */
[----:B------:R-:W2:Y:S04]  /*77d0*/  LDL.LU.64 R240, [R1+0xe0] ;  /* 0x0000e00001f07983 */ /* 0x000ea80000300a00 */
[----:B------:R3:W-:Y:S04]  /*77e0*/  STL.64 [R1+0x2f0], R166 ;  /* 0x0002f0a601007387 */ /* 0x0007e80000100a00 */
[----:B------:R3:W-:Y:S01]  /*77f0*/  LDGSTS.E [R10+0x14008], desc[UR34][R168.64], !P6 ;  /* 0x14008000a80a7fae */ /* 0x0007e2000f121862 */
[----:B------:R-:W-:-:S03]  /*7800*/  ISETP.GE.U32.AND P4, PT, R4, 0x7fffffb4, PT ;  /* 0x7fffffb40400780c */ /* 0x000fc60003f86070 */
[----:B------:R3:W-:Y:S01]  /*7810*/  LDGSTS.E [R10+0x18008], desc[UR34][R166.64], !P6 ;  /* 0x18008000a60a7fae */ /* 0x0007e2000f121862 */
[----:B------:R-:W-:-:S05]  /*7820*/  IMAD.WIDE R164, R2, 0x4, R248 ;  /* 0x0000000402a47825 */ /* 0x000fca00078e02f8 */
[----:B------:R3:W-:Y:S04]  /*7830*/  STL.64 [R1+0x2e8], R164 ;  /* 0x0002e8a401007387 */ /* 0x0007e80000100a00 */
[----:B------:R-:W2:Y:S04]  /*7840*/  LDL.LU.64 R246, [R1+0xd8] ;  /* 0x0000d80001f67983 */ /* 0x000ea80000300a00 */
[----:B-1----:R-:W2:Y:S04]  /*7850*/  LDL.LU.64 R242, [R1+0xd0] ;  /* 0x0000d00001f27983 */ /* 0x002ea80000300a00 */
[----:B------:R-:W2:Y:S04]  /*7860*/  LDL.LU.64 R248, [R1+0xc8] ;  /* 0x0000c80001f87983 */ /* 0x000ea80000300a00 */
[----:B------:R1:W-:Y:S01]  /*7870*/  LDGSTS.E [R10+0x1c008], desc[UR34][R164.64], !P6 ;  /* 0x1c008000a40a7fae */ /* 0x0003e2000f121862 */
[----:B---3--:R-:W-:-:S03]  /*7880*/  IMAD.WIDE R168, R2, 0x4, R250 ;  /* 0x0000000402a87825 */ /* 0x008fc600078e02fa */
[----:B------:R-:W3:Y:S01]  /*7890*/  LDL.LU.64 R250, [R1+0xc0] ;  /* 0x0000c00001fa7983 */ /* 0x000ee20000300a00 */
[----:B------:R-:W-:-:S05]  /*78a0*/  IMAD.WIDE R236, R2, 0x4, R236 ;  /* 0x0000000402ec7825 */ /* 0x000fca00078e02ec */
[----:B------:R1:W-:Y:S04]  /*78b0*/  STL.64 [R1+0x2e0], R236 ;  /* 0x0002e0ec01007387 */ /* 0x0003e80000100a00 */
[----:B------:R-:W-:Y:S01]  /*78c0*/  LDGSTS.E [R10+0x1000c], desc[UR34][R236.64], !P2 ;  /* 0x1000c000ec0a7fae */ /* 0x000fe2000d121862 */
[----:B------:R-:W-:-:S03]  /*78d0*/  IMAD.WIDE R166, R2, 0x4, R238 ;  /* 0x0000000402a67825 */ /* 0x000fc600078e02ee */
[----:B------:R-:W-:Y:S04]  /*78e0*/  STL.64 [R1+0x2d8], R168 ;  /* 0x0002d8a801007387 */ /* 0x000fe80000100a00 */
[----:B------:R-:W-:Y:S04]  /*78f0*/  LDGSTS.E [R10+0x1400c], desc[UR34][R168.64], !P2 ;  /* 0x1400c000a80a7fae */ /* 0x000fe8000d121862 */
[----:B------:R-:W-:Y:S04]  /*7900*/  STL.64 [R1+0x2d0], R166 ;  /* 0x0002d0a601007387 */ /* 0x000fe80000100a00 */
[----:B------:R-:W-:Y:S01]  /*7910*/  LDGSTS.E [R10+0x1800c], desc[UR34][R166.64], !P2 ;  /* 0x1800c000a60a7fae */ /* 0x000fe2000d121862 */
[----:B-1----:R-:W-:-:S05]  /*7920*/  IMAD.WIDE R164, R2, 0x4, R244 ;  /* 0x0000000402a47825 */ /* 0x002fca00078e02f4 */
[----:B------:R1:W-:Y:S04]  /*7930*/  STL.64 [R1+0x2c8], R164 ;  /* 0x0002c8a401007387 */ /* 0x0003e80000100a00 */
[----:B------:R1:W-:Y:S04]  /*7940*/  LDGSTS.E [R10+0x1c00c], desc[UR34][R164.64], !P2 ;  /* 0x1c00c000a40a7fae */ /* 0x0003e8000d121862 */
[----:B------:R-:W3:Y:S04]  /*7950*/  LDL.LU.64 R236, [R1+0xb8] ;  /* 0x0000b80001ec7983 */ /* 0x000ee80000300a00 */
[----:B------:R-:W3:Y:S01]  /*7960*/  LDL.LU.64 R238, [R1+0xb0] ;  /* 0x0000b00001ee7983 */ /* 0x000ee20000300a00 */
[----:B-1----:R-:W-:-:S03]  /*7970*/  IMAD.WIDE R164, R2, 0x4, R162 ;  /* 0x0000000402a47825 */ /* 0x002fc600078e02a2 */
[----:B------:R-:W3:Y:S01]  /*7980*/  LDL.LU.64 R244, [R1+0xa8] ;  /* 0x0000a80001f47983 */ /* 0x000ee20000300a00 */
[----:B----4-:R-:W-:-:S03]  /*7990*/  IMAD.WIDE R162, R2, 0x4, R160 ;  /* 0x0000000402a27825 */ /* 0x010fc600078e02a0 */
[----:B------:R1:W-:Y:S04]  /*79a0*/  STL.64 [R1+0x2c0], R164 ;  /* 0x0002c0a401007387 */ /* 0x0003e80000100a00 */
[----:B------:R1:W-:Y:S01]  /*79b0*/  LDGSTS.E [R9+0x10000], desc[UR34][R164.64], !P4 ;  /* 0x10000000a4097fae */ /* 0x0003e2000e121862 */
[----:B--2---:R-:W-:-:S03]  /*79c0*/  IMAD.WIDE R160, R2, 0x4, R158 ;  /* 0x0000000402a07825 */ /* 0x004fc600078e029e */
[----:B------:R2:W-:Y:S04]  /*79d0*/  LDGSTS.E [R9+0x14000], desc[UR34][R162.64], !P4 ;  /* 0x14000000a2097fae */ /* 0x0005e8000e121862 */
[----:B------:R4:W-:Y:S01]  /*79e0*/  LDGSTS.E [R9+0x18000], desc[UR34][R160.64], !P4 ;  /* 0x18000000a0097fae */ /* 0x0009e2000e121862 */
[----:B------:R-:W-:-:S03]  /*79f0*/  IMAD.WIDE R158, R2, 0x4, R240 ;  /* 0x00000004029e7825 */ /* 0x000fc600078e02f0 */
[----:B------:R-:W3:Y:S04]  /*7a00*/  LDL.LU.64 R240, [R1+0xa0] ;  /* 0x0000a00001f07983 */ /* 0x000ee80000300a00 */
[----:B------:R2:W-:Y:S04]  /*7a10*/  STL.64 [R1+0x2b8], R162 ;  /* 0x0002b8a201007387 */ /* 0x0005e80000100a00 */
[----:B------:R4:W-:Y:S04]  /*7a20*/  STL.64 [R1+0x2b0], R160 ;  /* 0x0002b0a001007387 */ /* 0x0009e80000100a00 */
[----:B------:R3:W-:Y:S04]  /*7a30*/  STL.64 [R1+0x2a8], R158 ;  /* 0x0002a89e01007387 */ /* 0x0007e80000100a00 */
[----:B------:R3:W-:Y:S01]  /*7a40*/  LDGSTS.E [R9+0x1c000], desc[UR34][R158.64], !P4 ;  /* 0x1c0000009e097fae */ /* 0x0007e2000e121862 */
[----:B-1----:R-:W-:-:S03]  /*7a50*/  IMAD.WIDE R164, R2, 0x4, R246 ;  /* 0x0000000402a47825 */ /* 0x002fc600078e02f6 */
[----:B------:R-:W3:Y:S01]  /*7a60*/  LDL.LU.64 R246, [R1+0x98] ;  /* 0x0000980001f67983 */ /* 0x000ee20000300a00 */
[----:B--2---:R-:W-:-:S03]  /*7a70*/  IMAD.WIDE R162, R2, 0x4, R242 ;  /* 0x0000000402a27825 */ /* 0x004fc600078e02f2 */
[----:B------:R1:W-:Y:S01]  /*7a80*/  STL.64 [R1+0x2a0], R164 ;  /* 0x0002a0a401007387 */ /* 0x0003e20000100a00 */
[----:B----4-:R-:W-:-:S03]  /*7a90*/  IMAD.WIDE R160, R2, 0x4, R248 ;  /* 0x0000000402a07825 */ /* 0x010fc600078e02f8 */
[----:B------:R-:W2:Y:S04]  /*7aa0*/  LDL.LU.64 R242, [R1+0x90] ;  /* 0x0000900001f27983 */ /* 0x000ea80000300a00 */
[----:B------:R4:W-:Y:S04]  /*7ab0*/  STL.64 [R1+0x298], R162 ;  /* 0x000298a201007387 */ /* 0x0009e80000100a00 */
[----:B------:R-:W2:Y:S04]  /*7ac0*/  LDL.LU.64 R248, [R1+0x70] ;  /* 0x0000700001f87983 */ /* 0x000ea80000300a00 */
[----:B------:R-:W-:Y:S01]  /*7ad0*/  STL.64 [R1+0x290], R160 ;  /* 0x000290a001007387 */ /* 0x000fe20000100a00 */
[----:B---3--:R-:W-:-:S03]  /*7ae0*/  IMAD.WIDE R158, R2, 0x4, R250 ;  /* 0x00000004029e7825 */ /* 0x008fc600078e02fa */
[----:B------:R-:W3:Y:S01]  /*7af0*/  LDL.LU.64 R250, [R1+0x68] ;  /* 0x0000680001fa7983 */ /* 0x000ee20000300a00 */
[----:B------:R-:W-:-:S03]  /*7b00*/  VIADD R4, R146, 0xffffffd2 ;  /* 0xffffffd292047836 */ /* 0x000fc60000000000 */
[----:B------:R4:W-:Y:S01]  /*7b10*/  STL.64 [R1+0x288], R158 ;  /* 0x0002889e01007387 */ /* 0x0009e20000100a00 */
[----:B------:R-:W3:Y:S01]  /*7b20*/  LDC R146, c[0x0][0x230] ;  /* 0x00008c00ff927b82 */ /* 0x000ee20000000800 */
[----:B------:R-:W-:Y:S01]  /*7b30*/  ISETP.GE.U32.AND P0, PT, R4, 0x7fffffb3, PT ;  /* 0x7fffffb30400780c */ /* 0x000fe20003f06070 */
[----:B------:R-:W-:-:S05]  /*7b40*/  VIADD R4, R252, 0xffffffd1 ;  /* 0xffffffd1fc047836 */ /* 0x000fca0000000000 */
[----:B------:R-:W-:Y:S01]  /*7b50*/  ISETP.GE.U32.AND P1, PT, R4, 0x7fffffb2, PT ;  /* 0x7fffffb20400780c */ /* 0x000fe20003f26070 */
[----:B------:R-:W-:Y:S01]  /*7b60*/  VIADD R4, R153, 0xffffffd0 ;  /* 0xffffffd099047836 */ /* 0x000fe20000000000 */
[----:B------:R-:W3:Y:S05]  /*7b70*/  LDC R252, c[0x0][0x230] ;  /* 0x00008c00fffc7b82 */ /* 0x000eea0000000800 */
[----:B------:R-:W-:Y:S01]  /*7b80*/  LDGSTS.E [R9+0x10004], desc[UR34][R164.64], !P0 ;  /* 0x10004000a4097fae */ /* 0x000fe2000c121862 */
[----:B------:R-:W-:Y:S02]  /*7b90*/  ISETP.GE.U32.AND P5, PT, R4, 0x7fffffb1, PT ;  /* 0x7fffffb10400780c */ /* 0x000fe40003fa6070 */
[----:B------:R-:W3:Y:S01]  /*7ba0*/  LDC R153, c[0x0][0x230] ;  /* 0x00008c00ff997b82 */ /* 0x000ee20000000800 */
[----:B------:R-:W-:Y:S04]  /*7bb0*/  LDGSTS.E [R9+0x14004], desc[UR34][R162.64], !P0 ;  /* 0x14004000a2097fae */ /* 0x000fe8000c121862 */
[----:B------:R-:W-:Y:S04]  /*7bc0*/  LDGSTS.E [R9+0x18004], desc[UR34][R160.64], !P0 ;  /* 0x18004000a0097fae */ /* 0x000fe8000c121862 */
[----:B-1----:R-:W3:Y:S04]  /*7bd0*/  LDL.LU.64 R164, [R1+0x60] ;  /* 0x0000600001a47983 */ /* 0x002ee80000300a00 */
[----:B------:R1:W-:Y:S01]  /*7be0*/  LDGSTS.E [R9+0x1c004], desc[UR34][R158.64], !P0 ;  /* 0x1c0040009e097fae */ /* 0x0003e2000c121862 */
[----:B------:R-:W-:-:S04]  /*7bf0*/  IMAD.WIDE R236, R2, 0x4, R236 ;  /* 0x0000000402ec7825 */ /* 0x000fc800078e02ec */
[C---:B------:R-:W-:Y:S01]  /*7c00*/  IMAD.WIDE R168, R2.reuse, 0x4, R238 ;  /* 0x0000000402a87825 */ /* 0x040fe200078e02ee */
[----:B------:R-:W-:Y:S03]  /*7c10*/  STL.64 [R1+0x280], R236 ;  /* 0x000280ec01007387 */ /* 0x000fe60000100a00 */
[C---:B------:R-:W-:Y:S01]  /*7c20*/  IMAD.WIDE R166, R2.reuse, 0x4, R244 ;  /* 0x0000000402a67825 */ /* 0x040fe200078e02f4 */
[----:B----4-:R-:W4:Y:S04]  /*7c30*/  LDL.LU.64 R162, [R1+0x58] ;  /* 0x0000580001a27983 */ /* 0x010f280000300a00 */
[----:B------:R-:W-:Y:S04]  /*7c40*/  STL.64 [R1+0x278], R168 ;  /* 0x000278a801007387 */ /* 0x000fe80000100a00 */
[----:B------:R-:W4:Y:S04]  /*7c50*/  LDL.LU.64 R244, [R1+0x50] ;  /* 0x0000500001f47983 */ /* 0x000f280000300a00 */
[----:B------:R-:W-:Y:S04]  /*7c60*/  STL.64 [R1+0x270], R166 ;  /* 0x000270a601007387 */ /* 0x000fe80000100a00 */
[----:B------:R-:W-:Y:S01]  /*7c70*/  LDGSTS.E [R9+0x10008], desc[UR34][R236.64], !P1 ;  /* 0x10008000ec097fae */ /* 0x000fe2000c921862 */
[----:B-1----:R-:W-:-:S03]  /*7c80*/  IMAD.WIDE R158, R2, 0x4, R240 ;  /* 0x00000004029e7825 */ /* 0x002fc600078e02f0 */
[----:B------:R-:W4:Y:S04]  /*7c90*/  LDL.LU.64 R160, [R1+0x48] ;  /* 0x0000480001a07983 */ /* 0x000f280000300a00 */
[----:B------:R1:W-:Y:S04]  /*7ca0*/  LDGSTS.E [R9+0x14008], desc[UR34][R168.64], !P1 ;  /* 0x14008000a8097fae */ /* 0x0003e8000c921862 */
[----:B------:R3:W-:Y:S04]  /*7cb0*/  LDGSTS.E [R9+0x18008], desc[UR34][R166.64], !P1 ;  /* 0x18008000a6097fae */ /* 0x0007e8000c921862 */
[----:B------:R1:W-:Y:S04]  /*7cc0*/  STL.64 [R1+0x268], R158 ;  /* 0x0002689e01007387 */ /* 0x0003e80000100a00 */
[----:B------:R-:W-:Y:S04]  /*7cd0*/  LDGSTS.E [R9+0x1c008], desc[UR34][R158.64], !P1 ;  /* 0x1c0080009e097fae */ /* 0x000fe8000c921862 */
[----:B-1----:R-:W4:Y:S04]  /*7ce0*/  LDL.LU.64 R158, [R1+0x40] ;  /* 0x00004000019e7983 */ /* 0x002f280000300a00 */
[----:B------:R-:W4:Y:S04]  /*7cf0*/  LDL.LU.64 R236, [R1+0x38] ;  /* 0x0000380001ec7983 */ /* 0x000f280000300a00 */
[----:B------:R-:W4:Y:S04]  /*7d00*/  LDL.LU.64 R238, [R1+0x30] ;  /* 0x0000300001ee7983 */ /* 0x000f280000300a00 */
[----:B------:R-:W4:Y:S01]  /*7d10*/  LDL.LU.64 R240, [R1+0x28] ;  /* 0x0000280001f07983 */ /* 0x000f220000300a00 */
[----:B------:R-:W-:-:S04]  /*7d20*/  IMAD.WIDE R246, R2, 0x4, R246 ;  /* 0x0000000402f67825 */ /* 0x000fc800078e02f6 */
[C---:B--2---:R-:W-:Y:S01]  /*7d30*/  IMAD.WIDE R242, R2.reuse, 0x4, R242 ;  /* 0x0000000402f27825 */ /* 0x044fe200078e02f2 */
[----:B------:R-:W-:Y:S03]  /*7d40*/  STL.64 [R1+0x258], R246 ;  /* 0x000258f601007387 */ /* 0x000fe60000100a00 */
[C---:B------:R-:W-:Y:S01]  /*7d50*/  IMAD.WIDE R168, R2.reuse, 0x4, R248 ;  /* 0x0000000402a87825 */ /* 0x040fe200078e02f8 */
[----:B------:R1:W-:Y:S04]  /*7d60*/  STL.64 [R1+0x250], R242 ;  /* 0x000250f201007387 */ /* 0x0003e80000100a00 */
[----:B------:R-:W-:Y:S04]  /*7d70*/  LDGSTS.E [R9+0x1000c], desc[UR34][R246.64], !P5 ;  /* 0x1000c000f6097fae */ /* 0x000fe8000e921862 */
[----:B------:R2:W-:Y:S01]  /*7d80*/  STL.64 [R1+0x248], R168 ;  /* 0x000248a801007387 */ /* 0x0005e20000100a00 */
[----:B---3--:R-:W-:-:S03]  /*7d90*/  IMAD.WIDE R166, R2, 0x4, R250 ;  /* 0x0000000402a67825 */ /* 0x008fc600078e02fa */
[----:B------:R-:W-:Y:S04]  /*7da0*/  LDGSTS.E [R9+0x1400c], desc[UR34][R242.64], !P5 ;  /* 0x1400c000f2097fae */ /* 0x000fe8000e921862 */
[----:B------:R3:W-:Y:S01]  /*7db0*/  STL.64 [R1+0x240], R166 ;  /* 0x000240a601007387 */ /* 0x0007e20000100a00 */
[----:B------:R-:W-:Y:S02]  /*7dc0*/  VIADD R4, R146, 0xffffffcf ;  /* 0xffffffcf92047836 */ /* 0x000fe40000000000 */
[----:B------:R-:W4:Y:S01]  /*7dd0*/  LDC R146, c[0x0][0x230] ;  /* 0x00008c00ff927b82 */ /* 0x000f220000000800 */
[----:B------:R-:W-:Y:S04]  /*7de0*/  LDGSTS.E [R9+0x1800c], desc[UR34][R168.64], !P5 ;  /* 0x1800c000a8097fae */ /* 0x000fe8000e921862 */
[----:B-1----:R-:W4:Y:S04]  /*7df0*/  LDL.LU.64 R242, [R1+0x20] ;  /* 0x0000200001f27983 */ /* 0x002f280000300a00 */
[----:B------:R-:W4:Y:S04]  /*7e00*/  LDL.LU.64 R246, [R1+0x18] ;  /* 0x0000180001f67983 */ /* 0x000f280000300a00 */
[----:B------:R-:W4:Y:S04]  /*7e10*/  LDL.LU.64 R248, [R1+0x10] ;  /* 0x0000100001f87983 */ /* 0x000f280000300a00 */
[----:B------:R-:W4:Y:S01]  /*7e20*/  LDL.LU.64 R250, [R1+0x8] ;  /* 0x0000080001fa7983 */ /* 0x000f220000300a00 */
[----:B------:R-:W-:Y:S01]  /*7e30*/  ISETP.GE.U32.AND P6, PT, R4, 0x7fffffb0, PT ;  /* 0x7fffffb00400780c */ /* 0x000fe20003fc6070 */
[----:B------:R-:W-:-:S02]  /*7e40*/  VIADD R4, R252, 0xffffffce ;  /* 0xffffffcefc047836 */ /* 0x000fc40000000000 */
[----:B------:R3:W-:Y:S01]  /*7e50*/  LDGSTS.E [R9+0x1c00c], desc[UR34][R166.64], !P5 ;  /* 0x1c00c000a6097fae */ /* 0x0007e2000e921862 */
[----:B------:R-:W1:Y:S02]  /*7e60*/  LDC R252, c[0x0][0x230] ;  /* 0x00008c00fffc7b82 */ /* 0x000e640000000800 */
[----:B------:R-:W-:Y:S01]  /*7e70*/  ISETP.GE.U32.AND P2, PT, R4, 0x7fffffaf, PT ;  /* 0x7fffffaf0400780c */ /* 0x000fe20003f46070 */
[----:B--2---:R-:W2:Y:S01]  /*7e80*/  LDL.LU.64 R168, [R1+0x16b8] ;  /* 0x0016b80001a87983 */ /* 0x004ea20000300a00 */
[----:B------:R-:W-:-:S04]  /*7e90*/  VIADD R4, R153, 0xffffffcd ;  /* 0xffffffcd99047836 */ /* 0x000fc80000000000 */
[----:B------:R-:W1:Y:S01]  /*7ea0*/  LDC R153, c[0x0][0x230] ;  /* 0x00008c00ff997b82 */ /* 0x000e620000000800 */
[----:B---3--:R-:W-:Y:S01]  /*7eb0*/  IMAD.WIDE R166, R2, 0x4, R164 ;  /* 0x0000000402a67825 */ /* 0x008fe200078e02a4 */
[----:B------:R-:W-:-:S04]  /*7ec0*/  ISETP.GE.U32.AND P4, PT, R4, 0x7fffffae, PT ;  /* 0x7fffffae0400780c */ /* 0x000fc80003f86070 */
[----:B------:R-:W-:Y:S01]  /*7ed0*/  LDGSTS.E [R8+0x10000], desc[UR34][R166.64], !P6 ;  /* 0x10000000a6087fae */ /* 0x000fe2000f121862 */
[----:B----4-:R-:W-:-:S05]  /*7ee0*/  IMAD.WIDE R164, R2, 0x4, R162 ;  /* 0x0000000402a47825 */ /* 0x010fca00078e02a2 */
[----:B------:R-:W-:Y:S01]  /*7ef0*/  LDGSTS.E [R8+0x14000], desc[UR34][R164.64], !P6 ;  /* 0x14000000a4087fae */ /* 0x000fe2000f121862 */
[----:B------:R-:W-:-:S03]  /*7f00*/  IMAD.WIDE R162, R2, 0x4, R244 ;  /* 0x0000000402a27825 */ /* 0x000fc600078e02f4 */
[----:B------:R-:W3:Y:S04]  /*7f10*/  LDL.LU.64 R244, [R1] ;  /* 0x0000000001f47983 */ /* 0x000ee80000300a00 */
[----:B------:R4:W-:Y:S04]  /*7f20*/  STL.64 [R1+0x238], R166 ;  /* 0x000238a601007387 */ /* 0x0009e80000100a00 */
[----:B------:R1:W-:Y:S01]  /*7f30*/  STL.64 [R1+0x230], R164 ;  /* 0x000230a401007387 */ /* 0x0003e20000100a00 */
[----:B------:R-:W-:-:S03]  /*7f40*/  IMAD.WIDE R160, R2, 0x4, R160 ;  /* 0x0000000402a07825 */ /* 0x000fc600078e02a0 */
[----:B------:R1:W-:Y:S04]  /*7f50*/  STL.64 [R1+0x228], R162 ;  /* 0x000228a201007387 */ /* 0x0003e80000100a00 */
[----:B----4-:R-:W4:Y:S04]  /*7f60*/  LDL.LU.64 R166, [R1+0x16b0] ;  /* 0x0016b00001a67983 */ /* 0x010f280000300a00 */
[----:B-1----:R-:W2:Y:S04]  /*7f70*/  LDL.LU.64 R164, [R1+0x16a8] ;  /* 0x0016a80001a47983 */ /* 0x002ea80000300a00 */
[----:B------:R1:W-:Y:S04]  /*7f80*/  STL.64 [R1+0x220], R160 ;  /* 0x000220a001007387 */ /* 0x0003e80000100a00 */
[----:B------:R-:W-:Y:S04]  /*7f90*/  LDGSTS.E [R8+0x18000], desc[UR34][R162.64], !P6 ;  /* 0x18000000a2087fae */ /* 0x000fe8000f121862 */
[----:B------:R-:W-:Y:S01]  /*7fa0*/  LDGSTS.E [R8+0x1c000], desc[UR34][R160.64], !P6 ;  /* 0x1c000000a0087fae */ /* 0x000fe2000f121862 */
[----:B------:R-:W-:-:S03]  /*7fb0*/  IMAD.WIDE R158, R2, 0x4, R158 ;  /* 0x00000004029e7825 */ /* 0x000fc600078e029e */
[----:B------:R-:W4:Y:S01]  /*7fc0*/  LDL.LU.64 R162, [R1+0x16a0] ;  /* 0x0016a00001a27983 */ /* 0x000f220000300a00 */
[----:B------:R-:W-:-:S03]  /*7fd0*/  IMAD.WIDE R236, R2, 0x4, R236 ;  /* 0x0000000402ec7825 */ /* 0x000fc600078e02ec */
[----:B-1----:R-:W2:Y:S01]  /*7fe0*/  LDL.LU.64 R160, [R1+0x1698] ;  /* 0x0016980001a07983 */ /* 0x002ea20000300a00 */
[----:B------:R-:W-:-:S03]  /*7ff0*/  IMAD.WIDE R238, R2, 0x4, R238 ;  /* 0x0000000402ee7825 */ /* 0x000fc600078e02ee */
[----:B------:R1:W-:Y:S01]  /*8000*/  STL.64 [R1+0x218], R158 ;  /* 0x0002189e01007387 */ /* 0x0003e20000100a00 */
[----:B------:R-:W-:-:S03]  /*8010*/  IMAD.WIDE R240, R2, 0x4, R240 ;  /* 0x0000000402f07825 */ /* 0x000fc600078e02f0 */
[----:B------:R1:W-:Y:S04]  /*8020*/  STL.64 [R1+0x210], R236 ;  /* 0x000210ec01007387 */ /* 0x0003e80000100a00 */
[----:B------:R-:W-:Y:S04]  /*8030*/  LDGSTS.E [R8+0x10004], desc[UR34][R158.64], !P2 ;  /* 0x100040009e087fae */ /* 0x000fe8000d121862 */
[----:B------:R-:W-:Y:S04]  /*8040*/  LDGSTS.E [R8+0x14004], desc[UR34][R236.64], !P2 ;  /* 0x14004000ec087fae */ /* 0x000fe8000d121862 */
[----:B------:R-:W-:Y:S04]  /*8050*/  LDGSTS.E [R8+0x18004], desc[UR34][R238.64], !P2 ;  /* 0x18004000ee087fae */ /* 0x000fe8000d121862 */
[----:B-1----:R-:W4:Y:S04]  /*8060*/  LDL.LU.64 R158, [R1+0x1690] ;  /* 0x00169000019e7983 */ /* 0x002f280000300a00 */
[----:B------:R1:W-:Y:S04]  /*8070*/  STL.64 [R1+0x208], R238 ;  /* 0x000208ee01007387 */ /* 0x0003e80000100a00 */
[----:B------:R-:W2:Y:S04]  /*8080*/  LDL.LU.64 R236, [R1+0x1688] ;  /* 0x0016880001ec7983 */ /* 0x000ea80000300a00 */
[----:B------:R1:W-:Y:S04]  /*8090*/  STL.64 [R1+0x200], R240 ;  /* 0x000200f001007387 */ /* 0x0003e80000100a00 */
[----:B-1----:R-:W4:Y:S04]  /*80a0*/  LDL.LU.64 R238, [R1+0x1680] ;  /* 0x0016800001ee7983 */ /* 0x002f280000300a00 */
[----:B------:R-:W-:Y:S04]  /*80b0*/  LDGSTS.E [R8+0x1c004], desc[UR34][R240.64], !P2 ;  /* 0x1c004000f0087fae */ /* 0x000fe8000d121862 */
[----:B------:R-:W2:Y:S01]  /*80c0*/  LDL.LU.64 R240, [R1+0x1678] ;  /* 0x0016780001f07983 */ /* 0x000ea20000300a00 */
[----:B------:R-:W-:-:S04]  /*80d0*/  IMAD.WIDE R242, R2, 0x4, R242 ;  /* 0x0000000402f27825 */ /* 0x000fc800078e02f2 */
[C---:B------:R-:W-:Y:S01]  /*80e0*/  IMAD.WIDE R246, R2.reuse, 0x4, R246 ;  /* 0x0000000402f67825 */ /* 0x040fe200078e02f6 */
[----:B------:R1:W-:Y:S03]  /*80f0*/  STL.64 [R1+0x1f8], R242 ;  /* 0x0001f8f201007387 */ /* 0x0003e60000100a00 */
[C---:B------:R-:W-:Y:S01]  /*8100*/  IMAD.WIDE R248, R2.reuse, 0x4, R248 ;  /* 0x0000000402f87825 */ /* 0x040fe200078e02f8 */
[----:B------:R1:W-:Y:S03]  /*8110*/  STL.64 [R1+0x1f0], R246 ;  /* 0x0001f0f601007387 */ /* 0x0003e60000100a00 */
[----:B------:R-:W-:Y:S01]  /*8120*/  IMAD.WIDE R250, R2, 0x4, R250 ;  /* 0x0000000402fa7825 */ /* 0x000fe200078e02fa */
        /* <DEDUP_REMOVED lines=8> */
[----:B------:R1:W-:Y:S04]  /*81b0*/  LDGSTS.E [R8+0x1c008], desc[UR34][R250.64], !P4 ;  /* 0x1c008000fa087fae */ /* 0x0003e8000e121862 */
[----:B---3--:R-:W1:Y:S01]  /*81c0*/  LDL.LU.64 R250, [R1+0x1658] ;  /* 0x0016580001fa7983 */ /* 0x008e620000300a00 */
[----:B------:R-:W-:-:S02]  /*81d0*/  VIADD R4, R146, 0xffffffcc ;  /* 0xffffffcc92047836 */ /* 0x000fc40000000000 */
[----:B------:R-:W-:Y:S01]  /*81e0*/  IMAD.WIDE R244, R2, 0x4, R244 ;  /* 0x0000000402f47825 */ /* 0x000fe200078e02f4 */
[----:B------:R-:W3:Y:S02]  /*81f0*/  LDC R146, c[0x0][0x230] ;  /* 0x00008c00ff927b82 */ /* 0x000ee40000000800 */
[----:B------:R-:W-:Y:S02]  /*8200*/  ISETP.GE.U32.AND P0, PT, R4, 0x7fffffad, PT ;  /* 0x7fffffad0400780c */ /* 0x000fe40003f06070 */
[----:B------:R1:W-:Y:S11]  /*8210*/  STL.64 [R1+0x1d8], R244 ;  /* 0x0001d8f401007387 */ /* 0x0003f60000100a00 */
[----:B------:R-:W-:Y:S01]  /*8220*/  LDGSTS.E [R8+0x1000c], desc[UR34][R244.64], !P0 ;  /* 0x1000c000f4087fae */ /* 0x000fe2000c121862 */
[----:B------:R-:W-:-:S02]  /*8230*/  VIADD R4, R252, 0xffffffcb ;  /* 0xffffffcbfc047836 */ /* 0x000fc40000000000 */
[----:B------:R-:W2:Y:S03]  /*8240*/  LDC R252, c[0x0][0x230] ;  /* 0x00008c00fffc7b82 */ /* 0x000ea60000000800 */
[----:B------:R-:W-:Y:S01]  /*8250*/  ISETP.GE.U32.AND P1, PT, R4, 0x7fffffac, PT ;  /* 0x7fffffac0400780c */ /* 0x000fe20003f26070 */
[----:B------:R-:W-:-:S04]  /*8260*/  VIADD R4, R153, 0xffffffca ;  /* 0xffffffca99047836 */ /* 0x000fc80000000000 */
[----:B------:R-:W2:Y:S01]  /*8270*/  LDC R153, c[0x0][0x230] ;  /* 0x00008c00ff997b82 */ /* 0x000ea20000000800 */
[----:B-1----:R-:W-:-:S05]  /*8280*/  IMAD.WIDE R250, R2, 0x4, R250 ;  /* 0x0000000402fa7825 */ /* 0x002fca00078e02fa */
[----:B------:R1:W-:Y:S04]  /*8290*/  STL.64 [R1+0x1d0], R250 ;  /* 0x0001d0fa01007387 */ /* 0x0003e80000100a00 */
[----:B------:R-:W2:Y:S01]  /*82a0*/  LDL.LU.64 R244, [R1+0x1650] ;  /* 0x0016500001f47983 */ /* 0x000ea20000300a00 */
[----:B------:R-:W-:Y:S01]  /*82b0*/  ISETP.GE.U32.AND P5, PT, R4, 0x7fffffab, PT ;  /* 0x7fffffab0400780c */ /* 0x000fe20003fa6070 */
[----:B---3--:R-:W-:Y:S02]  /*82c0*/  VIADD R4, R146, 0xffffffc9 ;  /* 0xffffffc992047836 */ /* 0x008fe40000000000 */
[----:B------:R-:W3:Y:S01]  /*82d0*/  LDC R146, c[0x0][0x230] ;  /* 0x00008c00ff927b82 */ /* 0x000ee20000000800 */
[----:B----4-:R-:W-:Y:S01]  /*82e0*/  IMAD.WIDE R248, R2, 0x4, R248 ;  /* 0x0000000402f87825 */ /* 0x010fe200078e02f8 */
[----:B------:R1:W-:Y:S01]  /*82f0*/  LDGSTS.E [R8+0x1400c], desc[UR34][R250.64], !P0 ;  /* 0x1400c000fa087fae */ /* 0x0003e2000c121862 */
[----:B------:R-:W-:-:S02]  /*8300*/  ISETP.GE.U32.AND P6, PT, R4, 0x7fffffaa, PT ;  /* 0x7fffffaa0400780c */ /* 0x000fc40003fc6070 */
[C---:B--2---:R-:W-:Y:S01]  /*8310*/  IMAD.WIDE R246, R2.reuse, 0x4, R246 ;  /* 0x0000000402f67825 */ /* 0x044fe200078e02f6 */
[----:B------:R-:W-:Y:S03]  /*8320*/  STL.64 [R1+0x1c8], R248 ;  /* 0x0001c8f801007387 */ /* 0x000fe60000100a00 */
[C---:B------:R-:W-:Y:S01]  /*8330*/  IMAD.WIDE R242, R2.reuse, 0x4, R242 ;  /* 0x0000000402f27825 */ /* 0x040fe200078e02f2 */
[----:B------:R-:W-:Y:S03]  /*8340*/  LDGSTS.E [R8+0x1800c], desc[UR34][R248.64], !P0 ;  /* 0x1800c000f8087fae */ /* 0x000fe6000c121862 */
[----:B------:R-:W-:-:S04]  /*8350*/  IMAD.WIDE R240, R2, 0x4, R240 ;  /* 0x0000000402f07825 */ /* 0x000fc800078e02f0 */
[----:B---3--:R-:W-:Y:S01]  /*8360*/  VIADD R4, R146, 0xffffffc8 ;  /* 0xffffffc892047836 */ /* 0x008fe20000000000 */
[----:B------:R2:W-:Y:S01]  /*8370*/  STL.64 [R1+0x1c0], R246 ;  /* 0x0001c0f601007387 */ /* 0x0005e20000100a00 */
[----:B------:R-:W3:Y:S01]  /*8380*/  LDC R146, c[0x0][0x230] ;  /* 0x00008c00ff927b82 */ /* 0x000ee20000000800 */
[----:B------:R-:W-:Y:S02]  /*8390*/  IMAD.WIDE R238, R2, 0x4, R238 ;  /* 0x0000000402ee7825 */ /* 0x000fe400078e02ee */
[----:B------:R-:W-:Y:S01]  /*83a0*/  ISETP.GE.U32.AND P2, PT, R4, 0x7fffffa9, PT ;  /* 0x7fffffa90400780c */ /* 0x000fe20003f46070 */
[----:B------:R2:W-:Y:S01]  /*83b0*/  LDGSTS.E [R8+0x1c00c], desc[UR34][R246.64], !P0 ;  /* 0x1c00c000f6087fae */ /* 0x0005e2000c121862 */
[----:B------:R-:W-:Y:S02]  /*83c0*/  VIADD R4, R252, 0xffffffc7 ;  /* 0xffffffc7fc047836 */ /* 0x000fe40000000000 */
[C---:B------:R-:W-:Y:S01]  /*83d0*/  IMAD.WIDE R236, R2.reuse, 0x4, R236 ;  /* 0x0000000402ec7825 */ /* 0x040fe200078e02ec */
[----:B------:R-:W4:Y:S03]  /*83e0*/  LDC R252, c[0x0][0x230] ;  /* 0x00008c00fffc7b82 */ /* 0x000f260000000800 */
[----:B------:R-:W-:Y:S01]  /*83f0*/  IMAD.WIDE R158, R2, 0x4, R158 ;  /* 0x00000004029e7825 */ /* 0x000fe200078e029e */
[----:B------:R-:W-:-:S03]  /*8400*/  ISETP.GE.U32.AND P4, PT, R4, 0x7fffffa8, PT ;  /* 0x7fffffa80400780c */ /* 0x000fc60003f86070 */
[C---:B------:R-:W-:Y:S01]  /*8410*/  IMAD.WIDE R160, R2.reuse, 0x4, R160 ;  /* 0x0000000402a07825 */ /* 0x040fe200078e02a0 */
[----:B-1----:R-:W1:Y:S01]  /*8420*/  S2R R251, SR_TID.X ;  /* 0x0000000000fb7919 */ /* 0x002e620000002100 */
[----:B--2---:R-:W2:Y:S02]  /*8430*/  LDC R246, c[0x0][0x230] ;  /* 0x00008c00fff67b82 */ /* 0x004ea40000000800 */
[----:B------:R-:W-:-:S04]  /*8440*/  IMAD.WIDE R162, R2, 0x4, R162 ;  /* 0x0000000402a27825 */ /* 0x000fc800078e02a2 */
[----:B------:R-:W-:Y:S02]  /*8450*/  VIADD R4, R153, 0xffffffc6 ;  /* 0xffffffc699047836 */ /* 0x000fe40000000000 */
[----:B------:R-:W-:Y:S01]  /*8460*/  IMAD.WIDE R164, R2, 0x4, R164 ;  /* 0x0000000402a47825 */ /* 0x000fe200078e02a4 */
[----:B------:R-:W2:Y:S02]  /*8470*/  LDC R153, c[0x0][0x230] ;  /* 0x00008c00ff997b82 */ /* 0x000ea40000000800 */
[----:B------:R-:W-:Y:S01]  /*8480*/  ISETP.GE.U32.AND P0, PT, R4, 0x7fffffa7, PT ;  /* 0x7fffffa70400780c */ /* 0x000fe20003f06070 */
[----:B---3--:R-:W-:-:S05]  /*8490*/  VIADD R4, R146, 0xffffffc5 ;  /* 0xffffffc592047836 */ /* 0x008fca0000000000 */
[----:B------:R-:W3:Y:S01]  /*84a0*/  LDC R146, c[0x0][0x230] ;  /* 0x00008c00ff927b82 */ /* 0x000ee20000000800 */
[----:B-1----:R-:W-:Y:S01]  /*84b0*/  LOP3.LUT R251, R251, 0x1f, RZ, 0xc0, !PT ;  /* 0x0000001ffbfb7812 */ /* 0x002fe200078ec0ff */
[----:B------:R-:W-:-:S05]  /*84c0*/  IMAD.WIDE R244, R2, 0x4, R244 ;  /* 0x0000000402f47825 */ /* 0x000fca00078e02f4 */
[----:B------:R-:W-:Y:S04]  /*84d0*/  STL.64 [R1+0x1b8], R244 ;  /* 0x0001b8f401007387 */ /* 0x000fe80000100a00 */
[----:B------:R-:W-:Y:S04]  /*84e0*/  LDGSTS.E [R7+0x10000], desc[UR34][R244.64], !P1 ;  /* 0x10000000f4077fae */ /* 0x000fe8000c921862 */
[----:B------:R-:W-:Y:S04]  /*84f0*/  STL.64 [R1+0x1b0], R242 ;  /* 0x0001b0f201007387 */ /* 0x000fe80000100a00 */
[----:B------:R-:W-:Y:S04]  /*8500*/  LDGSTS.E [R7+0x14000], desc[UR34][R242.64], !P1 ;  /* 0x14000000f2077fae */ /* 0x000fe8000c921862 */
[----:B------:R-:W-:Y:S04]  /*8510*/  STL.64 [R1+0x1a8], R240 ;  /* 0x0001a8f001007387 */ /* 0x000fe80000100a00 */
[----:B------:R-:W-:Y:S04]  /*8520*/  LDGSTS.E [R7+0x18000], desc[UR34][R240.64], !P1 ;  /* 0x18000000f0077fae */ /* 0x000fe8000c921862 */
[----:B------:R1:W-:Y:S04]  /*8530*/  STL.64 [R1+0x1a0], R238 ;  /* 0x0001a0ee01007387 */ /* 0x0003e80000100a00 */
[----:B------:R1:W-:Y:S04]  /*8540*/  LDGSTS.E [R7+0x1c000], desc[UR34][R238.64], !P1 ;  /* 0x1c000000ee077fae */ /* 0x0003e8000c921862 */
[----:B------:R-:W-:Y:S04]  /*8550*/  STL.64 [R1+0x198], R236 ;  /* 0x000198ec01007387 */ /* 0x000fe80000100a00 */
[----:B------:R-:W-:Y:S04]  /*8560*/  LDGSTS.E [R7+0x10004], desc[UR34][R236.64], !P5 ;  /* 0x10004000ec077fae */ /* 0x000fe8000e921862 */
[----:B------:R4:W-:Y:S01]  /*8570*/  STL.64 [R1+0x190], R158 ;  /* 0x0001909e01007387 */ /* 0x0009e20000100a00 */
[----:B-1----:R-:W1:Y:S03]  /*8580*/  LDC R238, c[0x0][0x230] ;  /* 0x00008c00ffee7b82 */ /* 0x002e660000000800 */
[----:B------:R4:W-:Y:S04]  /*8590*/  LDGSTS.E [R7+0x14004], desc[UR34][R158.64], !P5 ;  /* 0x140040009e077fae */ /* 0x0009e8000e921862 */
[----:B------:R3:W-:Y:S04]  /*85a0*/  STL.64 [R1+0x188], R160 ;  /* 0x000188a001007387 */ /* 0x0007e80000100a00 */
[----:B------:R3:W-:Y:S04]  /*85b0*/  LDGSTS.E [R7+0x18004], desc[UR34][R160.64], !P5 ;  /* 0x18004000a0077fae */ /* 0x0007e8000e921862 */
[----:B------:R2:W-:Y:S01]  /*85c0*/  STL.64 [R1+0x20], R162 ;  /* 0x000020a201007387 */ /* 0x0005e20000100a00 */
[----:B----4-:R-:W-:-:S03]  /*85d0*/  IMAD.WIDE R158, R2, 0x4, R170 ;  /* 0x00000004029e7825 */ /* 0x010fc600078e02aa */
[----:B------:R2:W-:Y:S01]  /*85e0*/  LDGSTS.E [R7+0x1c004], desc[UR34][R162.64], !P5 ;  /* 0x1c004000a2077fae */ /* 0x0005e2000e921862 */
[----:B---3--:R-:W-:-:S03]  /*85f0*/  IMAD.WIDE R160, R2, 0x4, R168 ;  /* 0x0000000402a07825 */ /* 0x008fc600078e02a8 */
[----:B------:R3:W-:Y:S04]  /*8600*/  STL.64 [R1+0x30], R164 ;  /* 0x000030a401007387 */ /* 0x0007e80000100a00 */
[----:B------:R3:W-:Y:S01]  /*8610*/  LDGSTS.E [R7+0x10008], desc[UR34][R164.64], !P6 ;  /* 0x10008000a4077fae */ /* 0x0007e2000f121862 */
[----:B--2---:R-:W-:-:S05]  /*8620*/  IMAD.WIDE R162, R2, 0x4, R166 ;  /* 0x0000000402a27825 */ /* 0x004fca00078e02a6 */
[----:B------:R2:W-:Y:S04]  /*8630*/  STL.64 [R1+0x40], R162 ;  /* 0x000040a201007387 */ /* 0x0005e80000100a00 */
[----:B------:R2:W-:Y:S01]  /*8640*/  LDGSTS.E [R7+0x14008], desc[UR34][R162.64], !P6 ;  /* 0x14008000a2077fae */ /* 0x0005e2000f121862 */
[----:B---3--:R-:W-:-:S03]  /*8650*/  IMAD.WIDE R164, R2, 0x4, R172 ;  /* 0x0000000402a47825 */ /* 0x008fc600078e02ac */
[----:B------:R3:W-:Y:S04]  /*8660*/  STL.64 [R1+0x50], R160 ;  /* 0x000050a001007387 */ /* 0x0007e80000100a00 */
[----:B------:R3:W-:Y:S01]  /*8670*/  LDGSTS.E [R7+0x18008], desc[UR34][R160.64], !P6 ;  /* 0x18008000a0077fae */ /* 0x0007e2000f121862 */
[----:B--2---:R-:W-:-:S03]  /*8680*/  IMAD.WIDE R162, R2, 0x4, R174 ;  /* 0x0000000402a27825 */ /* 0x004fc600078e02ae */
[----:B------:R2:W-:Y:S04]  /*8690*/  STL.64 [R1+0x60], R158 ;  /* 0x0000609e01007387 */ /* 0x0005e80000100a00 */
[----:B------:R2:W-:Y:S01]  /*86a0*/  LDGSTS.E [R7+0x1c008], desc[UR34][R158.64], !P6 ;  /* 0x1c0080009e077fae */ /* 0x0005e2000f121862 */
[----:B------:R-:W-:-:S04]  /*86b0*/  IMAD.WIDE R174, R2, 0x4, R180 ;  /* 0x0000000402ae7825 */ /* 0x000fc800078e02b4 */
[----:B---3--:R-:W-:Y:S01]  /*86c0*/  IMAD.WIDE R160, R2, 0x4, R176 ;  /* 0x0000000402a07825 */ /* 0x008fe200078e02b0 */
[----:B------:R3:W-:Y:S01]  /*86d0*/  STL.64 [R1+0x70], R164 ;  /* 0x000070a401007387 */ /* 0x0007e20000100a00 */
[----:B------:R-:W-:Y:S02]  /*86e0*/  ISETP.GE.U32.AND P1, PT, R4, 0x7fffffa6, PT ;  /* 0x7fffffa60400780c */ /* 0x000fe40003f26070 */
[C---:B------:R-:W-:Y:S01]  /*86f0*/  IMAD.WIDE R166, R2.reuse, 0x4, R182 ;  /* 0x0000000402a67825 */ /* 0x040fe200078e02b6 */
[----:B------:R3:W-:Y:S03]  /*8700*/  LDGSTS.E [R7+0x1000c], desc[UR34][R164.64], !P2 ;  /* 0x1000c000a4077fae */ /* 0x0007e6000d121862 */
[C---:B--2---:R-:W-:Y:S01]  /*8710*/  IMAD.WIDE R158, R2.reuse, 0x4, R178 ;  /* 0x00000004029e7825 */ /* 0x044fe200078e02b2 */
[----:B------:R2:W-:Y:S03]  /*8720*/  STL.64 [R1+0x180], R162 ;  /* 0x000180a201007387 */ /* 0x0005e60000100a00 */
[C---:B------:R-:W-:Y:S01]  /*8730*/  IMAD.WIDE R172, R2.reuse, 0x4, R184 ;  /* 0x0000000402ac7825 */ /* 0x040fe200078e02b8 */
[----:B------:R2:W-:Y:S03]  /*8740*/  LDGSTS.E [R7+0x1400c], desc[UR34][R162.64], !P2 ;  /* 0x1400c000a2077fae */ /* 0x0005e6000d121862 */
[C---:B------:R-:W-:Y:S01]  /*8750*/  IMAD.WIDE R170, R2.reuse, 0x4, R186 ;  /* 0x0000000402aa7825 */ /* 0x040fe200078e02ba */
[----:B------:R4:W-:Y:S03]  /*8760*/  STL.64 [R1+0x178], R160 ;  /* 0x000178a001007387 */ /* 0x0009e60000100a00 */
[C---:B------:R-:W-:Y:S01]  /*8770*/  IMAD.WIDE R168, R2.reuse, 0x4, R188 ;  /* 0x0000000402a87825 */ /* 0x040fe200078e02bc */
[----:B------:R4:W-:Y:S03]  /*8780*/  LDGSTS.E [R7+0x1800c], desc[UR34][R160.64], !P2 ;  /* 0x1800c000a0077fae */ /* 0x0009e6000d121862 */
[C---:B---3--:R-:W-:Y:S01]  /*8790*/  IMAD.WIDE R164, R2.reuse, 0x4, R190 ;  /* 0x0000000402a47825 */ /* 0x048fe200078e02be */
[----:B------:R3:W-:Y:S04]  /*87a0*/  STL.64 [R1+0x170], R158 ;  /* 0x0001709e01007387 */ /* 0x0007e80000100a00 */
[----:B------:R3:W-:Y:S01]  /*87b0*/  LDGSTS.E [R7+0x1c00c], desc[UR34][R158.64], !P2 ;  /* 0x1c00c0009e077fae */ /* 0x0007e2000d121862 */
[----:B--2---:R-:W-:-:S03]  /*87c0*/  IMAD.WIDE R162, R2, 0x4, R192 ;  /* 0x0000000402a27825 */ /* 0x004fc600078e02c0 */
[----:B------:R-:W-:Y:S01]  /*87d0*/  STL.64 [R1+0x168], R174 ;  /* 0x000168ae01007387 */ /* 0x000fe20000100a00 */
[----:B------:R-:W-:Y:S02]  /*87e0*/  VIADD R4, R252, 0xffffffc4 ;  /* 0xffffffc4fc047836 */ /* 0x000fe40000000000 */
[C---:B----4-:R-:W-:Y:S01]  /*87f0*/  IMAD.WIDE R160, R2.reuse, 0x4, R194 ;  /* 0x0000000402a07825 */ /* 0x050fe200078e02c2 */
[----:B------:R-:W-:Y:S01]  /*8800*/  LDGSTS.E [R6+0x10000], desc[UR34][R174.64], !P4 ;  /* 0x10000000ae067fae */ /* 0x000fe2000e121862 */
[----:B------:R-:W2:Y:S03]  /*8810*/  LDC R252, c[0x0][0x230] ;  /* 0x00008c00fffc7b82 */ /* 0x000ea60000000800 */
[----:B------:R4:W-:Y:S04]  /*8820*/  STL.64 [R1+0x160], R166 ;  /* 0x000160a601007387 */ /* 0x0009e80000100a00 */
[----:B------:R-:W-:Y:S01]  /*8830*/  LDGSTS.E [R6+0x14000], desc[UR34][R172.64], !P4 ;  /* 0x14000000ac067fae */ /* 0x000fe2000e121862 */
[----:B---3--:R-:W3:Y:S03]  /*8840*/  LDC R158, c[0x0][0x230] ;  /* 0x00008c00ff9e7b82 */ /* 0x008ee60000000800 */
[----:B------:R-:W-:Y:S04]  /*8850*/  STL.64 [R1+0x158], R172 ;  /* 0x000158ac01007387 */ /* 0x000fe80000100a00 */
[----:B------:R-:W-:Y:S01]  /*8860*/  LDGSTS.E [R6+0x18000], desc[UR34][R170.64], !P4 ;  /* 0x18000000aa067fae */ /* 0x000fe2000e121862 */
[----:B------:R-:W-:Y:S01]  /*8870*/  IMAD.WIDE R156, R2, 0x4, R156 ;  /* 0x00000004029c7825 */ /* 0x000fe200078e029c */
[----:B------:R-:W2:Y:S02]  /*8880*/  LDC R159, c[0x0][0x230] ;  /* 0x00008c00ff9f7b82 */ /* 0x000ea40000000800 */
[----:B------:R-:W-:Y:S04]  /*8890*/  STL.64 [R1+0x150], R170 ;  /* 0x000150aa01007387 */ /* 0x000fe80000100a00 */
[----:B------:R-:W-:Y:S01]  /*88a0*/  LDGSTS.E [R6+0x1c000], desc[UR34][R168.64], !P4 ;  /* 0x1c000000a8067fae */ /* 0x000fe2000e121862 */
[----:B------:R-:W-:-:S03]  /*88b0*/  ISETP.GE.U32.AND P5, PT, R4, 0x7fffffa5, PT ;  /* 0x7fffffa50400780c */ /* 0x000fc60003fa6070 */
[----:B------:R-:W-:Y:S04]  /*88c0*/  STL.64 [R1+0x148], R168 ;  /* 0x000148a801007387 */ /* 0x000fe80000100a00 */
[----:B------:R4:W-:Y:S01]  /*88d0*/  LDGSTS.E [R6+0x10004], desc[UR34][R166.64], !P0 ;  /* 0x10004000a6067fae */ /* 0x0009e2000c121862 */
[----:B------:R-:W-:-:S03]  /*88e0*/  VIADD R4, R246, 0xffffffc3 ;  /* 0xffffffc3f6047836 */ /* 0x000fc60000000000 */
[----:B------:R1:W-:Y:S04]  /*88f0*/  STL.64 [R1+0x140], R164 ;  /* 0x000140a401007387 */ /* 0x0003e80000100a00 */
[----:B------:R1:W-:Y:S01]  /*8900*/  LDGSTS.E [R6+0x14004], desc[UR34][R164.64], !P0 ;  /* 0x14004000a4067fae */ /* 0x0003e2000c121862 */
[----:B----4-:R-:W-:-:S03]  /*8910*/  IMAD.WIDE R166, R2, 0x4, R196 ;  /* 0x0000000402a67825 */ /* 0x010fc600078e02c4 */
[----:B------:R4:W-:Y:S04]  /*8920*/  STL.64 [R1+0x138], R162 ;  /* 0x000138a201007387 */ /* 0x0009e80000100a00 */
[----:B------:R4:W-:Y:S01]  /*8930*/  LDGSTS.E [R6+0x18004], desc[UR34][R162.64], !P0 ;  /* 0x18004000a2067fae */ /* 0x0009e2000c121862 */
[----:B-1----:R-:W-:-:S03]  /*8940*/  IMAD.WIDE R164, R2, 0x4, R198 ;  /* 0x0000000402a47825 */ /* 0x002fc600078e02c6 */
[----:B------:R1:W-:Y:S04]  /*8950*/  STL.64 [R1+0x130], R160 ;  /* 0x000130a001007387 */ /* 0x0003e80000100a00 */
[----:B------:R1:W-:Y:S01]  /*8960*/  LDGSTS.E [R6+0x1c004], desc[UR34][R160.64], !P0 ;  /* 0x1c004000a0067fae */ /* 0x0003e2000c121862 */
[----:B----4-:R-:W-:-:S03]  /*8970*/  IMAD.WIDE R162, R2, 0x4, R200 ;  /* 0x0000000402a27825 */ /* 0x010fc600078e02c8 */
[----:B------:R4:W-:Y:S01]  /*8980*/  STL.64 [R1+0x128], R166 ;  /* 0x000128a601007387 */ /* 0x0009e20000100a00 */
[----:B------:R-:W-:-:S03]  /*8990*/  ISETP.GE.U32.AND P6, PT, R4, 0x7fffffa4, PT ;  /* 0x7fffffa40400780c */ /* 0x000fc60003fc6070 */
[----:B------:R4:W-:Y:S01]  /*89a0*/  LDGSTS.E [R6+0x10008], desc[UR34][R166.64], !P1 ;  /* 0x10008000a6067fae */ /* 0x0009e2000c921862 */
[----:B-1----:R-:W-:-:S03]  /*89b0*/  IMAD.WIDE R160, R2, 0x4, R202 ;  /* 0x0000000402a07825 */ /* 0x002fc600078e02ca */
[----:B------:R1:W-:Y:S04]  /*89c0*/  STL.64 [R1+0x120], R164 ;  /* 0x000120a401007387 */ /* 0x0003e80000100a00 */
[----:B------:R1:W-:Y:S01]  /*89d0*/  LDGSTS.E [R6+0x14008], desc[UR34][R164.64], !P1 ;  /* 0x14008000a4067fae */ /* 0x0003e2000c921862 */
[----:B------:R-:W-:Y:S02]  /*89e0*/  VIADD R4, R146, 0xffffffc2 ;  /* 0xffffffc292047836 */ /* 0x000fe40000000000 */
[C---:B----4-:R-:W-:Y:S01]  /*89f0*/  IMAD.WIDE R166, R2.reuse, 0x4, R204 ;  /* 0x0000000402a67825 */ /* 0x050fe200078e02cc */
[----:B------:R4:W-:Y:S04]  /*8a00*/  STL.64 [R1+0x118], R162 ;  /* 0x000118a201007387 */ /* 0x0009e80000100a00 */
[----:B------:R4:W-:Y:S01]  /*8a10*/  LDGSTS.E [R6+0x18008], desc[UR34][R162.64], !P1 ;  /* 0x18008000a2067fae */ /* 0x0009e2000c921862 */
[----:B-1----:R-:W-:-:S03]  /*8a20*/  IMAD.WIDE R164, R2, 0x4, R206 ;  /* 0x0000000402a47825 */ /* 0x002fc600078e02ce */
[----:B------:R1:W-:Y:S04]  /*8a30*/  STL.64 [R1+0x110], R160 ;  /* 0x000110a001007387 */ /* 0x0003e80000100a00 */
[----:B------:R1:W-:Y:S01]  /*8a40*/  LDGSTS.E [R6+0x1c008], desc[UR34][R160.64], !P1 ;  /* 0x1c008000a0067fae */ /* 0x0003e2000c921862 */
[----:B------:R-:W-:Y:S02]  /*8a50*/  VIADD R146, R238, 0xffffffc0 ;  /* 0xffffffc0ee927836 */ /* 0x000fe40000000000 */
[----:B----4-:R-:W-:Y:S01]  /*8a60*/  IMAD.WIDE R162, R2, 0x4, R208 ;  /* 0x0000000402a27825 */ /* 0x010fe200078e02d0 */
[----:B------:R4:W-:Y:S02]  /*8a70*/  STL.64 [R1+0x108], R166 ;  /* 0x000108a601007387 */ /* 0x0009e40000100a00 */
[----:B------:R-:W-:-:S02]  /*8a80*/  ISETP.GE.AND P4, PT, R251, R146, PT ;  /* 0x00000092fb00720c */ /* 0x000fc40003f86270 */
[----:B------:R2:W-:Y:S01]  /*8a90*/  STL.64 [R1+0x100], R164 ;  /* 0x000100a401007387 */ /* 0x0005e20000100a00 */
[----:B-1----:R-:W-:-:S03]  /*8aa0*/  IMAD.WIDE R160, R2, 0x4, R210 ;  /* 0x0000000402a07825 */ /* 0x002fc600078e02d2 */
[----:B------:R1:W-:Y:S04]  /*8ab0*/  STL.64 [R1+0xf8], R162 ;  /* 0x0000f8a201007387 */ /* 0x0003e80000100a00 */
[----:B------:R1:W-:Y:S04]  /*8ac0*/  STL.64 [R1+0xf0], R160 ;  /* 0x0000f0a001007387 */ /* 0x0003e80000100a00 */
[----:B------:R-:W2:Y:S04]  /*8ad0*/  LDL.LU.64 R248, [R1+0x88] ;  /* 0x0000880001f87983 */ /* 0x000ea80000300a00 */
[----:B------:R-:W2:Y:S01]  /*8ae0*/  LDL.LU.64 R250, [R1+0x80] ;  /* 0x0000800001fa7983 */ /* 0x000ea20000300a00 */
[----:B------:R-:W-:Y:S01]  /*8af0*/  ISETP.GE.U32.AND P2, PT, R4, 0x7fffffa3, PT ;  /* 0x7fffffa30400780c */ /* 0x000fe20003f46070 */
[----:B------:R-:W-:-:S02]  /*8b00*/  VIADD R4, R153, 0xffffffc1 ;  /* 0xffffffc199047836 */ /* 0x000fc40000000000 */
[----:B------:R-:W1:Y:S01]  /*8b10*/  LDC R153, c[0x0][0x230] ;  /* 0x00008c00ff997b82 */ /* 0x000e620000000800 */
[----:B------:R4:W-:Y:S02]  /*8b20*/  LDGSTS.E [R6+0x1000c], desc[UR34][R166.64], !P5 ;  /* 0x1000c000a6067fae */ /* 0x0009e4000e921862 */
[----:B------:R-:W-:Y:S02]  /*8b30*/  ISETP.GE.U32.AND P0, PT, R4, 0x7fffffa2, PT ;  /* 0x7fffffa20400780c */ /* 0x000fe40003f06070 */
[----:B------:R-:W-:Y:S01]  /*8b40*/  SEL R4, RZ, 0x4, P4 ;  /* 0x00000004ff047807 */ /* 0x000fe20002000000 */
[----:B------:R2:W-:Y:S01]  /*8b50*/  LDGSTS.E [R6+0x1400c], desc[UR34][R164.64], !P5 ;  /* 0x1400c000a4067fae */ /* 0x0005e2000e921862 */
[----:B------:R-:W-:-:S03]  /*8b60*/  ISETP.GT.AND P4, PT, R152, 0x5f, PT ;  /* 0x0000005f9800780c */ /* 0x000fc60003f84270 */
[----:B------:R1:W-:Y:S01]  /*8b70*/  LDGSTS.E [R6+0x1800c], desc[UR34][R162.64], !P5 ;  /* 0x1800c000a2067fae */ /* 0x0003e2000e921862 */
[----:B------:R-:W-:Y:S02]  /*8b80*/  SEL R4, R4, RZ, P4 ;  /* 0x000000ff04047207 */ /* 0x000fe40002000000 */
[----:B------:R-:W-:Y:S01]  /*8b90*/  ISETP.GE.U32.AND P4, PT, R146, 0x7fffffa1, PT ;  /* 0x7fffffa19200780c */ /* 0x000fe20003f86070 */
[----:B----4-:R-:W-:Y:S01]  /*8ba0*/  IMAD.WIDE R166, R2, 0x4, R212 ;  /* 0x0000000402a67825 */ /* 0x010fe200078e02d4 */
[----:B------:R-:W4:Y:S01]  /*8bb0*/  LDC R146, c[0x0][0x230] ;  /* 0x00008c00ff927b82 */ /* 0x000f220000000800 */
[----:B------:R-:W-:Y:S01]  /*8bc0*/  ISETP.NE.U32.AND P1, PT, R4, RZ, PT ;  /* 0x000000ff0400720c */ /* 0x000fe20003f25070 */
[----:B------:R1:W-:Y:S01]  /*8bd0*/  LDGSTS.E [R6+0x1c00c], desc[UR34][R160.64], !P5 ;  /* 0x1c00c000a0067fae */ /* 0x0003e2000e921862 */
[----:B---3--:R-:W-:Y:S02]  /*8be0*/  VIADD R4, R158, 0xffffffbf ;  /* 0xffffffbf9e047836 */ /* 0x008fe40000000000 */
[C---:B--2---:R-:W-:Y:S01]  /*8bf0*/  IMAD.WIDE R164, R2.reuse, 0x4, R214 ;  /* 0x0000000402a47825 */ /* 0x044fe200078e02d6 */
[----:B------:R2:W-:Y:S02]  /*8c00*/  STL.64 [R1+0xe8], R166 ;  /* 0x0000e8a601007387 */ /* 0x0005e40000100a00 */
[----:B------:R-:W3:Y:S01]  /*8c10*/  LDC R158, c[0x0][0x230] ;  /* 0x00008c00ff9e7b82 */ /* 0x000ee20000000800 */
[----:B-1----:R-:W-:Y:S01]  /*8c20*/  IMAD.WIDE R162, R2, 0x4, R216 ;  /* 0x0000000402a27825 */ /* 0x002fe200078e02d8 */
[----:B------:R-:W-:Y:S01]  /*8c30*/  ISETP.GE.U32.AND P5, PT, R4, 0x7fffffa0, PT ;  /* 0x7fffffa00400780c */ /* 0x000fe20003fa6070 */
[----:B------:R2:W-:Y:S02]  /*8c40*/  LDGSTS.E [R5+0x10000], desc[UR34][R166.64], !P6 ;  /* 0x10000000a6057fae */ /* 0x0005e4000f121862 */
[----:B------:R-:W-:-:S02]  /*8c50*/  VIADD R4, R153, 0xffffffbe ;  /* 0xffffffbe99047836 */ /* 0x000fc40000000000 */
[C---:B------:R-:W-:Y:S01]  /*8c60*/  IMAD.WIDE R160, R2.reuse, 0x4, R218 ;  /* 0x0000000402a07825 */ /* 0x040fe200078e02da */
[----:B------:R1:W-:Y:S01]  /*8c70*/  STL.64 [R1+0xe0], R164 ;  /* 0x0000e0a401007387 */ /* 0x0003e20000100a00 */
[----:B------:R-:W3:Y:S03]  /*8c80*/  LDC R153, c[0x0][0x230] ;  /* 0x00008c00ff997b82 */ /* 0x000ee60000000800 */
[----:B------:R1:W-:Y:S01]  /*8c90*/  LDGSTS.E [R5+0x14000], desc[UR34][R164.64], !P6 ;  /* 0x14000000a4057fae */ /* 0x0003e2000f121862 */
[----:B--2---:R-:W-:-:S03]  /*8ca0*/  IMAD.WIDE R166, R2, 0x4, R220 ;  /* 0x0000000402a67825 */ /* 0x004fc600078e02dc */
[----:B------:R2:W-:Y:S04]  /*8cb0*/  STL.64 [R1+0xd8], R162 ;  /* 0x0000d8a201007387 */ /* 0x0005e80000100a00 */
[----:B------:R2:W-:Y:S01]  /*8cc0*/  LDGSTS.E [R5+0x18000], desc[UR34][R162.64], !P6 ;  /* 0x18000000a2057fae */ /* 0x0005e2000f121862 */
[----:B-1----:R-:W-:-:S03]  /*8cd0*/  IMAD.WIDE R164, R2, 0x4, R222 ;  /* 0x0000000402a47825 */ /* 0x002fc600078e02de */
[----:B------:R1:W-:Y:S04]  /*8ce0*/  STL.64 [R1+0xd0], R160 ;  /* 0x0000d0a001007387 */ /* 0x0003e80000100a00 */
[----:B------:R1:W-:Y:S01]  /*8cf0*/  LDGSTS.E [R5+0x1c000], desc[UR34][R160.64], !P6 ;  /* 0x1c000000a0057fae */ /* 0x0003e2000f121862 */
[----:B------:R-:W-:Y:S01]  /*8d00*/  ISETP.GE.U32.AND P6, PT, R4, 0x7fffff9f, PT ;  /* 0x7fffff9f0400780c */ /* 0x000fe20003fc6070 */
[----:B--2---:R-:W-:Y:S02]  /*8d10*/  IMAD.WIDE R162, R2, 0x4, R224 ;  /* 0x0000000402a27825 */ /* 0x004fe400078e02e0 */
[----:B------:R2:W-:Y:S02]  /*8d20*/  STL.64 [R1+0xc8], R166 ;  /* 0x0000c8a601007387 */ /* 0x0005e40000100a00 */
[----:B----4-:R-:W-:-:S02]  /*8d30*/  VIADD R4, R146, 0xffffffbd ;  /* 0xffffffbd92047836 */ /* 0x010fc40000000000 */
[----:B------:R2:W-:Y:S01]  /*8d40*/  LDGSTS.E [R5+0x10004], desc[UR34][R166.64], !P2 ;  /* 0x10004000a6057fae */ /* 0x0005e2000d121862 */
[----:B-1----:R-:W-:-:S03]  /*8d50*/  IMAD.WIDE R160, R2, 0x4, R226 ;  /* 0x0000000402a07825 */ /* 0x002fc600078e02e2 */
[----:B------:R1:W-:Y:S04]  /*8d60*/  STL.64 [R1+0xc0], R164 ;  /* 0x0000c0a401007387 */ /* 0x0003e80000100a00 */
        /* <DEDUP_REMOVED lines=9> */
[----:B------:R-:W-:Y:S02]  /*8e00*/  LDGSTS.E [R5+0x10008], desc[UR34][R166.64], !P0 ;  /* 0x10008000a6057fae */ /* 0x000fe4000c121862 */
[----:B---3--:R-:W-:-:S02]  /*8e10*/  VIADD R4, R158, 0xffffffbc ;  /* 0xffffffbc9e047836 */ /* 0x008fc40000000000 */
[----:B------:R-:W-:Y:S01]  /*8e20*/  LDGSTS.E [R5+0x14008], desc[UR34][R164.64], !P0 ;  /* 0x14008000a4057fae */ /* 0x000fe2000c121862 */
[C---:B------:R-:W-:Y:S01]  /*8e30*/  IMAD.WIDE R154, R2.reuse, 0x4, R154 ;  /* 0x00000004029a7825 */ /* 0x040fe200078e029a */
[----:B------:R-:W2:Y:S02]  /*8e40*/  LDC R158, c[0x0][0x230] ;  /* 0x00008c00ff9e7b82 */ /* 0x000ea40000000800 */
[----:B------:R3:W-:Y:S01]  /*8e50*/  LDGSTS.E [R5+0x18008], desc[UR34][R162.64], !P0 ;  /* 0x18008000a2057fae */ /* 0x0007e2000c121862 */
[----:B-1----:R-:W-:-:S03]  /*8e60*/  IMAD.WIDE R160, R2, 0x4, R234 ;  /* 0x0000000402a07825 */ /* 0x002fc600078e02ea */
[----:B------:R-:W-:Y:S04]  /*8e70*/  STL.64 [R1+0xa8], R166 ;  /* 0x0000a8a601007387 */ /* 0x000fe80000100a00 */
[----:B------:R1:W-:Y:S01]  /*8e80*/  LDGSTS.E [R5+0x1c008], desc[UR34][R160.64], !P0 ;  /* 0x1c008000a0057fae */ /* 0x0003e2000c121862 */
[----:B------:R-:W-:Y:S01]  /*8e90*/  ISETP.GE.U32.AND P0, PT, R4, 0x7fffff9d, PT ;  /* 0x7fffff9d0400780c */ /* 0x000fe20003f06070 */
[----:B------:R-:W-:Y:S02]  /*8ea0*/  IMAD.SHL.U32 R4, R147, 0x20, RZ ;  /* 0x0000002093047824 */ /* 0x000fe400078e00ff */
[----:B------:R-:W-:Y:S01]  /*8eb0*/  STL.64 [R1+0xa0], R164 ;  /* 0x0000a0a401007387 */ /* 0x000fe20000100a00 */
[----:B------:R-:W4:Y:S03]  /*8ec0*/  LDC R147, c[0x0][0x230] ;  /* 0x00008c00ff937b82 */ /* 0x000f260000000800 */
[----:B------:R3:W-:Y:S01]  /*8ed0*/  STL.64 [R1+0x98], R162 ;  /* 0x000098a201007387 */ /* 0x0007e20000100a00 */
[----:B------:R-:W-:-:S03]  /*8ee0*/  IMAD.WIDE R134, R4, 0x4, R134 ;  /* 0x0000000404867825 */ /* 0x000fc600078e0286 */
[----:B------:R1:W-:Y:S01]  /*8ef0*/  STL.64 [R1+0x90], R160 ;  /* 0x000090a001007387 */ /* 0x0003e20000100a00 */
[----:B------:R-:W-:-:S04]  /*8f00*/  IMAD.WIDE R136, R4, 0x4, R136 ;  /* 0x0000000404887825 */ /* 0x000fc800078e0288 */
        /* <DEDUP_REMOVED lines=31> */
[----:B---3--:R-:W-:-:S04]  /*9100*/  IMAD.WIDE R162, R2, 0x4, R248 ;  /* 0x0000000402a27825 */ /* 0x008fc800078e02f8 */
[----:B-1----:R-:W-:Y:S01]  /*9110*/  IMAD.WIDE R160, R2, 0x4, R250 ;  /* 0x0000000402a07825 */ /* 0x002fe200078e02fa */
[----:B------:R-:W-:Y:S04]  /*9120*/  STL.64 [R1+0x68], R162 ;  /* 0x000068a201007387 */ /* 0x000fe80000100a00 */
[----:B------:R1:W-:Y:S04]  /*9130*/  STL.64 [R1+0x58], R160 ;  /* 0x000058a001007387 */ /* 0x0003e80000100a00 */
[----:B------:R3:W-:Y:S04]  /*9140*/  STL.64 [R1+0x48], R156 ;  /* 0x0000489c01007387 */ /* 0x0007e80000100a00 */
[----:B------:R-:W-:Y:S04]  /*9150*/  STL.64 [R1+0x28], R134 ;  /* 0x0000288601007387 */ /* 0x000fe80000100a00 */
[----:B------:R-:W-:Y:S04]  /*9160*/  STL.64 [R1+0x18], R136 ;  /* 0x0000188801007387 */ /* 0x000fe80000100a00 */
[----:B------:R-:W-:Y:S04]  /*9170*/  STL.64 [R1+0x78], R140 ;  /* 0x0000788c01007387 */ /* 0x000fe80000100a00 */
[----:B------:R4:W-:Y:S04]  /*9180*/  STL.64 [R1+0x80], R14 ;  /* 0x0000800e01007387 */ /* 0x0009e80000100a00 */
[----:B------:R2:W-:Y:S04]  /*9190*/  STL.64 [R1+0x88], R18 ;  /* 0x0000881201007387 */ /* 0x0005e80000100a00 */
[----:B------:R-:W-:Y:S04]  /*91a0*/  STL.64 [R1+0x428], R24 ;  /* 0x0004281801007387 */ /* 0x000fe80000100a00 */
        /* <DEDUP_REMOVED lines=20> */
[----:B------:R-:W-:Y:S04]  /*92f0*/  LDGSTS.E [R5+0x1000c], desc[UR34][R162.64], !P4 ;  /* 0x1000c000a2057fae */ /* 0x000fe8000e121862 */
[----:B------:R-:W-:Y:S04]  /*9300*/  STL.64 [R1+0x4d8], R112 ;  /* 0x0004d87001007387 */ /* 0x000fe80000100a00 */
[----:B------:R1:W-:Y:S04]  /*9310*/  LDGSTS.E [R5+0x1400c], desc[UR34][R160.64], !P4 ;  /* 0x1400c000a0057fae */ /* 0x0003e8000e121862 */
[----:B------:R-:W-:Y:S04]  /*9320*/  STL.64 [R1+0x4e0], R116 ;  /* 0x0004e07401007387 */ /* 0x000fe80000100a00 */
[----:B------:R-:W-:Y:S01]  /*9330*/  STL.64 [R1+0x4e8], R120 ;  /* 0x0004e87801007387 */ /* 0x000fe20000100a00 */
[----:B-1----:R-:W-:-:S03]  /*9340*/  IMAD.WIDE R160, R4, 0x4, R12 ;  /* 0x0000000404a07825 */ /* 0x002fc600078e020c */
[----:B------:R-:W-:Y:S04]  /*9350*/  STL.64 [R1+0x4f0], R124 ;  /* 0x0004f07c01007387 */ /* 0x000fe80000100a00 */
[----:B------:R-:W-:Y:S04]  /*9360*/  STL.64 [R1+0x4f8], R128 ;  /* 0x0004f88001007387 */ /* 0x000fe80000100a00 */
[----:B------:R-:W-:Y:S04]  /*9370*/  STL.64 [R1+0x10], R132 ;  /* 0x0000108401007387 */ /* 0x000fe80000100a00 */
[----:B------:R-:W-:Y:S04]  /*9380*/  STL.64 [R1+0x8], R138 ;  /* 0x0000088a01007387 */ /* 0x000fe80000100a00 */
[----:B------:R1:W-:Y:S04]  /*9390*/  STL.64 [R1], R160 ;  /* 0x000000a001007387 */ /* 0x0003e80000100a00 */
[----:B------:R-:W2:Y:S04]  /*93a0*/  LDL.LU.64 R174, [R1+0x420] ;  /* 0x0004200001ae7983 */ /* 0x000ea80000300a00 */
[----:B------:R-:W2:Y:S04]  /*93b0*/  LDL.LU.64 R172, [R1+0x418] ;  /* 0x0004180001ac7983 */ /* 0x000ea80000300a00 */
[----:B------:R-:W2:Y:S04]  /*93c0*/  LDL.LU.64 R170, [R1+0x410] ;  /* 0x0004100001aa7983 */ /* 0x000ea80000300a00 */
[----:B------:R-:W2:Y:S04]  /*93d0*/  LDL.LU.64 R164, [R1+0x408] ;  /* 0x0004080001a47983 */ /* 0x000ea80000300a00 */
[----:B------:R3:W-:Y:S04]  /*93e0*/  LDGSTS.E [R5+0x1800c], desc[UR34][R156.64], !P4 ;  /* 0x1800c0009c057fae */ /* 0x0007e8000e121862 */
[----:B------:R-:W-:Y:S04]  /*93f0*/  LDGSTS.E [R5+0x1c00c], desc[UR34][R154.64], !P4 ;  /* 0x1c00c0009a057fae */ /* 0x000fe8000e121862 */
[----:B------:R-:W0:Y:S04]  /*9400*/  LDGDEPBAR ;  /* 0x00000000000079af */ /* 0x000e280000000000 */
[----:B------:R-:W-:Y:S04]  /*9410*/  LDGSTS.E [R3+-0x78000], desc[UR34][R134.64], P3 ;  /* 0x8800000086037fae */ /* 0x000fe80009921862 */
[----:B------:R-:W-:Y:S04]  /*9420*/  LDGSTS.E [R3+-0x77c00], desc[UR34][R136.64], P3 ;  /* 0x8840000088037fae */ /* 0x000fe80009921862 */
[----:B------:R-:W-:Y:S04]  /*9430*/  LDGSTS.E [R3+-0x77800], desc[UR34][R140.64], P3 ;  /* 0x888000008c037fae */ /* 0x000fe80009921862 */
[----:B------:R4:W-:Y:S04]  /*9440*/  LDGSTS.E [R3+-0x77400], desc[UR34][R14.64], P3 ;  /* 0x88c000000e037fae */ /* 0x0009e80009921862 */
[----:B------:R2:W-:Y:S04]  /*9450*/  LDGSTS.E [R3+-0x77000], desc[UR34][R18.64], P3 ;  /* 0x8900000012037fae */ /* 0x0005e80009921862 */
[----:B------:R-:W-:Y:S04]  /*9460*/  LDGSTS.E [R3+-0x76c00], desc[UR34][R24.64], P3 ;  /* 0x8940000018037fae */ /* 0x000fe80009921862 */
[----:B------:R-:W-:Y:S01]  /*9470*/  LDGSTS.E [R3+-0x76800], desc[UR34][R28.64], P3 ;  /* 0x898000001c037fae */ /* 0x000fe20009921862 */
[C---:B---3--:R-:W-:Y:S01]  /*9480*/  IMAD.WIDE R156, R4.reuse, 0x4, R88 ;  /* 0x00000004049c7825 */ /* 0x048fe200078e0258 */
[----:B----4-:R-:W3:Y:S02]  /*9490*/  LDC R15, c[0x0][0x230] ;  /* 0x00008c00ff0f7b82 */ /* 0x010ee40000000800 */
[----:B------:R-:W-:Y:S04]  /*94a0*/  LDGSTS.E [R3+-0x76400], desc[UR34][R32.64], P3 ;  /* 0x89c0000020037fae */ /* 0x000fe80009921862 */
[----:B------:R-:W-:Y:S04]  /*94b0*/  LDGSTS.E [R3+-0x76000], desc[UR34][R36.64], P3 ;  /* 0x8a00000024037fae */ /* 0x000fe80009921862 */
[----:B------:R-:W4:Y:S01]  /*94c0*/  LDL.LU.64 R168, [R1+0x400] ;  /* 0x0004000001a87983 */ /* 0x000f220000300a00 */
[C---:B------:R-:W-:Y:S01]  /*94d0*/  IMAD.WIDE R250, R4.reuse, 0x4, R16 ;  /* 0x0000000404fa7825 */ /* 0x040fe200078e0210 */
[----:B--2---:R-:W2:Y:S02]  /*94e0*/  LDC R18, c[0x0][0x230] ;  /* 0x00008c00ff127b82 */ /* 0x004ea40000000800 */
[----:B------:R-:W-:Y:S04]  /*94f0*/  LDGSTS.E [R3+-0x75c00], desc[UR34][R40.64], P3 ;  /* 0x8a40000028037fae */ /* 0x000fe80009921862 */
[----:B------:R-:W-:Y:S01]  /*9500*/  LDGSTS.E [R3+-0x75800], desc[UR34][R44.64], P3 ;  /* 0x8a8000002c037fae */ /* 0x000fe20009921862 */
[C---:B------:R-:W-:Y:S01]  /*9510*/  IMAD.WIDE R248, R4.reuse, 0x4, R20 ;  /* 0x0000000404f87825 */ /* 0x040fe200078e0214 */
[----:B------:R-:W3:Y:S02]  /*9520*/  LDC R16, c[0x0][0x230] ;  /* 0x00008c00ff107b82 */ /* 0x000ee40000000800 */
[----:B------:R-:W-:Y:S04]  /*9530*/  LDGSTS.E [R3+-0x75400], desc[UR34][R48.64], P3 ;  /* 0x8ac0000030037fae */ /* 0x000fe80009921862 */
[----:B------:R-:W-:Y:S01]  /*9540*/  LDGSTS.E [R3+-0x75000], desc[UR34][R52.64], P3 ;  /* 0x8b00000034037fae */ /* 0x000fe20009921862 */
[C---:B------:R-:W-:Y:S01]  /*9550*/  IMAD.WIDE R246, R4.reuse, 0x4, R26 ;  /* 0x0000000404f67825 */ /* 0x040fe200078e021a */
[----:B------:R-:W3:Y:S02]  /*9560*/  LDC R17, c[0x0][0x230] ;  /* 0x00008c00ff117b82 */ /* 0x000ee40000000800 */
[----:B------:R3:W-:Y:S04]  /*9570*/  LDGSTS.E [R3+-0x74c00], desc[UR34][R56.64], P3 ;  /* 0x8b40000038037fae */ /* 0x0007e80009921862 */
[----:B------:R3:W-:Y:S01]  /*9580*/  LDGSTS.E [R3+-0x74800], desc[UR34][R60.64], P3 ;  /* 0x8b8000003c037fae */ /* 0x0007e20009921862 */
[C---:B------:R-:W-:Y:S01]  /*9590*/  IMAD.WIDE R244, R4.reuse, 0x4, R30 ;  /* 0x0000000404f47825 */ /* 0x040fe200078e021e */
[----:B------:R-:W2:Y:S02]  /*95a0*/  LDC R26, c[0x0][0x230] ;  /* 0x00008c00ff1a7b82 */ /* 0x000ea40000000800 */
[----:B------:R3:W-:Y:S04]  /*95b0*/  LDGSTS.E [R3+-0x74400], desc[UR34][R64.64], P3 ;  /* 0x8bc0000040037fae */ /* 0x0007e80009921862 */
[----:B------:R3:W-:Y:S04]  /*95c0*/  LDGSTS.E [R3+-0x74000], desc[UR34][R68.64], P3 ;  /* 0x8c00000044037fae */ /* 0x0007e80009921862 */
[----:B------:R4:W-:Y:S04]  /*95d0*/  LDGSTS.E [R3+-0x73c00], desc[UR34][R72.64], P3 ;  /* 0x8c40000048037fae */ /* 0x0009e80009921862 */
[----:B------:R4:W-:Y:S04]  /*95e0*/  LDGSTS.E [R3+-0x73800], desc[UR34][R76.64], P3 ;  /* 0x8c8000004c037fae */ /* 0x0009e80009921862 */
[----:B------:R4:W-:Y:S04]  /*95f0*/  LDGSTS.E [R3+-0x73400], desc[UR34][R80.64], P3 ;  /* 0x8cc0000050037fae */ /* 0x0009e80009921862 */
[----:B------:R4:W-:Y:S04]  /*9600*/  LDGSTS.E [R3+-0x73000], desc[UR34][R84.64], P3 ;  /* 0x8d00000054037fae */ /* 0x0009e80009921862 */
[----:B------:R-:W-:Y:S04]  /*9610*/  LDGSTS.E [R3+-0x72c00], desc[UR34][R156.64], P3 ;  /* 0x8d4000009c037fae */ /* 0x000fe80009921862 */
[----:B------:R2:W-:Y:S04]  /*9620*/  LDGSTS.E [R3+-0x72800], desc[UR34][R92.64], P3 ;  /* 0x8d8000005c037fae */ /* 0x0005e80009921862 */
[----:B------:R2:W-:Y:S04]  /*9630*/  LDGSTS.E [R3+-0x72400], desc[UR34][R96.64], P3 ;  /* 0x8dc0000060037fae */ /* 0x0005e80009921862 */
[----:B------:R2:W-:Y:S04]  /*9640*/  LDGSTS.E [R3+-0x72000], desc[UR34][R100.64], P3 ;  /* 0x8e00000064037fae */ /* 0x0005e80009921862 */
[----:B------:R2:W-:Y:S04]  /*9650*/  LDGSTS.E [R3+-0x71c00], desc[UR34][R104.64], P3 ;  /* 0x8e40000068037fae */ /* 0x0005e80009921862 */
[----:B------:R2:W-:Y:S04]  /*9660*/  LDGSTS.E [R3+-0x71800], desc[UR34][R108.64], P3 ;  /* 0x8e8000006c037fae */ /* 0x0005e80009921862 */
[----:B------:R2:W-:Y:S04]  /*9670*/  LDGSTS.E [R3+-0x71400], desc[UR34][R112.64], P3 ;  /* 0x8ec0000070037fae */ /* 0x0005e80009921862 */
[----:B------:R2:W-:Y:S04]  /*9680*/  LDGSTS.E [R3+-0x71000], desc[UR34][R116.64], P3 ;  /* 0x8f00000074037fae */ /* 0x0005e80009921862 */
[----:B------:R2:W-:Y:S04]  /*9690*/  LDGSTS.E [R3+-0x70c00], desc[UR34][R120.64], P3 ;  /* 0x8f40000078037fae */ /* 0x0005e80009921862 */
[----:B------:R-:W-:Y:S04]  /*96a0*/  LDGSTS.E [R3+-0x70800], desc[UR34][R124.64], P3 ;  /* 0x8f8000007c037fae */ /* 0x000fe80009921862 */
[----:B------:R-:W-:Y:S04]  /*96b0*/  LDGSTS.E [R3+-0x70400], desc[UR34][R128.64], P3 ;  /* 0x8fc0000080037fae */ /* 0x000fe80009921862 */
[----:B------:R2:W-:Y:S04]  /*96c0*/  LDGSTS.E [R0+-0x77e00], desc[UR34][R132.64], P3 ;  /* 0x8820000084007fae */ /* 0x0005e80009921862 */
[----:B------:R2:W-:Y:S04]  /*96d0*/  LDGSTS.E [R0+-0x77a00], desc[UR34][R138.64], P3 ;  /* 0x886000008a007fae */ /* 0x0005e80009921862 */
[----:B------:R-:W2:Y:S04]  /*96e0*/  LDL.LU.64 R166, [R1+0x3f8] ;  /* 0x0003f80001a67983 */ /* 0x000ea80000300a00 */
[----:B------:R2:W-:Y:S04]  /*96f0*/  LDGSTS.E [R0+-0x77600], desc[UR34][R160.64], P3 ;  /* 0x88a00000a0007fae */ /* 0x0005e80009921862 */
[----:B------:R-:W2:Y:S01]  /*9700*/  LDL.LU.64 R162, [R1+0x3f0] ;  /* 0x0003f00001a27983 */ /* 0x000ea20000300a00 */
[----:B------:R-:W-:-:S02]  /*9710*/  IMAD.WIDE R242, R4, 0x4, R34 ;  /* 0x0000000404f27825 */ /* 0x000fc400078e0222 */
[----:B------:R-:W2:Y:S01]  /*9720*/  LDC R34, c[0x0][0x230] ;  /* 0x00008c00ff227b82 */ /* 0x000ea20000000800 */
[----:B------:R-:W-:Y:S04]  /*9730*/  LDGSTS.E [R0+-0x77200], desc[UR34][R250.64], P3 ;  /* 0x88e00000fa007fae */ /* 0x000fe80009921862 */
[----:B-1----:R-:W2:Y:S01]  /*9740*/  LDL.LU.64 R160, [R1+0x3e8] ;  /* 0x0003e80001a07983 */ /* 0x002ea20000300a00 */
[----:B------:R-:W-:-:S03]  /*9750*/  IMAD.WIDE R240, R4, 0x4, R38 ;  /* 0x0000000404f07825 */ /* 0x000fc600078e0226 */
[----:B------:R-:W-:Y:S01]  /*9760*/  LDGSTS.E [R0+-0x76e00], desc[UR34][R248.64], P3 ;  /* 0x89200000f8007fae */ /* 0x000fe20009921862 */
[C---:B------:R-:W-:Y:S02]  /*9770*/  IMAD.WIDE R238, R4.reuse, 0x4, R42 ;  /* 0x0000000404ee7825 */ /* 0x040fe400078e022a */
[----:B------:R-:W1:Y:S01]  /*9780*/  LDC R42, c[0x0][0x230] ;  /* 0x00008c00ff2a7b82 */ /* 0x000e620000000800 */
[----:B------:R-:W-:Y:S01]  /*9790*/  LDGSTS.E [R0+-0x76a00], desc[UR34][R246.64], P3 ;  /* 0x89600000f6007fae */ /* 0x000fe20009921862 */
[----:B------:R-:W-:-:S03]  /*97a0*/  IMAD.WIDE R236, R4, 0x4, R46 ;  /* 0x0000000404ec7825 */ /* 0x000fc600078e022e */
[----:B------:R-:W-:Y:S01]  /*97b0*/  LDGSTS.E [R0+-0x76600], desc[UR34][R244.64], P3 ;  /* 0x89a00000f4007fae */ /* 0x000fe20009921862 */
[C---:B------:R-:W-:Y:S02]  /*97c0*/  IMAD.WIDE R234, R4.reuse, 0x4, R50 ;  /* 0x0000000404ea7825 */ /* 0x040fe400078e0232 */
[----:B------:R-:W1:Y:S01]  /*97d0*/  LDC R50, c[0x0][0x230] ;  /* 0x00008c00ff327b82 */ /* 0x000e620000000800 */
[----:B------:R-:W-:Y:S01]  /*97e0*/  LDGSTS.E [R0+-0x76200], desc[UR34][R242.64], P3 ;  /* 0x89e00000f2007fae */ /* 0x000fe20009921862 */
        /* <DEDUP_REMOVED lines=39> */
[----:B------:R-:W-:Y:S04]  /*9a60*/  LDGSTS.E [R0+-0x71200], desc[UR34][R114.64], P3 ;  /* 0x8ee0000072007fae */ /* 0x000fe80009921862 */
[----:B------:R-:W-:Y:S04]  /*9a70*/  LDGSTS.E [R0+-0x70e00], desc[UR34][R118.64], P3 ;  /* 0x8f20000076007fae */ /* 0x000fe80009921862 */
[----:B------:R-:W-:Y:S04]  /*9a80*/  LDGSTS.E [R0+-0x70a00], desc[UR34][R122.64], P3 ;  /* 0x8f6000007a007fae */ /* 0x000fe80009921862 */
[----:B------:R-:W-:Y:S04]  /*9a90*/  LDGSTS.E [R0+-0x70600], desc[UR34][R126.64], P3 ;  /* 0x8fa000007e007fae */ /* 0x000fe80009921862 */
[----:B------:R-:W-:Y:S01]  /*9aa0*/  LDGSTS.E [R0+-0x70200], desc[UR34][R130.64], P3 ;  /* 0x8fe0000082007fae */ /* 0x000fe20009921862 */
[----:B---3--:R-:W-:-:S03]  /*9ab0*/  IMAD.WIDE R56, R2, 0x4, R174 ;  /* 0x0000000402387825 */ /* 0x008fc600078e02ae */
[----:B------:R-:W0:Y:S01]  /*9ac0*/  LDGDEPBAR ;  /* 0x00000000000079af */ /* 0x000e220000000000 */
[----:B------:R-:W-:-:S03]  /*9ad0*/  IMAD.WIDE R60, R2, 0x4, R172 ;  /* 0x00000004023c7825 */ /* 0x000fc600078e02ac */
[----:B------:R-:W3:Y:S01]  /*9ae0*/  LDL.LU.64 R174, [R1+0x3e0] ;  /* 0x0003e00001ae7983 */ /* 0x000ee20000300a00 */
[----:B------:R-:W-:-:S03]  /*9af0*/  IMAD.WIDE R64, R2, 0x4, R170 ;  /* 0x0000000402407825 */ /* 0x000fc600078e02aa */
[----:B------:R-:W3:Y:S01]  /*9b00*/  LDL.LU.64 R172, [R1+0x3d8] ;  /* 0x0003d80001ac7983 */ /* 0x000ee20000300a00 */
[----:B------:R-:W-:-:S03]  /*9b10*/  IMAD.WIDE R68, R2, 0x4, R164 ;  /* 0x0000000402447825 */ /* 0x000fc600078e02a4 */
[----:B------:R-:W3:Y:S04]  /*9b20*/  LDL.LU.64 R170, [R1+0x3d0] ;  /* 0x0003d00001aa7983 */ /* 0x000ee80000300a00 */
[----:B------:R-:W3:Y:S04]  /*9b30*/  LDL.LU.64 R164, [R1+0x3c8] ;  /* 0x0003c80001a47983 */ /* 0x000ee80000300a00 */
[----:B------:R-:W-:Y:S04]  /*9b40*/  STL.64 [R1+0x1518], R56 ;  /* 0x0015183801007387 */ /* 0x000fe80000100a00 */
[----:B------:R-:W-:Y:S04]  /*9b50*/  STL.64 [R1+0x1520], R60 ;  /* 0x0015203c01007387 */ /* 0x000fe80000100a00 */
[----:B------:R-:W-:Y:S04]  /*9b60*/  STL.64 [R1+0x1528], R64 ;  /* 0x0015284001007387 */ /* 0x000fe80000100a00 */
[----:B------:R-:W-:Y:S01]  /*9b70*/  STL.64 [R1+0x1530], R68 ;  /* 0x0015304401007387 */ /* 0x000fe20000100a00 */
[----:B------:R-:W-:Y:S01]  /*9b80*/  BAR.SYNC.DEFER_BLOCKING 0x0 ;  /* 0x0000000000007b1d */ /* 0x000fe20000010000 */
[----:B------:R-:W-:-:S02]  /*9b90*/  VIADD R146, R159, 0xffffffbb ;  /* 0xffffffbb9f927836 */ /* 0x000fc40000000000 */
[----:B----4-:R-:W-:-:S03]  /*9ba0*/  IMAD.WIDE R72, R2, 0x4, R168 ;  /* 0x0000000402487825 */ /* 0x010fc600078e02a8 */
[----:B------:R-:W-:Y:S01]  /*9bb0*/  @!PT LDS RZ, [RZ] ;  /* 0x00000000fffff984 */ /* 0x000fe20000000800 */
[----:B------:R-:W-:Y:S01]  /*9bc0*/  @!PT LDS RZ, [RZ] ;  /* 0x00000000fffff984 */ /* 0x000fe20000000800 */
[----:B------:R-:W-:Y:S01]  /*9bd0*/  @!PT LDS RZ, [RZ] ;  /* 0x00000000fffff984 */ /* 0x000fe20000000800 */
[----:B------:R-:W-:Y:S04]  /*9be0*/  LDGSTS.E [R22+0x20000], desc[UR34][R56.64], !P5 ;  /* 0x2000000038167fae */ /* 0x000fe8000e921862 */
[----:B------:R-:W4:Y:S01]  /*9bf0*/  LDL.LU.64 R168, [R1+0x3c0] ;  /* 0x0003c00001a87983 */ /* 0x000f220000300a00 */
[----:B--2---:R-:W-:-:S04]  /*9c00*/  IMAD.WIDE R76, R2, 0x4, R166 ;  /* 0x00000004024c7825 */ /* 0x004fc800078e02a6 */
[C---:B------:R-:W-:Y:S01]  /*9c10*/  IMAD.WIDE R80, R2.reuse, 0x4, R162 ;  /* 0x0000000402507825 */ /* 0x040fe200078e02a2 */
[----:B------:R-:W2:Y:S04]  /*9c20*/  LDL.LU.64 R166, [R1+0x3b8] ;  /* 0x0003b80001a67983 */ /* 0x000ea80000300a00 */
[----:B------:R-:W2:Y:S01]  /*9c30*/  LDL.LU.64 R162, [R1+0x3b0] ;  /* 0x0003b00001a27983 */ /* 0x000ea20000300a00 */
[----:B------:R-:W-:-:S04]  /*9c40*/  IMAD.WIDE R84, R2, 0x4, R160 ;  /* 0x0000000402547825 */ /* 0x000fc800078e02a0 */
[C---:B---3--:R-:W-:Y:S01]  /*9c50*/  IMAD.WIDE R88, R2.reuse, 0x4, R174 ;  /* 0x0000000402587825 */ /* 0x048fe200078e02ae */
[----:B------:R-:W3:Y:S04]  /*9c60*/  LDL.LU.64 R160, [R1+0x3a8] ;  /* 0x0003a80001a07983 */ /* 0x000ee80000300a00 */
[----:B------:R-:W-:Y:S01]  /*9c70*/  STL.64 [R1+0x1538], R72 ;  /* 0x0015384801007387 */ /* 0x000fe20000100a00 */
[----:B------:R-:W-:-:S03]  /*9c80*/  IMAD.WIDE R92, R2, 0x4, R172 ;  /* 0x00000004025c7825 */ /* 0x000fc600078e02ac */
[----:B------:R-:W-:Y:S01]  /*9c90*/  STL.64 [R1+0x1540], R76 ;  /* 0x0015404c01007387 */ /* 0x000fe20000100a00 */
[----:B------:R-:W-:-:S03]  /*9ca0*/  IMAD.WIDE R96, R2, 0x4, R170 ;  /* 0x0000000402607825 */ /* 0x000fc600078e02aa */
[----:B------:R-:W-:Y:S01]  /*9cb0*/  STL.64 [R1+0x1548], R80 ;  /* 0x0015485001007387 */ /* 0x000fe20000100a00 */
[----:B------:R-:W-:-:S03]  /*9cc0*/  IMAD.WIDE R100, R2, 0x4, R164 ;  /* 0x0000000402647825 */ /* 0x000fc600078e02a4 */
[----:B------:R-:W-:Y:S04]  /*9cd0*/  STL.64 [R1+0x1550], R84 ;  /* 0x0015505401007387 */ /* 0x000fe80000100a00 */
[----:B------:R-:W3:Y:S04]  /*9ce0*/  LDL.LU.64 R174, [R1+0x3a0] ;  /* 0x0003a00001ae7983 */ /* 0x000ee80000300a00 */
[----:B------:R-:W3:Y:S04]  /*9cf0*/  LDL.LU.64 R172, [R1+0x398] ;  /* 0x0003980001ac7983 */ /* 0x000ee80000300a00 */
[----:B------:R-:W3:Y:S04]  /*9d00*/  LDL.LU.64 R170, [R1+0x390] ;  /* 0x0003900001aa7983 */ /* 0x000ee80000300a00 */
[----:B------:R-:W3:Y:S04]  /*9d10*/  LDL.LU.64 R164, [R1+0x388] ;  /* 0x0003880001a47983 */ /* 0x000ee80000300a00 */
[----:B------:R-:W-:Y:S04]  /*9d20*/  STL.64 [R1+0x1558], R88 ;  /* 0x0015585801007387 */ /* 0x000fe80000100a00 */
[----:B------:R-:W-:Y:S04]  /*9d30*/  STL.64 [R1+0x1560], R92 ;  /* 0x0015605c01007387 */ /* 0x000fe80000100a00 */
[----:B------:R-:W-:Y:S04]  /*9d40*/  STL.64 [R1+0x1568], R96 ;  /* 0x0015686001007387 */ /* 0x000fe80000100a00 */
[----:B------:R-:W-:Y:S01]  /*9d50*/  STL.64 [R1+0x1570], R100 ;  /* 0x0015706401007387 */ /* 0x000fe20000100a00 */
[----:B------:R-:W-:Y:S01]  /*9d60*/  ISETP.GE.U32.AND P4, PT, R146, 0x7fffff9c, PT ;  /* 0x7fffff9c9200780c */ /* 0x000fe20003f86070 */
[----:B------:R-:W-:-:S02]  /*9d70*/  VIADD R14, R147, 0xffffffb9 ;  /* 0xffffffb9930e7836 */ /* 0x000fc40000000000 */
[C---:B------:R-:W-:Y:S01]  /*9d80*/  IMAD.WIDE R142, R2.reuse, 0x4, R142 ;  /* 0x00000004028e7825 */ /* 0x040fe200078e028e */
[----:B------:R-:W-:Y:S03]  /*9d90*/  LDGSTS.E [R22+0x24000], desc[UR34][R60.64], !P5 ;  /* 0x240000003c167fae */ /* 0x000fe6000e921862 */
[C---:B----4-:R-:W-:Y:S01]  /*9da0*/  IMAD.WIDE R104, R2.reuse, 0x4, R168 ;  /* 0x0000000402687825 */ /* 0x050fe200078e02a8 */
[----:B------:R-:W-:Y:S04]  /*9db0*/  LDGSTS.E [R22+0x28000], desc[UR34][R64.64], !P5 ;  /* 0x2800000040167fae */ /* 0x000fe8000e921862 */
[----:B------:R-:W4:Y:S01]  /*9dc0*/  LDL.LU.64 R168, [R1+0x380] ;  /* 0x0003800001a87983 */ /* 0x000f220000300a00 */
[----:B--2---:R-:W-:-:S03]  /*9dd0*/  IMAD.WIDE R108, R2, 0x4, R166 ;  /* 0x00000004026c7825 */ /* 0x004fc600078e02a6 */
[----:B------:R-:W-:Y:S01]  /*9de0*/  LDGSTS.E [R22+0x2c000], desc[UR34][R68.64], !P5 ;  /* 0x2c00000044167fae */ /* 0x000fe2000e921862 */
[----:B------:R-:W-:-:S03]  /*9df0*/  IMAD.WIDE R112, R2, 0x4, R162 ;  /* 0x0000000402707825 */ /* 0x000fc600078e02a2 */
[----:B------:R-:W2:Y:S04]  /*9e00*/  LDL.LU.64 R166, [R1+0x378] ;  /* 0x0003780001a67983 */ /* 0x000ea80000300a00 */
[----:B------:R-:W2:Y:S01]  /*9e10*/  LDL.LU.64 R162, [R1+0x370] ;  /* 0x0003700001a27983 */ /* 0x000ea20000300a00 */
[----:B---3--:R-:W-:-:S04]  /*9e20*/  IMAD.WIDE R116, R2, 0x4, R160 ;  /* 0x0000000402747825 */ /* 0x008fc800078e02a0 */
[C---:B------:R-:W-:Y:S01]  /*9e30*/  IMAD.WIDE R120, R2.reuse, 0x4, R174 ;  /* 0x0000000402787825 */ /* 0x040fe200078e02ae */
[----:B------:R-:W3:Y:S04]  /*9e40*/  LDL.LU.64 R160, [R1+0x368] ;  /* 0x0003680001a07983 */ /* 0x000ee80000300a00 */
[----:B------:R-:W-:Y:S04]  /*9e50*/  STL.64 [R1+0x1578], R104 ;  /* 0x0015786801007387 */ /* 0x000fe80000100a00 */
[----:B------:R-:W-:Y:S04]  /*9e60*/  STL.64 [R1+0x1580], R108 ;  /* 0x0015806c01007387 */ /* 0x000fe80000100a00 */
[----:B------:R-:W-:Y:S01]  /*9e70*/  STL.64 [R1+0x1588], R112 ;  /* 0x0015887001007387 */ /* 0x000fe20000100a00 */
[----:B------:R-:W-:-:S03]  /*9e80*/  IMAD.WIDE R132, R2, 0x4, R164 ;  /* 0x0000000402847825 */ /* 0x000fc600078e02a4 */
[----:B------:R1:W-:Y:S01]  /*9e90*/  STL.64 [R1+0x1598], R22 ;  /* 0x0015981601007387 */ /* 0x0003e20000100a00 */
[----:B------:R-:W-:-:S03]  /*9ea0*/  IMAD.WIDE R124, R2, 0x4, R172 ;  /* 0x00000004027c7825 */ /* 0x000fc600078e02ac */
[----:B------:R-:W-:Y:S01]  /*9eb0*/  STL.64 [R1+0x1590], R116 ;  /* 0x0015907401007387 */ /* 0x000fe20000100a00 */
[----:B------:R-:W-:-:S03]  /*9ec0*/  IMAD.WIDE R128, R2, 0x4, R170 ;  /* 0x0000000402807825 */ /* 0x000fc600078e02aa */
[----:B------:R-:W3:Y:S04]  /*9ed0*/  LDL.LU.64 R164, [R1+0x360] ;  /* 0x0003600001a47983 */ /* 0x000ee80000300a00 */
[----:B------:R-:W-:Y:S01]  /*9ee0*/  STL.64 [R1+0x15a0], R120 ;  /* 0x0015a07801007387 */ /* 0x000fe20000100a00 */
[----:B------:R-:W-:Y:S02]  /*9ef0*/  VIADD R146, R153, 0xffffffba ;  /* 0xffffffba99927836 */ /* 0x000fe40000000000 */
[C---:B------:R-:W-:Y:S01]  /*9f00*/  IMAD.WIDE R144, R2.reuse, 0x4, R144 ;  /* 0x0000000402907825 */ /* 0x040fe200078e0290 */
[----:B------:R-:W-:Y:S03]  /*9f10*/  STL.64 [R1+0x15a8], R124 ;  /* 0x0015a87c01007387 */ /* 0x000fe60000100a00 */
[C---:B----4-:R-:W-:Y:S01]  /*9f20*/  IMAD.WIDE R134, R2.reuse, 0x4, R168 ;  /* 0x0000000402867825 */ /* 0x050fe200078e02a8 */
[----:B------:R-:W-:Y:S03]  /*9f30*/  STL.64 [R1+0x15b0], R128 ;  /* 0x0015b08001007387 */ /* 0x000fe60000100a00 */
[----:B------:R-:W-:Y:S01]  /*9f40*/  IMAD.WIDE R148, R2, 0x4, R148 ;  /* 0x0000000402947825 */ /* 0x000fe200078e0294 */
[----:B------:R-:W-:Y:S01]  /*9f50*/  STL.64 [R1+0x15b8], R132 ;  /* 0x0015b88401007387 */ /* 0x000fe20000100a00 */
[----:B------:R-:W-:Y:S01]  /*9f60*/  ISETP.GE.U32.AND P5, PT, R14, 0x7fffff9a, PT ;  /* 0x7fffff9a0e00780c */ /* 0x000fe20003fa6070 */
[----:B------:R-:W4:Y:S02]  /*9f70*/  LDC R153, c[0x0][0x230] ;  /* 0x00008c00ff997b82 */ /* 0x000f240000000800 */
[----:B------:R-:W4:Y:S01]  /*9f80*/  LDL.LU.64 R172, [R1+0x358] ;  /* 0x0003580001ac7983 */ /* 0x000f220000300a00 */
[----:B------:R-:W-:Y:S01]  /*9f90*/  ISETP.GE.U32.AND P3, PT, R146, 0x7fffff9b, PT ;  /* 0x7fffff9b9200780c */ /* 0x000fe20003f66070 */
[----:B------:R-:W-:-:S02]  /*9fa0*/  VIADD R14, R158, 0xffffffb8 ;  /* 0xffffffb89e0e7836 */ /* 0x000fc40000000000 */
[C---:B------:R-:W-:Y:S01]  /*9fb0*/  IMAD.WIDE R150, R2.reuse, 0x4, R150 ;  /* 0x0000000402967825 */ /* 0x040fe200078e0296 */
[----:B------:R-:W-:Y:S01]  /*9fc0*/  LDGSTS.E [R22+0x20004], desc[UR34][R72.64], !P6 ;  /* 0x2000400048167fae */ /* 0x000fe2000f121862 */
[----:B-1----:R-:W1:Y:S03]  /*9fd0*/  LDC R23, c[0x0][0x230] ;  /* 0x00008c00ff177b82 */ /* 0x002e660000000800 */
[----:B------:R-:W-:Y:S04]  /*9fe0*/  LDGSTS.E [R22+0x24004], desc[UR34][R76.64], !P6 ;  /* 0x240040004c167fae */ /* 0x000fe8000f121862 */
[----:B------:R-:W-:Y:S04]  /*9ff0*/  LDGSTS.E [R22+0x28004], desc[UR34][R80.64], !P6 ;  /* 0x2800400050167fae */ /* 0x000fe8000f121862 */
[----:B------:R-:W-:Y:S01]  /*a000*/  LDGSTS.E [R22+0x2c004], desc[UR34][R84.64], !P6 ;  /* 0x2c00400054167fae */ /* 0x000fe2000f121862 */
[----:B--2---:R-:W-:-:S04]  /*a010*/  IMAD.WIDE R136, R2, 0x4, R166 ;  /* 0x0000000402887825 */ /* 0x004fc800078e02a6 */
[----:B------:R-:W-:-:S04]  /*a020*/  IMAD.WIDE R138, R2, 0x4, R162 ;  /* 0x00000004028a7825 */ /* 0x000fc800078e02a2 */
[----:B---3--:R-:W-:-:S04]  /*a030*/  IMAD.WIDE R140, R2, 0x4, R160 ;  /* 0x00000004028c7825 */ /* 0x008fc800078e02a0 */
[C---:B------:R-:W-:Y:S01]  /*a040*/  IMAD.WIDE R146, R2.reuse, 0x4, R164 ;  /* 0x0000000402927825 */ /* 0x040fe200078e02a4 */
[----:B------:R-:W2:Y:S04]  /*a050*/  LDL.LU.64 R160, [R1+0x350] ;  /* 0x0003500001a07983 */ /* 0x000ea80000300a00 */
[----:B------:R-:W3:Y:S04]  /*a060*/  LDL.LU.64 R162, [R1+0x348] ;  /* 0x0003480001a27983 */ /* 0x000ee80000300a00 */
[----:B------:R-:W-:Y:S04]  /*a070*/  STL.64 [R1+0x15c0], R134 ;  /* 0x0015c08601007387 */ /* 0x000fe80000100a00 */
[----:B------:R-:W-:Y:S04]  /*a080*/  STL.64 [R1+0x15c8], R136 ;  /* 0x0015c88801007387 */ /* 0x000fe80000100a00 */
[----:B------:R-:W-:Y:S04]  /*a090*/  STL.64 [R1+0x15d0], R138 ;  /* 0x0015d08a01007387 */ /* 0x000fe80000100a00 */
[----:B------:R-:W-:Y:S04]  /*a0a0*/  STL.64 [R1+0x15d8], R140 ;  /* 0x0015d88c01007387 */ /* 0x000fe80000100a00 */
[----:B------:R-:W3:Y:S04]  /*a0b0*/  LDL.LU.64 R164, [R1+0x340] ;  /* 0x0003400001a47983 */ /* 0x000ee80000300a00 */
[----:B------:R-:W3:Y:S04]  /*a0c0*/  LDL.LU.64 R166, [R1+0x338] ;  /* 0x0003380001a67983 */ /* 0x000ee80000300a00 */
[----:B------:R-:W3:Y:S04]  /*a0d0*/  LDL.LU.64 R168, [R1+0x330] ;  /* 0x0003300001a87983 */ /* 0x000ee80000300a00 */
[----:B------:R-:W3:Y:S01]  /*a0e0*/  LDL.LU.64 R170, [R1+0x328] ;  /* 0x0003280001aa7983 */ /* 0x000ee20000300a00 */
[----:B----4-:R-:W-:-:S03]  /*a0f0*/  IMAD.WIDE R158, R2, 0x4, R172 ;  /* 0x00000004029e7825 */ /* 0x010fc600078e02ac */
[----:B------:R-:W-:Y:S04]  /*a100*/  STL.64 [R1+0x15e0], R142 ;  /* 0x0015e08e01007387 */ /* 0x000fe80000100a00 */
[----:B------:R-:W-:Y:S04]  /*a110*/  STL.64 [R1+0x15e8], R144 ;  /* 0x0015e89001007387 */ /* 0x000fe80000100a00 */
[----:B------:R-:W-:Y:S04]  /*a120*/  STL.64 [R1+0x15f0], R146 ;  /* 0x0015f09201007387 */ /* 0x000fe80000100a00 */
[----:B------:R-:W-:Y:S04]  /*a130*/  STL.64 [R1+0x15f8], R148 ;  /* 0x0015f89401007387 */ /* 0x000fe80000100a00 */
[----:B------:R-:W4:Y:S04]  /*a140*/  LDL.LU.64 R172, [R1+0x320] ;  /* 0x0003200001ac7983 */ /* 0x000f280000300a00 */
[----:B------:R-:W4:Y:S04]  /*a150*/  LDL.LU.64 R174, [R1+0x318] ;  /* 0x0003180001ae7983 */ /* 0x000f280000300a00 */
[----:B------:R-:W4:Y:S04]  /*a160*/  LDL.LU.64 R176, [R1+0x310] ;  /* 0x0003100001b07983 */ /* 0x000f280000300a00 */
[----:B------:R-:W4:Y:S04]  /*a170*/  LDL.LU.64 R178, [R1+0x308] ;  /* 0x0003080001b27983 */ /* 0x000f280000300a00 */
[----:B------:R-:W-:Y:S04]  /*a180*/  STL.64 [R1+0x1600], R150 ;  /* 0x0016009601007387 */ /* 0x000fe80000100a00 */
[----:B------:R-:W-:Y:S01]  /*a190*/  STL.64 [R1+0x1608], R158 ;  /* 0x0016089e01007387 */ /* 0x000fe20000100a00 */
[----:B------:R-:W-:-:S03]  /*a1a0*/  ISETP.GE.U32.AND P6, PT, R14, 0x7fffff99, PT ;  /* 0x7fffff990e00780c */ /* 0x000fc60003fc6070 */
[----:B------:R-:W-:Y:S01]  /*a1b0*/  LDGSTS.E [R22+0x20008], desc[UR34][R88.64], !P2 ;  /* 0x2000800058167fae */ /* 0x000fe2000d121862 */
[----:B--2---:R-:W-:-:S03]  /*a1c0*/  IMAD.WIDE R160, R2, 0x4, R160 ;  /* 0x0000000402a07825 */ /* 0x004fc600078e02a0 */
[----:B------:R-:W-:Y:S01]  /*a1d0*/  LDGSTS.E [R22+0x24008], desc[UR34][R92.64], !P2 ;  /* 0x240080005c167fae */ /* 0x000fe2000d121862 */
[----:B---3--:R-:W-:-:S03]  /*a1e0*/  IMAD.WIDE R162, R2, 0x4, R162 ;  /* 0x0000000402a27825 */ /* 0x008fc600078e02a2 */
[----:B------:R-:W-:Y:S04]  /*a1f0*/  STL.64 [R1+0x1610], R160 ;  /* 0x001610a001007387 */ /* 0x000fe80000100a00 */
[----:B------:R-:W-:Y:S04]  /*a200*/  STL.64 [R1+0x1618], R162 ;  /* 0x001618a201007387 */ /* 0x000fe80000100a00 */
[----:B------:R-:W2:Y:S04]  /*a210*/  LDL.LU.64 R180, [R1+0x300] ;  /* 0x0003000001b47983 */ /* 0x000ea80000300a00 */
[----:B------:R-:W3:Y:S04]  /*a220*/  LDL.LU.64 R182, [R1+0x2f8] ;  /* 0x0002f80001b67983 */ /* 0x000ee80000300a00 */
[----:B------:R-:W3:Y:S01]  /*a230*/  LDL.LU.64 R184, [R1+0x2f0] ;  /* 0x0002f00001b87983 */ /* 0x000ee20000300a00 */
[----:B------:R-:W-:-:S03]  /*a240*/  IMAD.WIDE R164, R2, 0x4, R164 ;  /* 0x0000000402a47825 */ /* 0x000fc600078e02a4 */
[----:B------:R-:W3:Y:S01]  /*a250*/  LDL.LU.64 R186, [R1+0x2e8] ;  /* 0x0002e80001ba7983 */ /* 0x000ee20000300a00 */
[----:B------:R-:W-:-:S03]  /*a260*/  IMAD.WIDE R166, R2, 0x4, R166 ;  /* 0x0000000402a67825 */ /* 0x000fc600078e02a6 */
[----:B------:R-:W-:Y:S01]  /*a270*/  STL.64 [R1+0x1620], R164 ;  /* 0x001620a401007387 */ /* 0x000fe20000100a00 */
[----:B------:R-:W-:-:S03]  /*a280*/  IMAD.WIDE R168, R2, 0x4, R168 ;  /* 0x0000000402a87825 */ /* 0x000fc600078e02a8 */
[----:B------:R-:W-:Y:S01]  /*a290*/  STL.64 [R1+0x1628], R166 ;  /* 0x001628a601007387 */ /* 0x000fe20000100a00 */
[----:B------:R-:W-:-:S03]  /*a2a0*/  IMAD.WIDE R170, R2, 0x4, R170 ;  /* 0x0000000402aa7825 */ /* 0x000fc600078e02aa */
[----:B------:R-:W-:Y:S04]  /*a2b0*/  STL.64 [R1+0x1630], R168 ;  /* 0x001630a801007387 */ /* 0x000fe80000100a00 */
[----:B------:R-:W-:Y:S04]  /*a2c0*/  STL.64 [R1+0x1638], R170 ;  /* 0x001638aa01007387 */ /* 0x000fe80000100a00 */
[----:B------:R-:W3:Y:S04]  /*a2d0*/  LDL.LU.64 R188, [R1+0x2e0] ;  /* 0x0002e00001bc7983 */ /* 0x000ee80000300a00 */
[----:B------:R-:W3:Y:S04]  /*a2e0*/  LDL.LU.64 R190, [R1+0x2d8] ;  /* 0x0002d80001be7983 */ /* 0x000ee80000300a00 */
[----:B------:R-:W3:Y:S01]  /*a2f0*/  LDL.LU.64 R192, [R1+0x2d0] ;  /* 0x0002d00001c07983 */ /* 0x000ee20000300a00 */
[----:B----4-:R-:W-:-:S03]  /*a300*/  IMAD.WIDE R172, R2, 0x4, R172 ;  /* 0x0000000402ac7825 */ /* 0x010fc600078e02ac */
[----:B------:R-:W4:Y:S01]  /*a310*/  LDL.LU.64 R194, [R1+0x2c8] ;  /* 0x0002c80001c27983 */ /* 0x000f220000300a00 */
[----:B------:R-:W-:-:S03]  /*a320*/  IMAD.WIDE R174, R2, 0x4, R174 ;  /* 0x0000000402ae7825 */ /* 0x000fc600078e02ae */
[----:B------:R-:W4:Y:S04]  /*a330*/  LDL.LU.64 R196, [R1+0x2c0] ;  /* 0x0002c00001c47983 */ /* 0x000f280000300a00 */
[----:B------:R-:W4:Y:S04]  /*a340*/  LDL.LU.64 R198, [R1+0x2b8] ;  /* 0x0002b80001c67983 */ /* 0x000f280000300a00 */
[----:B------:R-:W-:Y:S04]  /*a350*/  STL.64 [R1+0x1640], R172 ;  /* 0x001640ac01007387 */ /* 0x000fe80000100a00 */
[----:B------:R-:W-:Y:S04]  /*a360*/  STL.64 [R1+0x1648], R174 ;  /* 0x001648ae01007387 */ /* 0x000fe80000100a00 */
[----:B------:R-:W4:Y:S04]  /*a370*/  LDL.LU.64 R200, [R1+0x2b0] ;  /* 0x0002b00001c87983 */ /* 0x000f280000300a00 */
        /* <DEDUP_REMOVED lines=21> */
[----:B------:R-:W4:Y:S01]  /*a4d0*/  LDL.LU.64 R44, [R1+0x1f8] ;  /* 0x0001f800012c7983 */ /* 0x000f220000300a00 */
[----:B------:R-:W-:-:S02]  /*a4e0*/  VIADD R14, R15, 0xffffffb7 ;  /* 0xffffffb70f0e7836 */ /* 0x000fc40000000000 */
[----:B------:R-:W1:Y:S01]  /*a4f0*/  LDC R15, c[0x0][0x230] ;  /* 0x00008c00ff0f7b82 */ /* 0x000e620000000800 */
[----:B------:R-:W-:Y:S04]  /*a500*/  LDGSTS.E [R22+0x28008], desc[UR34][R96.64], !P2 ;  /* 0x2800800060167fae */ /* 0x000fe8000d121862 */
[----:B------:R1:W-:Y:S01]  /*a510*/  LDGSTS.E [R22+0x2c008], desc[UR34][R100.64], !P2 ;  /* 0x2c00800064167fae */ /* 0x0003e2000d121862 */
[----:B------:R-:W-:Y:S01]  /*a520*/  ISETP.GE.U32.AND P2, PT, R14, 0x7fffff98, PT ;  /* 0x7fffff980e00780c */ /* 0x000fe20003f46070 */
[----:B------:R-:W-:Y:S02]  /*a530*/  VIADD R14, R16, 0xffffffb6 ;  /* 0xffffffb6100e7836 */ /* 0x000fe40000000000 */
[----:B------:R-:W1:Y:S01]  /*a540*/  LDC R16, c[0x0][0x230] ;  /* 0x00008c00ff107b82 */ /* 0x000e620000000800 */
[----:B------:R-:W-:Y:S04]  /*a550*/  LDGSTS.E [R22+0x2000c], desc[UR34][R104.64], !P0 ;  /* 0x2000c00068167fae */ /* 0x000fe8000c121862 */
[----:B------:R-:W-:Y:S01]  /*a560*/  LDGSTS.E [R22+0x2400c], desc[UR34][R108.64], !P0 ;  /* 0x2400c0006c167fae */ /* 0x000fe2000c121862 */
[----:B------:R-:W-:-:S02]  /*a570*/  IMAD.WIDE R176, R2, 0x4, R176 ;  /* 0x0000000402b07825 */ /* 0x000fc400078e02b0 */
[----:B-1----:R-:W1:Y:S01]  /*a580*/  LDC R100, c[0x0][0x230] ;  /* 0x00008c00ff647b82 */ /* 0x002e620000000800 */
[----:B------:R-:W-:Y:S04]  /*a590*/  LDGSTS.E [R22+0x2800c], desc[UR34][R112.64], !P0 ;  /* 0x2800c00070167fae */ /* 0x000fe8000c121862 */
[----:B------:R1:W-:Y:S01]  /*a5a0*/  LDGSTS.E [R22+0x2c00c], desc[UR34][R116.64], !P0 ;  /* 0x2c00c00074167fae */ /* 0x0003e2000c121862 */
[----:B------:R-:W-:Y:S01]  /*a5b0*/  ISETP.GE.U32.AND P0, PT, R14, 0x7fffff97, PT ;  /* 0x7fffff970e00780c */ /* 0x000fe20003f06070 */
[----:B------:R-:W-:Y:S02]  /*a5c0*/  VIADD R14, R17, 0xffffffb5 ;  /* 0xffffffb5110e7836 */ /* 0x000fe40000000000 */
[----:B------:R-:W-:Y:S01]  /*a5d0*/  LDGSTS.E [R11+0x20000], desc[UR34][R120.64], !P4 ;  /* 0x20000000780b7fae */ /* 0x000fe2000e121862 */
[----:B------:R-:W1:Y:S03]  /*a5e0*/  LDC R17, c[0x0][0x230] ;  /* 0x00008c00ff117b82 */ /* 0x000e660000000800 */
[----:B------:R-:W-:Y:S04]  /*a5f0*/  LDGSTS.E [R11+0x24000], desc[UR34][R124.64], !P4 ;  /* 0x240000007c0b7fae */ /* 0x000fe8000e121862 */
[----:B------:R-:W-:Y:S01]  /*a600*/  LDGSTS.E [R11+0x28000], desc[UR34][R128.64], !P4 ;  /* 0x28000000800b7fae */ /* 0x000fe2000e121862 */
[----:B------:R-:W-:Y:S01]  /*a610*/  IMAD.WIDE R178, R2, 0x4, R178 ;  /* 0x0000000402b27825 */ /* 0x000fe200078e02b2 */
[----:B-1----:R-:W1:Y:S02]  /*a620*/  LDC R22, c[0x0][0x230] ;  /* 0x00008c00ff167b82 */ /* 0x002e640000000800 */
[----:B------:R-:W-:Y:S01]  /*a630*/  LDGSTS.E [R11+0x2c000], desc[UR34][R132.64], !P4 ;  /* 0x2c000000840b7fae */ /* 0x000fe2000e121862 */
[----:B------:R-:W-:Y:S01]  /*a640*/  ISETP.GE.U32.AND P4, PT, R14, 0x7fffff96, PT ;  /* 0x7fffff960e00780c */ /* 0x000fe20003f86070 */
[----:B------:R-:W-:-:S02]  /*a650*/  VIADD R14, R15, 0xffffffb4 ;  /* 0xffffffb40f0e7836 */ /* 0x000fc40000000000 */
[----:B------:R-:W-:Y:S02]  /*a660*/  LDGSTS.E [R11+0x20004], desc[UR34][R134.64], !P3 ;  /* 0x20004000860b7fae */ /* 0x000fe4000d921862 */
[----:B------:R-:W1:Y:S02]  /*a670*/  LDC R15, c[0x0][0x230] ;  /* 0x00008c00ff0f7b82 */ /* 0x000e640000000800 */
[----:B------:R-:W-:Y:S04]  /*a680*/  LDGSTS.E [R11+0x24004], desc[UR34][R136.64], !P3 ;  /* 0x24004000880b7fae */ /* 0x000fe8000d921862 */
[----:B------:R-:W-:Y:S04]  /*a690*/  LDGSTS.E [R11+0x28004], desc[UR34][R138.64], !P3 ;  /* 0x280040008a0b7fae */ /* 0x000fe8000d921862 */
[----:B------:R-:W-:Y:S01]  /*a6a0*/  LDGSTS.E [R11+0x2c004], desc[UR34][R140.64], !P3 ;  /* 0x2c0040008c0b7fae */ /* 0x000fe2000d921862 */
[----:B------:R-:W-:Y:S01]  /*a6b0*/  ISETP.GE.U32.AND P3, PT, R14, 0x7fffff95, PT ;  /* 0x7fffff950e00780c */ /* 0x000fe20003f66070 */
[----:B------:R-:W-:-:S02]  /*a6c0*/  VIADD R14, R16, 0xffffffb3 ;  /* 0xffffffb3100e7836 */ /* 0x000fc40000000000 */
[----:B------:R-:W1:Y:S01]  /*a6d0*/  LDC R16, c[0x0][0x230] ;  /* 0x00008c00ff107b82 */ /* 0x000e620000000800 */
[----:B------:R-:W-:Y:S04]  /*a6e0*/  LDGSTS.E [R11+0x20008], desc[UR34][R142.64], !P5 ;  /* 0x200080008e0b7fae */ /* 0x000fe8000e921862 */
[----:B------:R-:W-:Y:S04]  /*a6f0*/  LDGSTS.E [R11+0x24008], desc[UR34][R144.64], !P5 ;  /* 0x24008000900b7fae */ /* 0x000fe8000e921862 */
[----:B------:R-:W-:Y:S04]  /*a700*/  LDGSTS.E [R11+0x28008], desc[UR34][R146.64], !P5 ;  /* 0x28008000920b7fae */ /* 0x000fe8000e921862 */
[----:B------:R-:W-:Y:S01]  /*a710*/  LDGSTS.E [R11+0x2c008], desc[UR34][R148.64], !P5 ;  /* 0x2c008000940b7fae */ /* 0x000fe2000e921862 */
[----:B------:R-:W-:Y:S01]  /*a720*/  ISETP.GE.U32.AND P5, PT, R14, 0x7fffff94, PT ;  /* 0x7fffff940e00780c */ /* 0x000fe20003fa6070 */
[----:B------:R-:W-:-:S02]  /*a730*/  VIADD R14, R17, 0xffffffb2 ;  /* 0xffffffb2110e7836 */ /* 0x000fc40000000000 */
[----:B------:R-:W-:Y:S01]  /*a740*/  LDGSTS.E [R11+0x2000c], desc[UR34][R150.64], !P6 ;  /* 0x2000c000960b7fae */ /* 0x000fe2000f121862 */
[----:B------:R-:W4:Y:S03]  /*a750*/  LDC R17, c[0x0][0x230] ;  /* 0x00008c00ff117b82 */ /* 0x000f260000000800 */
[----:B------:R-:W-:Y:S04]  /*a760*/  LDGSTS.E [R11+0x2400c], desc[UR34][R158.64], !P6 ;  /* 0x2400c0009e0b7fae */ /* 0x000fe8000f121862 */
[----:B------:R-:W-:Y:S04]  /*a770*/  LDGSTS.E [R11+0x2800c], desc[UR34][R160.64], !P6 ;  /* 0x2800c000a00b7fae */ /* 0x000fe8000f121862 */
[----:B------:R-:W-:Y:S01]  /*a780*/  LDGSTS.E [R11+0x2c00c], desc[UR34][R162.64], !P6 ;  /* 0x2c00c000a20b7fae */ /* 0x000fe2000f121862 */
[----:B------:R-:W-:Y:S01]  /*a790*/  ISETP.GE.U32.AND P6, PT, R14, 0x7fffff93, PT ;  /* 0x7fffff930e00780c */ /* 0x000fe20003fc6070 */
[----:B-1----:R-:W-:-:S02]  /*a7a0*/  VIADD R14, R15, 0xffffffb1 ;  /* 0xffffffb10f0e7836 */ /* 0x002fc40000000000 */
        /* <DEDUP_REMOVED lines=13> */
[----:B------:R-:W-:-:S02]  /*a880*/  VIADD R14, R18, 0xffffffaf ;  /* 0xffffffaf120e7836 */ /* 0x000fc40000000000 */
[----:B------:R-:W4:Y:S01]  /*a890*/  LDC R18, c[0x0][0x230] ;  /* 0x00008c00ff127b82 */ /* 0x000f220000000800 */
[----:B------:R-:W4:Y:S04]  /*a8a0*/  LDL.LU.64 R28, [R1+0x1f0] ;  /* 0x0001f000011c7983 */ /* 0x000f280000300a00 */
[----:B------:R-:W4:Y:S04]  /*a8b0*/  LDL.LU.64 R30, [R1+0x1e8] ;  /* 0x0001e800011e7983 */ /* 0x000f280000300a00 */
[----:B------:R-:W4:Y:S04]  /*a8c0*/  LDL.LU.64 R32, [R1+0x1e0] ;  /* 0x0001e00001207983 */ /* 0x000f280000300a00 */
[----:B------:R-:W4:Y:S01]  /*a8d0*/  LDL.LU.64 R38, [R1+0x1d8] ;  /* 0x0001d80001267983 */ /* 0x000f220000300a00 */
[----:B--2---:R-:W-:-:S04]  /*a8e0*/  IMAD.WIDE R180, R2, 0x4, R180 ;  /* 0x0000000402b47825 */ /* 0x004fc800078e02b4 */
[C---:B---3--:R-:W-:Y:S01]  /*a8f0*/  IMAD.WIDE R182, R2.reuse, 0x4, R182 ;  /* 0x0000000402b67825 */ /* 0x048fe200078e02b6 */
[----:B------:R-:W-:Y:S03]  /*a900*/  LDGSTS.E [R10+0x20008], desc[UR34][R180.64], !P4 ;  /* 0x20008000b40a7fae */ /* 0x000fe6000e121862 */
[C---:B------:R-:W-:Y:S01]  /*a910*/  IMAD.WIDE R184, R2.reuse, 0x4, R184 ;  /* 0x0000000402b87825 */ /* 0x040fe200078e02b8 */
[----:B------:R-:W-:Y:S03]  /*a920*/  LDGSTS.E [R10+0x24008], desc[UR34][R182.64], !P4 ;  /* 0x24008000b60a7fae */ /* 0x000fe6000e121862 */
[----:B------:R-:W-:Y:S01]  /*a930*/  IMAD.WIDE R186, R2, 0x4, R186 ;  /* 0x0000000402ba7825 */ /* 0x000fe200078e02ba */
[----:B------:R-:W-:Y:S04]  /*a940*/  LDGSTS.E [R10+0x28008], desc[UR34][R184.64], !P4 ;  /* 0x28008000b80a7fae */ /* 0x000fe8000e121862 */
[----:B------:R-:W-:Y:S01]  /*a950*/  LDGSTS.E [R10+0x2c008], desc[UR34][R186.64], !P4 ;  /* 0x2c008000ba0a7fae */ /* 0x000fe2000e121862 */
[----:B------:R-:W-:Y:S01]  /*a960*/  ISETP.GE.U32.AND P4, PT, R14, 0x7fffff90, PT ;  /* 0x7fffff900e00780c */ /* 0x000fe20003f86070 */
[----:B-1----:R-:W-:-:S02]  /*a970*/  VIADD R14, R15, 0xffffffae ;  /* 0xffffffae0f0e7836 */ /* 0x002fc40000000000 */
[----:B------:R-:W1:Y:S01]  /*a980*/  LDC R15, c[0x0][0x230] ;  /* 0x00008c00ff0f7b82 */ /* 0x000e620000000800 */
[----:B------:R-:W-:-:S04]  /*a990*/  IMAD.WIDE R188, R2, 0x4, R188 ;  /* 0x0000000402bc7825 */ /* 0x000fc800078e02bc */
[C---:B------:R-:W-:Y:S01]  /*a9a0*/  IMAD.WIDE R190, R2.reuse, 0x4, R190 ;  /* 0x0000000402be7825 */ /* 0x040fe200078e02be */
[----:B------:R-:W-:Y:S03]  /*a9b0*/  LDGSTS.E [R10+0x2000c], desc[UR34][R188.64], !P3 ;  /* 0x2000c000bc0a7fae */ /* 0x000fe6000d921862 */
[C---:B------:R-:W-:Y:S01]  /*a9c0*/  IMAD.WIDE R192, R2.reuse, 0x4, R192 ;  /* 0x0000000402c07825 */ /* 0x040fe200078e02c0 */
[----:B------:R-:W-:Y:S03]  /*a9d0*/  LDGSTS.E [R10+0x2400c], desc[UR34][R190.64], !P3 ;  /* 0x2400c000be0a7fae */ /* 0x000fe6000d921862 */
[C---:B----4-:R-:W-:Y:S01]  /*a9e0*/  IMAD.WIDE R194, R2.reuse, 0x4, R194 ;  /* 0x0000000402c27825 */ /* 0x050fe200078e02c2 */
[----:B------:R-:W-:Y:S03]  /*a9f0*/  LDGSTS.E [R10+0x2800c], desc[UR34][R192.64], !P3 ;  /* 0x2800c000c00a7fae */ /* 0x000fe6000d921862 */
[----:B------:R-:W-:Y:S01]  /*aa00*/  IMAD.WIDE R196, R2, 0x4, R196 ;  /* 0x0000000402c47825 */ /* 0x000fe200078e02c4 */
[----:B------:R-:W-:Y:S01]  /*aa10*/  LDGSTS.E [R10+0x2c00c], desc[UR34][R194.64], !P3 ;  /* 0x2c00c000c20a7fae */ /* 0x000fe2000d921862 */
[----:B------:R-:W-:-:S02]  /*aa20*/  ISETP.GE.U32.AND P3, PT, R14, 0x7fffff8f, PT ;  /* 0x7fffff8f0e00780c */ /* 0x000fc40003f66070 */
[C---:B------:R-:W-:Y:S01]  /*aa30*/  IMAD.WIDE R198, R2.reuse, 0x4, R198 ;  /* 0x0000000402c67825 */ /* 0x040fe200078e02c6 */
[----:B------:R-:W-:Y:S03]  /*aa40*/  LDGSTS.E [R9+0x20000], desc[UR34][R196.64], !P5 ;  /* 0x20000000c4097fae */ /* 0x000fe6000e921862 */
[----:B------:R-:W-:Y:S01]  /*aa50*/  VIADD R14, R17, 0xffffffad ;  /* 0xffffffad110e7836 */ /* 0x000fe20000000000 */
[----:B------:R-:W-:Y:S01]  /*aa60*/  LDGSTS.E [R9+0x24000], desc[UR34][R198.64], !P5 ;  /* 0x24000000c6097fae */ /* 0x000fe2000e921862 */
[----:B------:R-:W2:Y:S01]  /*aa70*/  LDC R17, c[0x0][0x230] ;  /* 0x00008c00ff117b82 */ /* 0x000ea20000000800 */
[----:B------:R-:W-:-:S04]  /*aa80*/  IMAD.WIDE R200, R2, 0x4, R200 ;  /* 0x0000000402c87825 */ /* 0x000fc800078e02c8 */
[C---:B------:R-:W-:Y:S01]  /*aa90*/  IMAD.WIDE R202, R2.reuse, 0x4, R202 ;  /* 0x0000000402ca7825 */ /* 0x040fe200078e02ca */
[----:B------:R-:W-:Y:S03]  /*aaa0*/  LDGSTS.E [R9+0x28000], desc[UR34][R200.64], !P5 ;  /* 0x28000000c8097fae */ /* 0x000fe6000e921862 */
[----:B------:R-:W-:Y:S01]  /*aab0*/  IMAD.WIDE R204, R2, 0x4, R204 ;  /* 0x0000000402cc7825 */ /* 0x000fe200078e02cc */
[----:B------:R-:W-:Y:S01]  /*aac0*/  LDGSTS.E [R9+0x2c000], desc[UR34][R202.64], !P5 ;  /* 0x2c000000ca097fae */ /* 0x000fe2000e921862 */
[----:B------:R-:W-:Y:S02]  /*aad0*/  ISETP.GE.U32.AND P5, PT, R14, 0x7fffff8e, PT ;  /* 0x7fffff8e0e00780c */ /* 0x000fe40003fa6070 */
[C---:B------:R-:W-:Y:S01]  /*aae0*/  IMAD.WIDE R206, R2.reuse, 0x4, R206 ;  /* 0x0000000402ce7825 */ /* 0x040fe200078e02ce */
[----:B------:R-:W-:Y:S03]  /*aaf0*/  LDGSTS.E [R9+0x20004], desc[UR34][R204.64], !P6 ;  /* 0x20004000cc097fae */ /* 0x000fe6000f121862 */
[C---:B------:R-:W-:Y:S01]  /*ab00*/  IMAD.WIDE R208, R2.reuse, 0x4, R208 ;  /* 0x0000000402d07825 */ /* 0x040fe200078e02d0 */
[----:B------:R-:W-:Y:S03]  /*ab10*/  LDGSTS.E [R9+0x24004], desc[UR34][R206.64], !P6 ;  /* 0x24004000ce097fae */ /* 0x000fe6000f121862 */
[----:B------:R-:W-:Y:S01]  /*ab20*/  IMAD.WIDE R210, R2, 0x4, R210 ;  /* 0x0000000402d27825 */ /* 0x000fe200078e02d2 */
[----:B------:R-:W-:Y:S03]  /*ab30*/  LDGSTS.E [R9+0x28004], desc[UR34][R208.64], !P6 ;  /* 0x28004000d0097fae */ /* 0x000fe6000f121862 */
[----:B------:R-:W-:Y:S01]  /*ab40*/  VIADD R14, R18, 0xffffffac ;  /* 0xffffffac120e7836 */ /* 0x000fe20000000000 */
[----:B------:R-:W-:Y:S01]  /*ab50*/  LDGSTS.E [R9+0x2c004], desc[UR34][R210.64], !P6 ;  /* 0x2c004000d2097fae */ /* 0x000fe2000f121862 */
[----:B------:R-:W-:-:S04]  /*ab60*/  IMAD.WIDE R212, R2, 0x4, R212 ;  /* 0x0000000402d47825 */ /* 0x000fc800078e02d4 */
[----:B------:R-:W-:Y:S01]  /*ab70*/  IMAD.WIDE R214, R2, 0x4, R214 ;  /* 0x0000000402d67825 */ /* 0x000fe200078e02d6 */
[----:B------:R-:W-:Y:S01]  /*ab80*/  ISETP.GE.U32.AND P6, PT, R14, 0x7fffff8d, PT ;  /* 0x7fffff8d0e00780c */ /* 0x000fe20003fc6070 */
[----:B------:R-:W-:Y:S02]  /*ab90*/  LDGSTS.E [R9+0x20008], desc[UR34][R212.64], !P2 ;  /* 0x20008000d4097fae */ /* 0x000fe4000d121862 */
[C---:B------:R-:W-:Y:S02]  /*aba0*/  IMAD.WIDE R216, R2.reuse, 0x4, R216 ;  /* 0x0000000402d87825 */ /* 0x040fe400078e02d8 */
[----:B------:R-:W-:Y:S02]  /*abb0*/  LDGSTS.E [R9+0x24008], desc[UR34][R214.64], !P2 ;  /* 0x24008000d6097fae */ /* 0x000fe4000d121862 */
[----:B------:R-:W-:Y:S02]  /*abc0*/  IMAD.WIDE R218, R2, 0x4, R218 ;  /* 0x0000000402da7825 */ /* 0x000fe400078e02da */
[----:B------:R-:W-:Y:S02]  /*abd0*/  LDGSTS.E [R9+0x28008], desc[UR34][R216.64], !P2 ;  /* 0x28008000d8097fae */ /* 0x000fe4000d121862 */
[----:B------:R-:W-:-:S02]  /*abe0*/  VIADD R14, R16, 0xffffffab ;  /* 0xffffffab100e7836 */ /* 0x000fc40000000000 */
[C---:B------:R-:W-:Y:S01]  /*abf0*/  IMAD.WIDE R220, R2.reuse, 0x4, R220 ;  /* 0x0000000402dc7825 */ /* 0x040fe200078e02dc */
[----:B------:R-:W-:Y:S03]  /*ac00*/  LDGSTS.E [R9+0x2c008], desc[UR34][R218.64], !P2 ;  /* 0x2c008000da097fae */ /* 0x000fe6000d121862 */
[----:B------:R-:W-:Y:S01]  /*ac10*/  IMAD.WIDE R222, R2, 0x4, R222 ;  /* 0x0000000402de7825 */ /* 0x000fe200078e02de */
[----:B------:R-:W-:Y:S01]  /*ac20*/  ISETP.GE.U32.AND P2, PT, R14, 0x7fffff8c, PT ;  /* 0x7fffff8c0e00780c */ /* 0x000fe20003f46070 */
[----:B------:R-:W-:Y:S02]  /*ac30*/  LDGSTS.E [R9+0x2000c], desc[UR34][R220.64], !P0 ;  /* 0x2000c000dc097fae */ /* 0x000fe4000c121862 */
[C---:B------:R-:W-:Y:S02]  /*ac40*/  IMAD.WIDE R224, R2.reuse, 0x4, R224 ;  /* 0x0000000402e07825 */ /* 0x040fe400078e02e0 */
[----:B------:R-:W-:Y:S02]  /*ac50*/  LDGSTS.E [R9+0x2400c], desc[UR34][R222.64], !P0 ;  /* 0x2400c000de097fae */ /* 0x000fe4000c121862 */
[----:B------:R-:W-:-:S02]  /*ac60*/  IMAD.WIDE R226, R2, 0x4, R226 ;  /* 0x0000000402e27825 */ /* 0x000fc400078e02e2 */
[----:B------:R-:W-:Y:S02]  /*ac70*/  LDGSTS.E [R9+0x2800c], desc[UR34][R224.64], !P0 ;  /* 0x2800c000e0097fae */ /* 0x000fe4000c121862 */
[----:B-1----:R-:W-:Y:S02]  /*ac80*/  VIADD R14, R15, 0xffffffaa ;  /* 0xffffffaa0f0e7836 */ /* 0x002fe40000000000 */
[----:B------:R-:W-:Y:S03]  /*ac90*/  LDGSTS.E [R9+0x2c00c], desc[UR34][R226.64], !P0 ;  /* 0x2c00c000e2097fae */ /* 0x000fe6000c121862 */
[----:B------:R-:W-:Y:S01]  /*aca0*/  ISETP.GE.U32.AND P0, PT, R14, 0x7fffff8b, PT ;  /* 0x7fffff8b0e00780c */ /* 0x000fe20003f06070 */
[C---:B------:R-:W-:Y:S02]  /*acb0*/  IMAD.WIDE R14, R2.reuse, 0x4, R36 ;  /* 0x00000004020e7825 */ /* 0x040fe400078e0224 */
[----:B------:R-:W3:Y:S04]  /*acc0*/  LDL.LU.64 R36, [R1+0x1d0] ;  /* 0x0001d00001247983 */ /* 0x000ee80000300a00 */
[----:B------:R-:W4:Y:S01]  /*acd0*/  LDL.LU.64 R52, [R1+0x1c8] ;  /* 0x0001c80001347983 */ /* 0x000f220000300a00 */
[----:B------:R-:W-:-:S03]  /*ace0*/  IMAD.WIDE R228, R2, 0x4, R228 ;  /* 0x0000000402e47825 */ /* 0x000fc600078e02e4 */
[----:B------:R-:W3:Y:S01]  /*acf0*/  LDL.LU.64 R40, [R1+0x1c0] ;  /* 0x0001c00001287983 */ /* 0x000ee20000300a00 */
[----:B------:R-:W-:-:S03]  /*ad00*/  IMAD.WIDE R230, R2, 0x4, R230 ;  /* 0x0000000402e67825 */ /* 0x000fc600078e02e6 */
[----:B------:R-:W-:Y:S01]  /*ad10*/  LDGSTS.E [R8+0x20000], desc[UR34][R228.64], !P4 ;  /* 0x20000000e4087fae */ /* 0x000fe2000e121862 */
[----:B------:R-:W-:-:S03]  /*ad20*/  IMAD.WIDE R232, R2, 0x4, R232 ;  /* 0x0000000402e87825 */ /* 0x000fc600078e02e8 */
[----:B------:R-:W-:Y:S01]  /*ad30*/  LDGSTS.E [R8+0x24000], desc[UR34][R230.64], !P4 ;  /* 0x24000000e6087fae */ /* 0x000fe2000e121862 */
[----:B--2---:R-:W-:-:S03]  /*ad40*/  VIADD R16, R17, 0xffffffa9 ;  /* 0xffffffa911107836 */ /* 0x004fc60000000000 */
[----:B------:R-:W-:Y:S01]  /*ad50*/  LDGSTS.E [R8+0x28000], desc[UR34][R232.64], !P4 ;  /* 0x28000000e8087fae */ /* 0x000fe2000e121862 */
[----:B------:R-:W-:-:S03]  /*ad60*/  IMAD.WIDE R18, R2, 0x4, R20 ;  /* 0x0000000402127825 */ /* 0x000fc600078e0214 */
[----:B------:R-:W-:Y:S01]  /*ad70*/  LDGSTS.E [R8+0x2c000], desc[UR34][R14.64], !P4 ;  /* 0x2c0000000e087fae */ /* 0x000fe2000e121862 */
[----:B------:R-:W-:Y:S01]  /*ad80*/  ISETP.GE.U32.AND P4, PT, R16, 0x7fffff8a, PT ;  /* 0x7fffff8a1000780c */ /* 0x000fe20003f86070 */
[C---:B------:R-:W-:Y:S02]  /*ad90*/  IMAD.WIDE R16, R2.reuse, 0x4, R46 ;  /* 0x0000000402107825 */ /* 0x040fe400078e022e */
[----:B------:R-:W2:Y:S02]  /*ada0*/  LDL.LU.64 R60, [R1+0x1b8] ;  /* 0x0001b800013c7983 */ /* 0x000ea40000300a00 */
[C---:B------:R-:W-:Y:S02]  /*adb0*/  IMAD.WIDE R20, R2.reuse, 0x4, R48 ;  /* 0x0000000402147825 */ /* 0x040fe400078e0230 */
[----:B------:R-:W-:Y:S02]  /*adc0*/  LDGSTS.E [R8+0x20004], desc[UR34][R16.64], !P3 ;  /* 0x2000400010087fae */ /* 0x000fe4000d921862 */
[----:B------:R-:W-:-:S02]  /*add0*/  IMAD.WIDE R24, R2, 0x4, R24 ;  /* 0x0000000402187825 */ /* 0x000fc400078e0218 */
[----:B------:R-:W-:Y:S02]  /*ade0*/  LDGSTS.E [R8+0x24004], desc[UR34][R18.64], !P3 ;  /* 0x2400400012087fae */ /* 0x000fe4000d921862 */
[----:B------:R-:W-:Y:S02]  /*adf0*/  VIADD R26, R26, 0xffffffa8 ;  /* 0xffffffa81a1a7836 */ /* 0x000fe40000000000 */
[----:B------:R-:W-:Y:S04]  /*ae00*/  LDGSTS.E [R8+0x28004], desc[UR34][R20.64], !P3 ;  /* 0x2800400014087fae */ /* 0x000fe8000d921862 */
[----:B------:R-:W-:Y:S01]  /*ae10*/  LDGSTS.E [R8+0x2c004], desc[UR34][R24.64], !P3 ;  /* 0x2c00400018087fae */ /* 0x000fe2000d921862 */
[----:B------:R-:W-:Y:S01]  /*ae20*/  ISETP.GE.U32.AND P3, PT, R26, 0x7fffff89, PT ;  /* 0x7fffff891a00780c */ /* 0x000fe20003f66070 */
[----:B------:R-:W-:-:S02]  /*ae30*/  IMAD.WIDE R26, R2, 0x4, R44 ;  /* 0x00000004021a7825 */ /* 0x000fc400078e022c */
[----:B------:R-:W2:Y:S04]  /*ae40*/  LDL.LU.64 R44, [R1+0x1b0] ;  /* 0x0001b000012c7983 */ /* 0x000ea80000300a00 */
[----:B------:R-:W2:Y:S04]  /*ae50*/  LDL.LU.64 R46, [R1+0x1a8] ;  /* 0x0001a800012e7983 */ /* 0x000ea80000300a00 */
[----:B------:R-:W2:Y:S04]  /*ae60*/  LDL.LU.64 R48, [R1+0x1a0] ;  /* 0x0001a00001307983 */ /* 0x000ea80000300a00 */
[----:B------:R-:W2:Y:S01]  /*ae70*/  LDL.LU.64 R56, [R1+0x198] ;  /* 0x0001980001387983 */ /* 0x000ea20000300a00 */
[----:B------:R-:W-:-:S03]  /*ae80*/  VIADD R34, R34, 0xffffffa7 ;  /* 0xffffffa722227836 */ /* 0x000fc60000000000 */
[----:B------:R-:W-:Y:S01]  /*ae90*/  LDGSTS.E [R8+0x20008], desc[UR34][R26.64], !P5 ;  /* 0x200080001a087fae */ /* 0x000fe2000e921862 */
[----:B------:R-:W-:Y:S02]  /*aea0*/  VIADD R42, R42, 0xffffffa6 ;  /* 0xffffffa62a2a7836 */ /* 0x000fe40000000000 */
[----:B------:R-:W-:Y:S02]  /*aeb0*/  VIADD R50, R50, 0xffffffa5 ;  /* 0xffffffa532327836 */ /* 0x000fe40000000000 */
[----:B------:R-:W-:-:S04]  /*aec0*/  IMAD.WIDE R28, R2, 0x4, R28 ;  /* 0x00000004021c7825 */ /* 0x000fc800078e021c */
[C---:B------:R-:W-:Y:S01]  /*aed0*/  IMAD.WIDE R30, R2.reuse, 0x4, R30 ;  /* 0x00000004021e7825 */ /* 0x040fe200078e021e */
[----:B------:R-:W-:Y:S03]  /*aee0*/  LDGSTS.E [R8+0x24008], desc[UR34][R28.64], !P5 ;  /* 0x240080001c087fae */ /* 0x000fe6000e921862 */
[----:B------:R-:W-:Y:S01]  /*aef0*/  IMAD.WIDE R32, R2, 0x4, R32 ;  /* 0x0000000402207825 */ /* 0x000fe200078e0220 */
[----:B------:R-:W-:Y:S04]  /*af00*/  LDGSTS.E [R8+0x28008], desc[UR34][R30.64], !P5 ;  /* 0x280080001e087fae */ /* 0x000fe8000e921862 */
[----:B------:R-:W-:Y:S01]  /*af10*/  LDGSTS.E [R8+0x2c008], desc[UR34][R32.64], !P5 ;  /* 0x2c00800020087fae */ /* 0x000fe2000e921862 */
[----:B------:R-:W-:Y:S01]  /*af20*/  ISETP.GE.U32.AND P5, PT, R34, 0x7fffff88, PT ;  /* 0x7fffff882200780c */ /* 0x000fe20003fa6070 */
[----:B------:R-:W-:-:S05]  /*af30*/  IMAD.WIDE R34, R2, 0x4, R38 ;  /* 0x0000000402227825 */ /* 0x000fca00078e0226 */
[----:B------:R-:W-:Y:S01]  /*af40*/  LDGSTS.E [R8+0x2000c], desc[UR34][R34.64], !P6 ;  /* 0x2000c00022087fae */ /* 0x000fe2000f121862 */
[----:B----4-:R-:W-:-:S03]  /*af50*/  IMAD.WIDE R38, R2, 0x4, R52 ;  /* 0x0000000402267825 */ /* 0x010fc600078e0234 */
[----:B------:R-:W4:Y:S04]  /*af60*/  LDL.LU.64 R52, [R1+0x190] ;  /* 0x0001900001347983 */ /* 0x000f280000300a00 */
[----:B------:R-:W4:Y:S04]  /*af70*/  LDL.LU.64 R54, [R1+0x188] ;  /* 0x0001880001367983 */ /* 0x000f280000300a00 */
[----:B------:R-:W4:Y:S04]  /*af80*/  LDL.LU.64 R84, [R1+0x20] ;  /* 0x0000200001547983 */ /* 0x000f280000300a00 */
[----:B------:R-:W4:Y:S04]  /*af90*/  LDL.LU.64 R72, [R1+0x30] ;  /* 0x0000300001487983 */ /* 0x000f280000300a00 */
[----:B------:R-:W4:Y:S04]  /*afa0*/  LDL.LU.64 R68, [R1+0x40] ;  /* 0x0000400001447983 */ /* 0x000f280000300a00 */
[----:B------:R-:W4:Y:S01]  /*afb0*/  LDL.LU.64 R64, [R1+0x50] ;  /* 0x0000500001407983 */ /* 0x000f220000300a00 */
[----:B---3--:R-:W-:-:S04]  /*afc0*/  IMAD.WIDE R36, R2, 0x4, R36 ;  /* 0x0000000402247825 */ /* 0x008fc800078e0224 */
[----:B------:R-:W-:Y:S01]  /*afd0*/  IMAD.WIDE R40, R2, 0x4, R40 ;  /* 0x0000000402287825 */ /* 0x000fe200078e0228 */
[----:B------:R-:W-:Y:S04]  /*afe0*/  LDGSTS.E [R8+0x2400c], desc[UR34][R36.64], !P6 ;  /* 0x2400c00024087fae */ /* 0x000fe8000f121862 */
[----:B------:R-:W-:Y:S04]  /*aff0*/  LDGSTS.E [R8+0x2800c], desc[UR34][R38.64], !P6 ;  /* 0x2800c00026087fae */ /* 0x000fe8000f121862 */
[----:B------:R-:W-:Y:S01]  /*b000*/  LDGSTS.E [R8+0x2c00c], desc[UR34][R40.64], !P6 ;  /* 0x2c00c00028087fae */ /* 0x000fe2000f121862 */
[----:B------:R-:W-:Y:S01]  /*b010*/  ISETP.GE.U32.AND P6, PT, R42, 0x7fffff87, PT ;  /* 0x7fffff872a00780c */ /* 0x000fe20003fc6070 */
[----:B--2---:R-:W-:-:S02]  /*b020*/  IMAD.WIDE R42, R2, 0x4, R60 ;  /* 0x00000004022a7825 */ /* 0x004fc400078e023c */
[----:B------:R-:W2:Y:S02]  /*b030*/  LDL.LU.64 R60, [R1+0x60] ;  /* 0x00006000013c7983 */ /* 0x000ea40000300a00 */
[C---:B------:R-:W-:Y:S02]  /*b040*/  IMAD.WIDE R44, R2.reuse, 0x4, R44 ;  /* 0x00000004022c7825 */ /* 0x040fe400078e022c */
[----:B------:R-:W-:Y:S02]  /*b050*/  LDGSTS.E [R7+0x20000], desc[UR34][R42.64], !P2 ;  /* 0x200000002a077fae */ /* 0x000fe4000d121862 */
[C---:B------:R-:W-:Y:S02]  /*b060*/  IMAD.WIDE R46, R2.reuse, 0x4, R46 ;  /* 0x00000004022e7825 */ /* 0x040fe400078e022e */
[----:B------:R-:W-:Y:S02]  /*b070*/  LDGSTS.E [R7+0x24000], desc[UR34][R44.64], !P2 ;  /* 0x240000002c077fae */ /* 0x000fe4000d121862 */
[----:B------:R-:W-:-:S02]  /*b080*/  IMAD.WIDE R48, R2, 0x4, R48 ;  /* 0x0000000402307825 */ /* 0x000fc400078e0230 */
[----:B------:R-:W-:Y:S04]  /*b090*/  LDGSTS.E [R7+0x28000], desc[UR34][R46.64], !P2 ;  /* 0x280000002e077fae */ /* 0x000fe8000d121862 */
[----:B------:R-:W-:Y:S01]  /*b0a0*/  LDGSTS.E [R7+0x2c000], desc[UR34][R48.64], !P2 ;  /* 0x2c00000030077fae */ /* 0x000fe2000d121862 */
[----:B------:R-:W-:Y:S01]  /*b0b0*/  ISETP.GE.U32.AND P2, PT, R50, 0x7fffff86, PT ;  /* 0x7fffff863200780c */ /* 0x000fe20003f46070 */
[C---:B------:R-:W-:Y:S02]  /*b0c0*/  IMAD.WIDE R50, R2.reuse, 0x4, R56 ;  /* 0x0000000402327825 */ /* 0x040fe400078e0238 */
[----:B------:R-:W3:Y:S04]  /*b0d0*/  LDL.LU.64 R104, [R1+0x70] ;  /* 0x0000700001687983 */ /* 0x000ee80000300a00 */
[----:B------:R-:W3:Y:S04]  /*b0e0*/  LDL.LU.64 R80, [R1+0x180] ;  /* 0x0001800001507983 */ /* 0x000ee80000300a00 */
[----:B------:R-:W3:Y:S04]  /*b0f0*/  LDL.LU.64 R76, [R1+0x178] ;  /* 0x00017800014c7983 */ /* 0x000ee80000300a00 */
[----:B------:R-:W3:Y:S04]  /*b100*/  LDL.LU.64 R56, [R1+0x170] ;  /* 0x0001700001387983 */ /* 0x000ee80000300a00 */
[----:B------:R-:W-:Y:S01]  /*b110*/  LDGSTS.E [R7+0x20004], desc[UR34][R50.64], !P0 ;  /* 0x2000400032077fae */ /* 0x000fe2000c121862 */
[----:B----4-:R-:W-:-:S04]  /*b120*/  IMAD.WIDE R52, R2, 0x4, R52 ;  /* 0x0000000402347825 */ /* 0x010fc800078e0234 */
[C---:B------:R-:W-:Y:S01]  /*b130*/  IMAD.WIDE R54, R2.reuse, 0x4, R54 ;  /* 0x0000000402367825 */ /* 0x040fe200078e0236 */
[----:B------:R-:W-:Y:S03]  /*b140*/  LDGSTS.E [R7+0x24004], desc[UR34][R52.64], !P0 ;  /* 0x2400400034077fae */ /* 0x000fe6000c121862 */
[C---:B------:R-:W-:Y:S01]  /*b150*/  IMAD.WIDE R84, R2.reuse, 0x4, R84 ;  /* 0x0000000402547825 */ /* 0x040fe200078e0254 */
[----:B------:R-:W-:Y:S03]  /*b160*/  LDGSTS.E [R7+0x28004], desc[UR34][R54.64], !P0 ;  /* 0x2800400036077fae */ /* 0x000fe6000c121862 */
[C---:B------:R-:W-:Y:S01]  /*b170*/  IMAD.WIDE R108, R2.reuse, 0x4, R72 ;  /* 0x00000004026c7825 */ /* 0x040fe200078e0248 */
[----:B------:R1:W-:Y:S04]  /*b180*/  STL.64 [R1+0x20], R84 ;  /* 0x0000205401007387 */ /* 0x0003e80000100a00 */
[----:B------:R1:W-:Y:S01]  /*b190*/  LDGSTS.E [R7+0x2c004], desc[UR34][R84.64], !P0 ;  /* 0x2c00400054077fae */ /* 0x0003e2000c121862 */
[----:B------:R-:W-:-:S03]  /*b1a0*/  IMAD.WIDE R72, R2, 0x4, R64 ;  /* 0x0000000402487825 */ /* 0x000fc600078e0240 */
[----:B------:R-:W-:Y:S01]  /*b1b0*/  LDGSTS.E [R7+0x20008], desc[UR34][R108.64], !P4 ;  /* 0x200080006c077fae */ /* 0x000fe2000e121862 */
[----:B-1----:R-:W-:-:S03]  /*b1c0*/  IMAD.WIDE R84, R2, 0x4, R68 ;  /* 0x0000000402547825 */ /* 0x002fc600078e0244 */
[----:B------:R-:W4:Y:S04]  /*b1d0*/  LDL.LU.64 R68, [R1+0x168] ;  /* 0x0001680001447983 */ /* 0x000f280000300a00 */
[----:B------:R-:W-:Y:S04]  /*b1e0*/  STL.64 [R1+0x30], R108 ;  /* 0x0000306c01007387 */ /* 0x000fe80000100a00 */
[----:B------:R-:W4:Y:S04]  /*b1f0*/  LDL.LU.64 R96, [R1+0x160] ;  /* 0x0001600001607983 */ /* 0x000f280000300a00 */
[----:B------:R1:W-:Y:S04]  /*b200*/  STL.64 [R1+0x40], R84 ;  /* 0x0000405401007387 */ /* 0x0003e80000100a00 */
[----:B------:R-:W4:Y:S01]  /*b210*/  LDL.LU.64 R64, [R1+0x158] ;  /* 0x0001580001407983 */ /* 0x000f220000300a00 */
[----:B--2---:R-:W-:-:S03]  /*b220*/  IMAD.WIDE R60, R2, 0x4, R60 ;  /* 0x00000004023c7825 */ /* 0x004fc600078e023c */
[----:B------:R2:W-:Y:S04]  /*b230*/  STL.64 [R1+0x50], R72 ;  /* 0x0000504801007387 */ /* 0x0005e80000100a00 */
[----:B------:R-:W4:Y:S04]  /*b240*/  LDL.LU.64 R92, [R1+0x150] ;  /* 0x00015000015c7983 */ /* 0x000f280000300a00 */
[----:B------:R-:W4:Y:S04]  /*b250*/  LDL.LU.64 R88, [R1+0x148] ;  /* 0x0001480001587983 */ /* 0x000f280000300a00 */
[----:B------:R2:W-:Y:S04]  /*b260*/  STL.64 [R1+0x60], R60 ;  /* 0x0000603c01007387 */ /* 0x0005e80000100a00 */
[----:B------:R-:W-:Y:S04]  /*b270*/  LDGSTS.E [R7+0x24008], desc[UR34][R84.64], !P4 ;  /* 0x2400800054077fae */ /* 0x000fe8000e121862 */
[----:B------:R-:W-:Y:S01]  /*b280*/  LDGSTS.E [R7+0x28008], desc[UR34][R72.64], !P4 ;  /* 0x2800800048077fae */ /* 0x000fe2000e121862 */
[----:B---3--:R-:W-:-:S03]  /*b290*/  IMAD.WIDE R104, R2, 0x4, R104 ;  /* 0x0000000402687825 */ /* 0x008fc600078e0268 */
[----:B------:R-:W-:Y:S04]  /*b2a0*/  LDGSTS.E [R7+0x2c008], desc[UR34][R60.64], !P4 ;  /* 0x2c0080003c077fae */ /* 0x000fe8000e121862 */
[----:B-1----:R-:W3:Y:S04]  /*b2b0*/  LDL.LU.64 R84, [R1+0x140] ;  /* 0x0001400001547983 */ /* 0x002ee80000300a00 */
[----:B--2---:R-:W2:Y:S01]  /*b2c0*/  LDL.LU.64 R72, [R1+0x138] ;  /* 0x0001380001487983 */ /* 0x004ea20000300a00 */
[----:B------:R-:W-:-:S03]  /*b2d0*/  IMAD.WIDE R80, R2, 0x4, R80 ;  /* 0x0000000402507825 */ /* 0x000fc600078e0250 */
[----:B------:R-:W2:Y:S01]  /*b2e0*/  LDL.LU.64 R60, [R1+0x130] ;  /* 0x00013000013c7983 */ /* 0x000ea20000300a00 */
[----:B------:R-:W-:-:S04]  /*b2f0*/  IMAD.WIDE R76, R2, 0x4, R76 ;  /* 0x00000004024c7825 */ /* 0x000fc800078e024c */
[----:B------:R-:W-:Y:S01]  /*b300*/  IMAD.WIDE R56, R2, 0x4, R56 ;  /* 0x0000000402387825 */ /* 0x000fe200078e0238 */
[----:B------:R-:W-:Y:S04]  /*b310*/  STL.64 [R1+0x70], R104 ;  /* 0x0000706801007387 */ /* 0x000fe80000100a00 */
[----:B------:R1:W-:Y:S04]  /*b320*/  STL.64 [R1+0x230], R80 ;  /* 0x0002305001007387 */ /* 0x0003e80000100a00 */
[----:B------:R-:W-:Y:S04]  /*b330*/  LDGSTS.E [R7+0x2000c], desc[UR34][R104.64], !P3 ;  /* 0x2000c00068077fae */ /* 0x000fe8000d921862 */
[----:B------:R1:W-:Y:S04]  /*b340*/  STL.64 [R1+0x228], R76 ;  /* 0x0002284c01007387 */ /* 0x0003e80000100a00 */
[----:B------:R-:W-:Y:S04]  /*b350*/  LDGSTS.E [R7+0x2400c], desc[UR34][R80.64], !P3 ;  /* 0x2400c00050077fae */ /* 0x000fe8000d921862 */
[----:B------:R1:W-:Y:S04]  /*b360*/  STL.64 [R1+0x220], R56 ;  /* 0x0002203801007387 */ /* 0x0003e80000100a00 */
[----:B------:R-:W-:Y:S04]  /*b370*/  LDGSTS.E [R7+0x2800c], desc[UR34][R76.64], !P3 ;  /* 0x2800c0004c077fae */ /* 0x000fe8000d921862 */
[----:B-1----:R-:W2:Y:S04]  /*b380*/  LDL.LU.64 R80, [R1+0x128] ;  /* 0x0001280001507983 */ /* 0x002ea80000300a00 */
[----:B------:R-:W-:Y:S04]  /*b390*/  LDGSTS.E [R7+0x2c00c], desc[UR34][R56.64], !P3 ;  /* 0x2c00c00038077fae */ /* 0x000fe8000d921862 */
[----:B------:R-:W2:Y:S04]  /*b3a0*/  LDL.LU.64 R76, [R1+0x120] ;  /* 0x00012000014c7983 */ /* 0x000ea80000300a00 */
[----:B------:R-:W2:Y:S01]  /*b3b0*/  LDL.LU.64 R56, [R1+0x118] ;  /* 0x0001180001387983 */ /* 0x000ea20000300a00 */
[----:B------:R-:W-:-:S05]  /*b3c0*/  VIADD R153, R153, 0xffffffa4 ;  /* 0xffffffa499997836 */ /* 0x000fca0000000000 */
[----:B------:R-:W-:Y:S01]  /*b3d0*/  ISETP.GE.U32.AND P0, PT, R153, 0x7fffff85, PT ;  /* 0x7fffff859900780c */ /* 0x000fe20003f06070 */
[----:B------:R-:W-:Y:S02]  /*b3e0*/  VIADD R153, R23, 0xffffffa3 ;  /* 0xffffffa317997836 */ /* 0x000fe40000000000 */
[----:B------:R-:W1:Y:S03]  /*b3f0*/  LDC R23, c[0x0][0x230] ;  /* 0x00008c00ff177b82 */ /* 0x000e660000000800 */
[----:B------:R-:W-:Y:S01]  /*b400*/  ISETP.GE.U32.AND P4, PT, R153, 0x7fffff84, PT ;  /* 0x7fffff849900780c */ /* 0x000fe20003f86070 */
[----:B------:R-:W-:Y:S02]  /*b410*/  VIADD R153, R252, 0xffffffa2 ;  /* 0xffffffa2fc997836 */ /* 0x000fe40000000000 */
[----:B------:R-:W-:Y:S02]  /*b420*/  VIADD R252, R22, 0xffffffa0 ;  /* 0xffffffa016fc7836 */ /* 0x000fe40000000000 */
[----:B------:R-:W1:Y:S01]  /*b430*/  LDC R22, c[0x0][0x230] ;  /* 0x00008c00ff167b82 */ /* 0x000e620000000800 */
[----:B------:R-:W-:Y:S01]  /*b440*/  ISETP.GE.U32.AND P3, PT, R153, 0x7fffff83, PT ;  /* 0x7fffff839900780c */ /* 0x000fe20003f66070 */
[----:B------:R-:W-:-:S02]  /*b450*/  VIADD R153, R100, 0xffffffa1 ;  /* 0xffffffa164997836 */ /* 0x000fc40000000000 */
[----:B----4-:R-:W-:-:S04]  /*b460*/  IMAD.WIDE R68, R2, 0x4, R68 ;  /* 0x0000000402447825 */ /* 0x010fc800078e0244 */
[C---:B------:R-:W-:Y:S01]  /*b470*/  IMAD.WIDE R96, R2.reuse, 0x4, R96 ;  /* 0x0000000402607825 */ /* 0x040fe200078e0260 */
[----:B------:R-:W-:Y:S03]  /*b480*/  STL.64 [R1+0x218], R68 ;  /* 0x0002184401007387 */ /* 0x000fe60000100a00 */
[C---:B------:R-:W-:Y:S01]  /*b490*/  IMAD.WIDE R64, R2.reuse, 0x4, R64 ;  /* 0x0000000402407825 */ /* 0x040fe200078e0240 */
[----:B------:R-:W-:Y:S04]  /*b4a0*/  STL.64 [R1+0x1f8], R96 ;  /* 0x0001f86001007387 */ /* 0x000fe80000100a00 */
[----:B------:R-:W-:Y:S04]  /*b4b0*/  LDGSTS.E [R6+0x20000], desc[UR34][R68.64], !P5 ;  /* 0x2000000044067fae */ /* 0x000fe8000e921862 */
[----:B------:R4:W-:Y:S04]  /*b4c0*/  STL.64 [R1+0x210], R64 ;  /* 0x0002104001007387 */ /* 0x0009e80000100a00 */
[----:B------:R4:W-:Y:S02]  /*b4d0*/  LDGSTS.E [R6+0x24000], desc[UR34][R64.64], !P5 ;  /* 0x2400000040067fae */ /* 0x0009e4000e921862 */
[----:B----4-:R-:W4:Y:S01]  /*b4e0*/  S2R R65, SR_TID.X ;  /* 0x0000000000417919 */ /* 0x010f220000002100 */
[----:B------:R-:W-:-:S04]  /*b4f0*/  IMAD.WIDE R108, R2, 0x4, R92 ;  /* 0x00000004026c7825 */ /* 0x000fc800078e025c */
[C---:B------:R-:W-:Y:S01]  /*b500*/  IMAD.WIDE R104, R2.reuse, 0x4, R88 ;  /* 0x0000000402687825 */ /* 0x040fe200078e0258 */
[----:B------:R-:W-:Y:S03]  /*b510*/  LDGSTS.E [R6+0x28000], desc[UR34][R108.64], !P5 ;  /* 0x280000006c067fae */ /* 0x000fe6000e921862 */
[C---:B---3--:R-:W-:Y:S01]  /*b520*/  IMAD.WIDE R92, R2.reuse, 0x4, R84 ;  /* 0x00000004025c7825 */ /* 0x048fe200078e0254 */
[----:B------:R-:W3:Y:S03]  /*b530*/  LDL.LU.64 R88, [R1+0x110] ;  /* 0x0001100001587983 */ /* 0x000ee60000300a00 */
[C---:B--2---:R-:W-:Y:S01]  /*b540*/  IMAD.WIDE R84, R2.reuse, 0x4, R72 ;  /* 0x0000000402547825 */ /* 0x044fe200078e0248 */
[----:B------:R-:W-:Y:S03]  /*b550*/  STL.64 [R1+0x208], R108 ;  /* 0x0002086c01007387 */ /* 0x000fe60000100a00 */
[----:B------:R-:W-:Y:S01]  /*b560*/  IMAD.WIDE R60, R2, 0x4, R60 ;  /* 0x00000004023c7825 */ /* 0x000fe200078e023c */
[----:B------:R-:W-:Y:S04]  /*b570*/  STL.64 [R1+0x200], R104 ;  /* 0x0002006801007387 */ /* 0x000fe80000100a00 */
[----:B------:R2:W-:Y:S04]  /*b580*/  STL.64 [R1+0x1f0], R92 ;  /* 0x0001f05c01007387 */ /* 0x0005e80000100a00 */
[----:B------:R-:W-:Y:S04]  /*b590*/  STL.64 [R1+0x1e8], R84 ;  /* 0x0001e85401007387 */ /* 0x000fe80000100a00 */
[----:B------:R-:W3:Y:S01]  /*b5a0*/  LDL.LU.64 R72, [R1+0x108] ;  /* 0x0001080001487983 */ /* 0x000ee20000300a00 */
[----:B----4-:R-:W-:-:S03]  /*b5b0*/  LOP3.LUT R101, R65, 0x1f, RZ, 0xc0, !PT ;  /* 0x0000001f41657812 */ /* 0x010fc600078ec0ff */
[----:B------:R4:W-:Y:S04]  /*b5c0*/  STL.64 [R1+0x1e0], R60 ;  /* 0x0001e03c01007387 */ /* 0x0009e80000100a00 */
[----:B------:R-:W-:Y:S04]  /*b5d0*/  LDGSTS.E [R6+0x2c000], desc[UR34][R104.64], !P5 ;  /* 0x2c00000068067fae */ /* 0x000fe8000e921862 */
[----:B------:R-:W3:Y:S04]  /*b5e0*/  LDL.LU.64 R68, [R1+0x100] ;  /* 0x0001000001447983 */ /* 0x000ee80000300a00 */
[----:B------:R1:W-:Y:S01]  /*b5f0*/  LDGSTS.E [R6+0x20004], desc[UR34][R96.64], !P6 ;  /* 0x2000400060067fae */ /* 0x0003e2000f121862 */
[----:B------:R-:W-:-:S03]  /*b600*/  ISETP.GE.AND P5, PT, R101, R252, PT ;  /* 0x000000fc6500720c */ /* 0x000fc60003fa6270 */
[----:B------:R2:W-:Y:S01]  /*b610*/  LDGSTS.E [R6+0x24004], desc[UR34][R92.64], !P6 ;  /* 0x240040005c067fae */ /* 0x0005e2000f121862 */
[----:B------:R-:W-:-:S03]  /*b620*/  IMAD.WIDE R100, R2, 0x4, R80 ;  /* 0x0000000402647825 */ /* 0x000fc600078e0250 */
[----:B------:R-:W3:Y:S04]  /*b630*/  LDL.LU.64 R64, [R1+0xf8] ;  /* 0x0000f80001407983 */ /* 0x000ee80000300a00 */
[----:B------:R-:W-:Y:S04]  /*b640*/  LDGSTS.E [R6+0x28004], desc[UR34][R84.64], !P6 ;  /* 0x2800400054067fae */ /* 0x000fe8000f121862 */
[----:B------:R-:W-:Y:S01]  /*b650*/  LDGSTS.E [R6+0x2c004], desc[UR34][R60.64], !P6 ;  /* 0x2c0040003c067fae */ /* 0x000fe2000f121862 */
[----:B-1----:R-:W-:-:S03]  /*b660*/  IMAD.WIDE R96, R2, 0x4, R76 ;  /* 0x0000000402607825 */ /* 0x002fc600078e024c */
[----:B------:R1:W-:Y:S01]  /*b670*/  LDGSTS.E [R6+0x20008], desc[UR34][R100.64], !P2 ;  /* 0x2000800064067fae */ /* 0x0003e2000d121862 */
[----:B--2---:R-:W-:-:S03]  /*b680*/  IMAD.WIDE R92, R2, 0x4, R56 ;  /* 0x00000004025c7825 */ /* 0x004fc600078e0238 */
[----:B------:R-:W-:Y:S04]  /*b690*/  LDGSTS.E [R6+0x24008], desc[UR34][R96.64], !P2 ;  /* 0x2400800060067fae */ /* 0x000fe8000d121862 */
[----:B----4-:R-:W2:Y:S04]  /*b6a0*/  LDL.LU.64 R60, [R1+0xf0] ;  /* 0x0000f000013c7983 */ /* 0x010ea80000300a00 */
[----:B------:R-:W4:Y:S04]  /*b6b0*/  LDL.LU.64 R84, [R1+0xe8] ;  /* 0x0000e80001547983 */ /* 0x000f280000300a00 */
[----:B------:R1:W-:Y:S04]  /*b6c0*/  STL.64 [R1+0x1d8], R100 ;  /* 0x0001d86401007387 */ /* 0x0003e80000100a00 */
[----:B------:R-:W4:Y:S04]  /*b6d0*/  LDL.LU.64 R80, [R1+0xe0] ;  /* 0x0000e00001507983 */ /* 0x000f280000300a00 */
[----:B------:R3:W-:Y:S04]  /*b6e0*/  STL.64 [R1+0x1d0], R96 ;  /* 0x0001d06001007387 */ /* 0x0007e80000100a00 */
[----:B------:R-:W4:Y:S01]  /*b6f0*/  LDL.LU.64 R76, [R1+0xd8] ;  /* 0x0000d800014c7983 */ /* 0x000f220000300a00 */
[----:B-1----:R-:W1:Y:S03]  /*b700*/  LDC R100, c[0x0][0x230] ;  /* 0x00008c00ff647b82 */ /* 0x002e660000000800 */
[----:B------:R3:W-:Y:S04]  /*b710*/  STL.64 [R1+0x1c8], R92 ;  /* 0x0001c85c01007387 */ /* 0x0007e80000100a00 */
[----:B------:R-:W4:Y:S04]  /*b720*/  LDL.LU.64 R56, [R1+0xd0] ;  /* 0x0000d00001387983 */ /* 0x000f280000300a00 */
[----:B------:R-:W-:Y:S01]  /*b730*/  LDGSTS.E [R6+0x28008], desc[UR34][R92.64], !P2 ;  /* 0x280080005c067fae */ /* 0x000fe2000d121862 */
[----:B---3--:R-:W-:-:S05]  /*b740*/  IMAD.WIDE R88, R2, 0x4, R88 ;  /* 0x0000000402587825 */ /* 0x008fca00078e0258 */
[----:B------:R3:W-:Y:S04]  /*b750*/  STL.64 [R1+0x1c0], R88 ;  /* 0x0001c05801007387 */ /* 0x0007e80000100a00 */
[----:B------:R-:W4:Y:S04]  /*b760*/  LDL.LU.64 R96, [R1+0xc8] ;  /* 0x0000c80001607983 */ /* 0x000f280000300a00 */
[----:B------:R-:W-:Y:S01]  /*b770*/  LDGSTS.E [R6+0x2c008], desc[UR34][R88.64], !P2 ;  /* 0x2c00800058067fae */ /* 0x000fe2000d121862 */
[----:B------:R-:W-:-:S05]  /*b780*/  IMAD.WIDE R104, R2, 0x4, R72 ;  /* 0x0000000402687825 */ /* 0x000fca00078e0248 */
[----:B------:R4:W-:Y:S04]  /*b790*/  STL.64 [R1+0x1b8], R104 ;  /* 0x0001b86801007387 */ /* 0x0009e80000100a00 */
[----:B------:R-:W4:Y:S01]  /*b7a0*/  LDL.LU.64 R92, [R1+0xc0] ;  /* 0x0000c000015c7983 */ /* 0x000f220000300a00 */
[----:B------:R-:W-:-:S03]  /*b7b0*/  IMAD.WIDE R68, R2, 0x4, R68 ;  /* 0x0000000402447825 */ /* 0x000fc600078e0244 */
[----:B------:R4:W-:Y:S04]  /*b7c0*/  LDGSTS.E [R6+0x2000c], desc[UR34][R104.64], !P0 ;  /* 0x2000c00068067fae */ /* 0x0009e8000c121862 */
[----:B------:R1:W-:Y:S04]  /*b7d0*/  STL.64 [R1+0x1b0], R68 ;  /* 0x0001b04401007387 */ /* 0x0003e80000100a00 */
[----:B---3--:R-:W3:Y:S01]  /*b7e0*/  LDL.LU.64 R88, [R1+0xb8] ;  /* 0x0000b80001587983 */ /* 0x008ee20000300a00 */
[----:B------:R-:W-:-:S03]  /*b7f0*/  IMAD.WIDE R64, R2, 0x4, R64 ;  /* 0x0000000402407825 */ /* 0x000fc600078e0240 */
[----:B------:R-:W-:Y:S04]  /*b800*/  LDGSTS.E [R6+0x2400c], desc[UR34][R68.64], !P0 ;  /* 0x2400c00044067fae */ /* 0x000fe8000c121862 */
[----:B------:R1:W-:Y:S04]  /*b810*/  STL.64 [R1+0x1a8], R64 ;  /* 0x0001a84001007387 */ /* 0x0003e80000100a00 */
[----:B------:R-:W3:Y:S04]  /*b820*/  LDL.LU.64 R72, [R1+0xb0] ;  /* 0x0000b00001487983 */ /* 0x000ee80000300a00 */
[----:B------:R3:W-:Y:S01]  /*b830*/  LDGSTS.E [R6+0x2800c], desc[UR34][R64.64], !P0 ;  /* 0x2800c00040067fae */ /* 0x0007e2000c121862 */
[----:B--2---:R-:W-:-:S04]  /*b840*/  IMAD.WIDE R60, R2, 0x4, R60 ;  /* 0x00000004023c7825 */ /* 0x004fc800078e023c */
[C---:B----4-:R-:W-:Y:S01]  /*b850*/  IMAD.WIDE R104, R2.reuse, 0x4, R84 ;  /* 0x0000000402687825 */ /* 0x050fe200078e0254 */
[----:B------:R2:W-:Y:S04]  /*b860*/  STL.64 [R1+0x1a0], R60 ;  /* 0x0001a03c01007387 */ /* 0x0005e80000100a00 */
[----:B-1----:R-:W4:Y:S01]  /*b870*/  LDL.LU.64 R68, [R1+0xa8] ;  /* 0x0000a80001447983 */ /* 0x002f220000300a00 */
[----:B------:R-:W-:-:S03]  /*b880*/  IMAD.WIDE R80, R2, 0x4, R80 ;  /* 0x0000000402507825 */ /* 0x000fc600078e0250 */
[----:B------:R-:W4:Y:S04]  /*b890*/  LDL.LU.64 R64, [R1+0xa0] ;  /* 0x0000a00001407983 */ /* 0x000f280000300a00 */
[----:B------:R1:W-:Y:S01]  /*b8a0*/  LDGSTS.E [R6+0x2c00c], desc[UR34][R60.64], !P0 ;  /* 0x2c00c0003c067fae */ /* 0x0003e2000c121862 */
[----:B------:R-:W-:-:S03]  /*b8b0*/  IMAD.WIDE R76, R2, 0x4, R76 ;  /* 0x00000004024c7825 */ /* 0x000fc600078e024c */
[----:B------:R-:W-:Y:S04]  /*b8c0*/  LDGSTS.E [R5+0x20000], desc[UR34][R104.64], !P4 ;  /* 0x2000000068057fae */ /* 0x000fe8000e121862 */
[----:B------:R-:W-:Y:S04]  /*b8d0*/  LDGSTS.E [R5+0x24000], desc[UR34][R80.64], !P4 ;  /* 0x2400000050057fae */ /* 0x000fe8000e121862 */
[----:B--2---:R-:W1:Y:S04]  /*b8e0*/  LDL.LU.64 R60, [R1+0x98] ;  /* 0x00009800013c7983 */ /* 0x004e680000300a00 */
[----:B------:R-:W-:Y:S01]  /*b8f0*/  STL.64 [R1+0x198], R104 ;  /* 0x0001986801007387 */ /* 0x000fe20000100a00 */
[----:B------:R-:W-:-:S03]  /*b900*/  IMAD.WIDE R56, R2, 0x4, R56 ;  /* 0x0000000402387825 */ /* 0x000fc600078e0238 */
[----:B------:R-:W-:Y:S04]  /*b910*/  STL.64 [R1+0x190], R80 ;  /* 0x0001905001007387 */ /* 0x000fe80000100a00 */
[----:B------:R-:W2:Y:S04]  /*b920*/  LDL.LU.64 R84, [R1+0x90] ;  /* 0x0000900001547983 */ /* 0x000ea80000300a00 */
[----:B------:R-:W-:Y:S04]  /*b930*/  STL.64 [R1+0x188], R76 ;  /* 0x0001884c01007387 */ /* 0x000fe80000100a00 */
[----:B------:R-:W-:Y:S04]  /*b940*/  LDGSTS.E [R5+0x28000], desc[UR34][R76.64], !P4 ;  /* 0x280000004c057fae */ /* 0x000fe8000e121862 */
[----:B------:R3:W-:Y:S04]  /*b950*/  STL.64 [R1+0x180], R56 ;  /* 0x0001803801007387 */ /* 0x0007e80000100a00 */
[----:B------:R-:W-:Y:S04]  /*b960*/  LDGSTS.E [R5+0x2c000], desc[UR34][R56.64], !P4 ;  /* 0x2c00000038057fae */ /* 0x000fe8000e121862 */
[----:B---3--:R-:W3:Y:S04]  /*b970*/  LDL.LU.64 R56, [R1+0x68] ;  /* 0x0000680001387983 */ /* 0x008ee80000300a00 */
[----:B------:R-:W3:Y:S04]  /*b980*/  LDL.LU.64 R80, [R1+0x58] ;  /* 0x0000580001507983 */ /* 0x000ee80000300a00 */
[----:B------:R-:W3:Y:S01]  /*b990*/  LDL.LU.64 R76, [R1+0x48] ;  /* 0x00004800014c7983 */ /* 0x000ee20000300a00 */
[----:B------:R-:W-:-:S02]  /*b9a0*/  ISETP.GE.U32.AND P6, PT, R153, 0x7fffff82, PT ;  /* 0x7fffff829900780c */ /* 0x000fc40003fc6070 */
[----:B------:R-:W-:Y:S02]  /*b9b0*/  SEL R153, RZ, 0x4, P5 ;  /* 0x00000004ff997807 */ /* 0x000fe40002800000 */
[----:B------:R-:W-:-:S04]  /*b9c0*/  ISETP.GT.AND P5, PT, R152, 0x7f, PT ;  /* 0x0000007f9800780c */ /* 0x000fc80003fa4270 */
[----:B------:R-:W-:-:S04]  /*b9d0*/  SEL R153, R153, RZ, P5 ;  /* 0x000000ff99997207 */ /* 0x000fc80002800000 */
[----:B------:R-:W-:Y:S01]  /*b9e0*/  ISETP.NE.U32.AND P2, PT, R153, RZ, PT ;  /* 0x000000ff9900720c */ /* 0x000fe20003f45070 */
[----:B------:R-:W-:Y:S01]  /*b9f0*/  VIADD R153, R23, 0xffffff9f ;  /* 0xffffff9f17997836 */ /* 0x000fe20000000000 */
[----:B------:R-:W-:Y:S01]  /*ba00*/  ISETP.GE.U32.AND P5, PT, R252, 0x7fffff81, PT ;  /* 0x7fffff81fc00780c */ /* 0x000fe20003fa6070 */
[----:B------:R-:W3:Y:S03]  /*ba10*/  LDC R23, c[0x0][0x230] ;  /* 0x00008c00ff177b82 */ /* 0x000ee60000000800 */
[----:B------:R-:W-:Y:S01]  /*ba20*/  ISETP.GE.U32.AND P0, PT, R153, 0x7fffff80, PT ;  /* 0x7fffff809900780c */ /* 0x000fe20003f06070 */
[----:B------:R-:W-:-:S04]  /*ba30*/  VIADD R153, R22, 0xffffff9e ;  /* 0xffffff9e16997836 */ /* 0x000fc80000000000 */
[----:B------:R-:W3:Y:S01]  /*ba40*/  LDC R252, c[0x0][0x230] ;  /* 0x00008c00fffc7b82 */ /* 0x000ee20000000800 */
[----:B------:R-:W-:Y:S01]  /*ba50*/  ISETP.GE.U32.AND P4, PT, R153, 0x7fffff7f, PT ;  /* 0x7fffff7f9900780c */ /* 0x000fe20003f86070 */
[----:B------:R-:W-:-:S06]  /*ba60*/  VIADD R153, R100, 0xffffff9d ;  /* 0xffffff9d64997836 */ /* 0x000fcc0000000000 */
[----:B------:R-:W3:Y:S01]  /*ba70*/  LDC R22, c[0x0][0x230] ;  /* 0x00008c00ff167b82 */ /* 0x000ee20000000800 */
[----:B------:R-:W-:-:S05]  /*ba80*/  IMAD.WIDE R96, R2, 0x4, R96 ;  /* 0x0000000402607825 */ /* 0x000fca00078e0260 */
[----:B------:R-:W-:Y:S04]  /*ba90*/  STL.64 [R1+0x178], R96 ;  /* 0x0001786001007387 */ /* 0x000fe80000100a00 */
[----:B------:R2:W-:Y:S01]  /*baa0*/  LDGSTS.E [R5+0x20004], desc[UR34][R96.64], !P3 ;  /* 0x2000400060057fae */ /* 0x0005e2000d921862 */
[----:B------:R-:W-:-:S05]  /*bab0*/  IMAD.WIDE R92, R2, 0x4, R92 ;  /* 0x00000004025c7825 */ /* 0x000fca00078e025c */
[----:B------:R-:W-:Y:S04]  /*bac0*/  STL.64 [R1+0x170], R92 ;  /* 0x0001705c01007387 */ /* 0x000fe80000100a00 */
[----:B------:R-:W-:Y:S01]  /*bad0*/  LDGSTS.E [R5+0x24004], desc[UR34][R92.64], !P3 ;  /* 0x240040005c057fae */ /* 0x000fe2000d921862 */
[----:B------:R-:W-:-:S05]  /*bae0*/  IMAD.WIDE R88, R2, 0x4, R88 ;  /* 0x0000000402587825 */ /* 0x000fca00078e0258 */
[----:B------:R-:W-:Y:S04]  /*baf0*/  STL.64 [R1+0x168], R88 ;  /* 0x0001685801007387 */ /* 0x000fe80000100a00 */
[----:B------:R-:W-:Y:S01]  /*bb00*/  LDGSTS.E [R5+0x28004], desc[UR34][R88.64], !P3 ;  /* 0x2800400058057fae */ /* 0x000fe2000d921862 */
[----:B------:R-:W-:-:S05]  /*bb10*/  IMAD.WIDE R72, R2, 0x4, R72 ;  /* 0x0000000402487825 */ /* 0x000fca00078e0248 */
[----:B------:R4:W-:Y:S04]  /*bb20*/  STL.64 [R1+0x160], R72 ;  /* 0x0001604801007387 */ /* 0x0009e80000100a00 */
[----:B------:R-:W-:Y:S01]  /*bb30*/  LDGSTS.E [R5+0x2c004], desc[UR34][R72.64], !P3 ;  /* 0x2c00400048057fae */ /* 0x000fe2000d921862 */
[----:B----4-:R-:W-:-:S03]  /*bb40*/  IMAD.WIDE R100, R2, 0x4, R68 ;  /* 0x0000000402647825 */ /* 0x010fc600078e0244 */
[----:B------:R-:W4:Y:S01]  /*bb50*/  LDL.LU.64 R72, [R1+0x28] ;  /* 0x0000280001487983 */ /* 0x000f220000300a00 */
[----:B------:R-:W-:-:S03]  /*bb60*/  IMAD.WIDE R64, R2, 0x4, R64 ;  /* 0x0000000402407825 */ /* 0x000fc600078e0240 */
[----:B------:R-:W-:Y:S04]  /*bb70*/  STL.64 [R1+0x158], R100 ;  /* 0x0001586401007387 */ /* 0x000fe80000100a00 */
[----:B------:R-:W4:Y:S04]  /*bb80*/  LDL.LU.64 R92, [R1+0x10] ;  /* 0x00001000015c7983 */ /* 0x000f280000300a00 */
[----:B------:R2:W-:Y:S04]  /*bb90*/  STL.64 [R1+0x150], R64 ;  /* 0x0001504001007387 */ /* 0x0005e80000100a00 */
[----:B------:R-:W4:Y:S01]  /*bba0*/  LDL.LU.64 R88, [R1+0x18] ;  /* 0x0000180001587983 */ /* 0x000f220000300a00 */
[----:B-1----:R-:W-:-:S03]  /*bbb0*/  IMAD.WIDE R60, R2, 0x4, R60 ;  /* 0x00000004023c7825 */ /* 0x002fc600078e023c */
[----:B------:R-:W4:Y:S04]  /*bbc0*/  LDL.LU.64 R68, [R1+0x8] ;  /* 0x0000080001447983 */ /* 0x000f280000300a00 */
[----:B------:R1:W-:Y:S04]  /*bbd0*/  STL.64 [R1+0x148], R60 ;  /* 0x0001483c01007387 */ /* 0x0003e80000100a00 */
[----:B------:R1:W-:Y:S01]  /*bbe0*/  LDGSTS.E [R5+0x20008], desc[UR34][R100.64], !P6 ;  /* 0x2000800064057fae */ /* 0x0003e2000f121862 */
[----:B--2---:R-:W-:-:S03]  /*bbf0*/  IMAD.WIDE R96, R2, 0x4, R84 ;  /* 0x0000000402607825 */ /* 0x004fc600078e0254 */
[----:B------:R-:W-:Y:S04]  /*bc00*/  LDGSTS.E [R5+0x24008], desc[UR34][R64.64], !P6 ;  /* 0x2400800040057fae */ /* 0x000fe8000f121862 */
[----:B------:R-:W2:Y:S04]  /*bc10*/  LDL.LU.64 R84, [R1+0x78] ;  /* 0x0000780001547983 */ /* 0x000ea80000300a00 */
[----:B------:R1:W-:Y:S04]  /*bc20*/  STL.64 [R1+0x138], R96 ;  /* 0x0001386001007387 */ /* 0x0003e80000100a00 */
[----:B------:R-:W2:Y:S04]  /*bc30*/  LDL.LU.64 R64, [R1] ;  /* 0x0000000001407983 */ /* 0x000ea80000300a00 */
[----:B------:R-:W-:Y:S04]  /*bc40*/  LDGSTS.E [R5+0x28008], desc[UR34][R60.64], !P6 ;  /* 0x280080003c057fae */ /* 0x000fe8000f121862 */
[----:B------:R1:W-:Y:S01]  /*bc50*/  LDGSTS.E [R5+0x2c008], desc[UR34][R96.64], !P6 ;  /* 0x2c00800060057fae */ /* 0x0003e2000f121862 */
[----:B---3--:R-:W-:-:S03]  /*bc60*/  IMAD.WIDE R56, R2, 0x4, R56 ;  /* 0x0000000402387825 */ /* 0x008fc600078e0238 */
[----:B-1----:R-:W3:Y:S01]  /*bc70*/  LDL.LU.64 R60, [R1+0x80] ;  /* 0x00008000013c7983 */ /* 0x002ee20000300a00 */
[----:B------:R-:W-:-:S03]  /*bc80*/  IMAD.WIDE R100, R2, 0x4, R80 ;  /* 0x0000000402647825 */ /* 0x000fc600078e0250 */
[----:B------:R-:W-:Y:S01]  /*bc90*/  LDGSTS.E [R5+0x2000c], desc[UR34][R56.64], !P5 ;  /* 0x2000c00038057fae */ /* 0x000fe2000e921862 */
[----:B------:R-:W-:-:S03]  /*bca0*/  IMAD.WIDE R96, R2, 0x4, R76 ;  /* 0x0000000402607825 */ /* 0x000fc600078e024c */
[----:B------:R-:W3:Y:S04]  /*bcb0*/  LDL.LU.64 R80, [R1+0x88] ;  /* 0x0000880001507983 */ /* 0x000ee80000300a00 */
[----:B------:R1:W-:Y:S04]  /*bcc0*/  STL.64 [R1+0x128], R56 ;  /* 0x0001283801007387 */ /* 0x0003e80000100a00 */
[----:B------:R-:W-:Y:S04]  /*bcd0*/  STL.64 [R1+0x118], R100 ;  /* 0x0001186401007387 */ /* 0x000fe80000100a00 */
[----:B------:R-:W-:Y:S04]  /*bce0*/  STL.64 [R1+0x108], R96 ;  /* 0x0001086001007387 */ /* 0x000fe80000100a00 */
[----:B-1----:R-:W3:Y:S01]  /*bcf0*/  LDL.LU.64 R56, [R1+0x428] ;  /* 0x0004280001387983 */ /* 0x002ee20000300a00 */
[----:B------:R-:W-:Y:S01]  /*bd00*/  IMAD.WIDE R76, R2, 0x4, R154 ;  /* 0x00000004024c7825 */ /* 0x000fe200078e029a */
[----:B------:R-:W-:Y:S01]  /*bd10*/  ISETP.GE.U32.AND P3, PT, R153, 0x7fffff7e, PT ;  /* 0x7fffff7e9900780c */ /* 0x000fe20003f66070 */
[----:B------:R-:W1:Y:S01]  /*bd20*/  LDC R154, c[0x0][0x230] ;  /* 0x00008c00ff9a7b82 */ /* 0x000e620000000800 */
[----:B------:R4:W-:Y:S04]  /*bd30*/  LDGSTS.E [R5+0x2400c], desc[UR34][R100.64], !P5 ;  /* 0x2400c00064057fae */ /* 0x0009e8000e921862 */
[----:B------:R4:W-:Y:S04]  /*bd40*/  LDGSTS.E [R5+0x2800c], desc[UR34][R96.64], !P5 ;  /* 0x2800c00060057fae */ /* 0x0009e8000e921862 */
[----:B------:R4:W-:Y:S04]  /*bd50*/  STL.64 [R1+0xf8], R76 ;  /* 0x0000f84c01007387 */ /* 0x0009e80000100a00 */
[----:B------:R1:W-:Y:S01]  /*bd60*/  LDGSTS.E [R5+0x2c00c], desc[UR34][R76.64], !P5 ;  /* 0x2c00c0004c057fae */ /* 0x0003e2000e921862 */
[----:B----4-:R-:W-:-:S03]  /*bd70*/  IMAD.WIDE R174, R4, 0x4, R72 ;  /* 0x0000000404ae7825 */ /* 0x010fc600078e0248 */
[----:B------:R-:W4:Y:S04]  /*bd80*/  LDL.LU.64 R76, [R1+0x430] ;  /* 0x00043000014c7983 */ /* 0x000f280000300a00 */
[----:B------:R-:W4:Y:S01]  /*bd90*/  LDL.LU.64 R72, [R1+0x438] ;  /* 0x0004380001487983 */ /* 0x000f220000300a00 */
[----:B------:R-:W-:-:S03]  /*bda0*/  IMAD.WIDE R100, R4, 0x4, R92 ;  /* 0x0000000404647825 */ /* 0x000fc600078e025c */
[----:B------:R-:W0:Y:S01]  /*bdb0*/  LDGDEPBAR ;  /* 0x00000000000079af */ /* 0x000e220000000000 */
[----:B------:R-:W-:-:S03]  /*bdc0*/  IMAD.WIDE R172, R4, 0x4, R88 ;  /* 0x0000000404ac7825 */ /* 0x000fc600078e0258 */
[----:B------:R-:W-:Y:S01]  /*bdd0*/  LDGSTS.E [R3+-0x70000], desc[UR34][R174.64], P1 ;  /* 0x90000000ae037fae */ /* 0x000fe20008921862 */
[----:B------:R-:W-:-:S03]  /*bde0*/  IMAD.WIDE R96, R4, 0x4, R68 ;  /* 0x0000000404607825 */ /* 0x000fc600078e0244 */
[----:B------:R-:W-:Y:S04]  /*bdf0*/  LDGSTS.E [R3+-0x6fc00], desc[UR34][R172.64], P1 ;  /* 0x90400000ac037fae */ /* 0x000fe80008921862 */
[----:B------:R-:W4:Y:S04]  /*be00*/  LDL.LU.64 R68, [R1+0x440] ;  /* 0x0004400001447983 */ /* 0x000f280000300a00 */
[----:B------:R1:W-:Y:S04]  /*be10*/  STL.64 [R1+0xe8], R174 ;  /* 0x0000e8ae01007387 */ /* 0x0003e80000100a00 */
[----:B------:R-:W-:Y:S01]  /*be20*/  STL.64 [R1+0xd8], R100 ;  /* 0x0000d86401007387 */ /* 0x000fe20000100a00 */
[----:B--2---:R-:W-:-:S03]  /*be30*/  IMAD.WIDE R170, R4, 0x4, R84 ;  /* 0x0000000404aa7825 */ /* 0x004fc600078e0254 */
[----:B------:R2:W-:Y:S01]  /*be40*/  STL.64 [R1+0xc8], R172 ;  /* 0x0000c8ac01007387 */ /* 0x0005e20000100a00 */
[----:B------:R-:W-:-:S03]  /*be50*/  IMAD.WIDE R92, R4, 0x4, R64 ;  /* 0x00000004045c7825 */ /* 0x000fc600078e0240 */
[----:B------:R-:W-:Y:S04]  /*be60*/  LDGSTS.E [R3+-0x6f800], desc[UR34][R170.64], P1 ;  /* 0x90800000aa037fae */ /* 0x000fe80008921862 */
[----:B------:R-:W2:Y:S01]  /*be70*/  LDL.LU.64 R64, [R1+0x448] ;  /* 0x0004480001407983 */ /* 0x000ea20000300a00 */
[----:B------:R-:W-:-:S04]  /*be80*/  IMAD.WIDE R88, R4, 0x4, R250 ;  /* 0x0000000404587825 */ /* 0x000fc800078e02fa */
[C---:B---3--:R-:W-:Y:S02]  /*be90*/  IMAD.WIDE R168, R4.reuse, 0x4, R60 ;  /* 0x0000000404a87825 */ /* 0x048fe400078e023c */
[----:B------:R-:W3:Y:S04]  /*bea0*/  LDL.LU.64 R60, [R1+0x450] ;  /* 0x00045000013c7983 */ /* 0x000ee80000300a00 */
[----:B------:R3:W-:Y:S01]  /*beb0*/  STL.64 [R1+0x248], R170 ;  /* 0x000248aa01007387 */ /* 0x0007e20000100a00 */
[----:B------:R-:W-:-:S03]  /*bec0*/  IMAD.WIDE R166, R4, 0x4, R80 ;  /* 0x0000000404a67825 */ /* 0x000fc600078e0250 */
[----:B------:R-:W-:Y:S04]  /*bed0*/  STL.64 [R1+0xb8], R96 ;  /* 0x0000b86001007387 */ /* 0x000fe80000100a00 */
[----:B------:R-:W3:Y:S04]  /*bee0*/  LDL.LU.64 R104, [R1+0x458] ;  /* 0x0004580001687983 */ /* 0x000ee80000300a00 */
[----:B------:R3:W-:Y:S04]  /*bef0*/  STL.64 [R1+0x260], R168 ;  /* 0x000260a801007387 */ /* 0x0007e80000100a00 */
[----:B------:R-:W-:Y:S01]  /*bf00*/  STL.64 [R1+0x240], R92 ;  /* 0x0002405c01007387 */ /* 0x000fe20000100a00 */
[----:B------:R-:W-:-:S03]  /*bf10*/  IMAD.WIDE R164, R4, 0x4, R56 ;  /* 0x0000000404a47825 */ /* 0x000fc600078e0238 */
[----:B------:R-:W3:Y:S04]  /*bf20*/  LDL.LU.64 R56, [R1+0x460] ;  /* 0x0004600001387983 */ /* 0x000ee80000300a00 */
[----:B------:R3:W-:Y:S04]  /*bf30*/  STL.64 [R1+0x278], R166 ;  /* 0x000278a601007387 */ /* 0x0007e80000100a00 */
[----:B------:R-:W-:Y:S04]  /*bf40*/  STL.64 [R1+0x258], R88 ;  /* 0x0002585801007387 */ /* 0x000fe80000100a00 */
[----:B------:R-:W3:Y:S01]  /*bf50*/  LDL.LU.64 R120, [R1+0x468] ;  /* 0x0004680001787983 */ /* 0x000ee20000300a00 */
[----:B------:R-:W-:-:S02]  /*bf60*/  VIADD R153, R23, 0xffffff9c ;  /* 0xffffff9c17997836 */ /* 0x000fc40000000000 */
[C---:B------:R-:W-:Y:S01]  /*bf70*/  IMAD.WIDE R84, R4.reuse, 0x4, R248 ;  /* 0x0000000404547825 */ /* 0x040fe200078e02f8 */
[----:B------:R3:W-:Y:S02]  /*bf80*/  STL.64 [R1+0x290], R164 ;  /* 0x000290a401007387 */ /* 0x0007e40000100a00 */
[----:B------:R-:W-:Y:S01]  /*bf90*/  ISETP.GE.U32.AND P6, PT, R153, 0x7fffff7d, PT ;  /* 0x7fffff7d9900780c */ /* 0x000fe20003fc6070 */
[----:B------:R-:W-:Y:S01]  /*bfa0*/  IMAD.WIDE R80, R4, 0x4, R246 ;  /* 0x0000000404507825 */ /* 0x000fe200078e02f6 */
[----:B------:R-:W-:Y:S03]  /*bfb0*/  STL.64 [R1+0x270], R84 ;  /* 0x0002705401007387 */ /* 0x000fe60000100a00 */
[----:B------:R-:W-:Y:S01]  /*bfc0*/  VIADD R153, R252, 0xffffff9b ;  /* 0xffffff9bfc997836 */ /* 0x000fe20000000000 */
[----:B------:R-:W3:Y:S01]  /*bfd0*/  LDL.LU.64 R124, [R1+0x470] ;  /* 0x00047000017c7983 */ /* 0x000ee20000300a00 */
[----:B----4-:R-:W-:-:S03]  /*bfe0*/  IMAD.WIDE R162, R4, 0x4, R76 ;  /* 0x0000000404a27825 */ /* 0x010fc600078e024c */
[----:B------:R-:W-:Y:S01]  /*bff0*/  LDGSTS.E [R3+-0x6f400], desc[UR34][R168.64], P1 ;  /* 0x90c00000a8037fae */ /* 0x000fe20008921862 */
[----:B------:R-:W4:Y:S01]  /*c000*/  LDC R252, c[0x0][0x230] ;  /* 0x00008c00fffc7b82 */ /* 0x000f220000000800 */
[C---:B------:R-:W-:Y:S02]  /*c010*/  IMAD.WIDE R160, R4.reuse, 0x4, R72 ;  /* 0x0000000404a07825 */ /* 0x040fe400078e0248 */
[----:B------:R4:W-:Y:S02]  /*c020*/  STL.64 [R1+0x2a8], R162 ;  /* 0x0002a8a201007387 */ /* 0x0009e40000100a00 */
[C---:B-1----:R-:W-:Y:S02]  /*c030*/  IMAD.WIDE R76, R4.reuse, 0x4, R244 ;  /* 0x00000004044c7825 */ /* 0x042fe400078e02f4 */
[----:B------:R-:W-:Y:S01]  /*c040*/  STL.64 [R1+0x288], R80 ;  /* 0x0002885001007387 */ /* 0x000fe20000100a00 */
[----:B------:R-:W-:Y:S01]  /*c050*/  ISETP.GE.U32.AND P5, PT, R153, 0x7fffff7c, PT ;  /* 0x7fffff7c9900780c */ /* 0x000fe20003fa6070 */
[----:B------:R-:W-:-:S02]  /*c060*/  IMAD.WIDE R72, R4, 0x4, R242 ;  /* 0x0000000404487825 */ /* 0x000fc400078e02f2 */
[----:B------:R-:W4:Y:S02]  /*c070*/  LDL.LU.64 R116, [R1+0x478] ;  /* 0x0004780001747983 */ /* 0x000f240000300a00 */
[----:B------:R-:W-:Y:S02]  /*c080*/  VIADD R153, R22, 0xffffff9a ;  /* 0xffffff9a16997836 */ /* 0x000fe40000000000 */
[----:B------:R1:W-:Y:S04]  /*c090*/  STL.64 [R1+0x2c0], R160 ;  /* 0x0002c0a001007387 */ /* 0x0003e80000100a00 */
[----:B------:R-:W-:Y:S01]  /*c0a0*/  STL.64 [R1+0x2a0], R76 ;  /* 0x0002a04c01007387 */ /* 0x000fe20000100a00 */
[----:B------:R-:W-:-:S03]  /*c0b0*/  IMAD.WIDE R158, R4, 0x4, R68 ;  /* 0x00000004049e7825 */ /* 0x000fc600078e0244 */
[----:B------:R-:W4:Y:S01]  /*c0c0*/  LDL.LU.64 R22, [R1+0x480] ;  /* 0x0004800001167983 */ /* 0x000f220000300a00 */
[----:B------:R-:W-:-:S03]  /*c0d0*/  IMAD.WIDE R68, R4, 0x4, R240 ;  /* 0x0000000404447825 */ /* 0x000fc600078e02f0 */
[----:B------:R1:W-:Y:S04]  /*c0e0*/  STL.64 [R1+0x2d8], R158 ;  /* 0x0002d89e01007387 */ /* 0x0003e80000100a00 */
[----:B------:R-:W-:Y:S04]  /*c0f0*/  STL.64 [R1+0x2b8], R72 ;  /* 0x0002b84801007387 */ /* 0x000fe80000100a00 */
[----:B------:R-:W4:Y:S01]  /*c100*/  LDL.LU.64 R112, [R1+0x488] ;  /* 0x0004880001707983 */ /* 0x000f220000300a00 */
[----:B--2---:R-:W-:-:S03]  /*c110*/  IMAD.WIDE R150, R4, 0x4, R64 ;  /* 0x0000000404967825 */ /* 0x004fc600078e0240 */
[----:B------:R-:W-:Y:S01]  /*c120*/  LDGSTS.E [R3+-0x6f000], desc[UR34][R166.64], P1 ;  /* 0x91000000a6037fae */ /* 0x000fe20008921862 */
[----:B------:R-:W-:-:S03]  /*c130*/  IMAD.WIDE R64, R4, 0x4, R238 ;  /* 0x0000000404407825 */ /* 0x000fc600078e02ee */
[----:B------:R2:W-:Y:S04]  /*c140*/  STL.64 [R1+0x2f0], R150 ;  /* 0x0002f09601007387 */ /* 0x0005e80000100a00 */
[----:B------:R-:W-:Y:S01]  /*c150*/  STL.64 [R1+0x2d0], R68 ;  /* 0x0002d04401007387 */ /* 0x000fe20000100a00 */
[----:B---3--:R-:W-:-:S03]  /*c160*/  IMAD.WIDE R148, R4, 0x4, R60 ;  /* 0x0000000404947825 */ /* 0x008fc600078e023c */
[----:B------:R-:W3:Y:S01]  /*c170*/  LDL.LU.64 R108, [R1+0x490] ;  /* 0x00049000016c7983 */ /* 0x000ee20000300a00 */
[----:B------:R-:W-:-:S03]  /*c180*/  IMAD.WIDE R60, R4, 0x4, R236 ;  /* 0x00000004043c7825 */ /* 0x000fc600078e02ec */
[----:B------:R2:W-:Y:S04]  /*c190*/  STL.64 [R1+0x308], R148 ;  /* 0x0003089401007387 */ /* 0x0005e80000100a00 */
[----:B------:R-:W-:Y:S01]  /*c1a0*/  STL.64 [R1+0x2e8], R64 ;  /* 0x0002e84001007387 */ /* 0x000fe20000100a00 */
[----:B------:R-:W-:-:S03]  /*c1b0*/  IMAD.WIDE R146, R4, 0x4, R104 ;  /* 0x0000000404927825 */ /* 0x000fc600078e0268 */
[----:B------:R-:W-:Y:S04]  /*c1c0*/  LDGSTS.E [R3+-0x6ec00], desc[UR34][R164.64], P1 ;  /* 0x91400000a4037fae */ /* 0x000fe80008921862 */
[----:B------:R-:W2:Y:S04]  /*c1d0*/  LDL.LU.64 R104, [R1+0x498] ;  /* 0x0004980001687983 */ /* 0x000ea80000300a00 */
[----:B------:R1:W-:Y:S04]  /*c1e0*/  STL.64 [R1+0x318], R146 ;  /* 0x0003189201007387 */ /* 0x0003e80000100a00 */
[----:B------:R-:W-:Y:S01]  /*c1f0*/  STL.64 [R1+0x300], R60 ;  /* 0x0003003c01007387 */ /* 0x000fe20000100a00 */
[----:B------:R-:W-:-:S03]  /*c200*/  IMAD.WIDE R142, R4, 0x4, R120 ;  /* 0x00000004048e7825 */ /* 0x000fc600078e0278 */
[----:B------:R-:W-:Y:S04]  /*c210*/  LDGSTS.E [R3+-0x6e800], desc[UR34][R162.64], P1 ;  /* 0x91800000a2037fae */ /* 0x000fe80008921862 */
[----:B------:R-:W2:Y:S01]  /*c220*/  LDL.LU.64 R120, [R1+0x4a0] ;  /* 0x0004a00001787983 */ /* 0x000ea20000300a00 */
[----:B------:R-:W-:-:S03]  /*c230*/  IMAD.WIDE R144, R4, 0x4, R56 ;  /* 0x0000000404907825 */ /* 0x000fc600078e0238 */
[----:B------:R-:W-:Y:S01]  /*c240*/  LDGSTS.E [R3+-0x6e400], desc[UR34][R160.64], P1 ;  /* 0x91c00000a0037fae */ /* 0x000fe20008921862 */
[----:B------:R-:W-:-:S04]  /*c250*/  IMAD.WIDE R56, R4, 0x4, R12 ;  /* 0x0000000404387825 */ /* 0x000fc800078e020c */
[C---:B------:R-:W-:Y:S01]  /*c260*/  IMAD.WIDE R140, R4.reuse, 0x4, R124 ;  /* 0x00000004048c7825 */ /* 0x040fe200078e027c */
[----:B------:R1:W-:Y:S03]  /*c270*/  STL.64 [R1+0x330], R144 ;  /* 0x0003309001007387 */ /* 0x0003e60000100a00 */
[C---:B------:R-:W-:Y:S01]  /*c280*/  IMAD.WIDE R250, R4.reuse, 0x4, R58 ;  /* 0x0000000404fa7825 */ /* 0x040fe200078e023a */
[----:B------:R-:W-:Y:S03]  /*c290*/  STL.64 [R1+0x328], R56 ;  /* 0x0003283801007387 */ /* 0x000fe60000100a00 */
[C---:B------:R-:W-:Y:S01]  /*c2a0*/  IMAD.WIDE R248, R4.reuse, 0x4, R62 ;  /* 0x0000000404f87825 */ /* 0x040fe200078e023e */
[----:B------:R1:W-:Y:S04]  /*c2b0*/  STL.64 [R1+0x348], R142 ;  /* 0x0003488e01007387 */ /* 0x0003e80000100a00 */
[----:B------:R1:W-:Y:S01]  /*c2c0*/  STL.64 [R1+0x360], R140 ;  /* 0x0003608c01007387 */ /* 0x0003e20000100a00 */
[----:B------:R-:W-:-:S03]  /*c2d0*/  IMAD.WIDE R246, R4, 0x4, R66 ;  /* 0x0000000404f67825 */ /* 0x000fc600078e0242 */
[----:B------:R-:W-:Y:S01]  /*c2e0*/  STL.64 [R1+0x340], R250 ;  /* 0x000340fa01007387 */ /* 0x000fe20000100a00 */
        /* <DEDUP_REMOVED lines=10> */
[----:B----4-:R-:W-:-:S03]  /*c390*/  IMAD.WIDE R138, R4, 0x4, R116 ;  /* 0x00000004048a7825 */ /* 0x010fc600078e0274 */
[----:B------:R-:W-:Y:S01]  /*c3a0*/  LDGSTS.E [R3+-0x6cc00], desc[UR34][R142.64], P1 ;  /* 0x934000008e037fae */ /* 0x000fe20008921862 */
[----:B------:R-:W-:-:S03]  /*c3b0*/  IMAD.WIDE R136, R4, 0x4, R22 ;  /* 0x0000000404887825 */ /* 0x000fc600078e0216 */
[----:B------:R-:W-:Y:S04]  /*c3c0*/  LDGSTS.E [R3+-0x6c800], desc[UR34][R140.64], P1 ;  /* 0x938000008c037fae */ /* 0x000fe80008921862 */
[----:B------:R-:W4:Y:S04]  /*c3d0*/  LDL.LU.64 R22, [R1+0x4b0] ;  /* 0x0004b00001167983 */ /* 0x000f280000300a00 */
[----:B------:R1:W-:Y:S01]  /*c3e0*/  STL.64 [R1+0x378], R138 ;  /* 0x0003788a01007387 */ /* 0x0003e20000100a00 */
[----:B------:R-:W-:-:S03]  /*c3f0*/  IMAD.WIDE R134, R4, 0x4, R112 ;  /* 0x0000000404867825 */ /* 0x000fc600078e0270 */
[----:B------:R-:W-:Y:S04]  /*c400*/  STL.64 [R1+0x358], R248 ;  /* 0x000358f801007387 */ /* 0x000fe80000100a00 */
[----:B------:R-:W4:Y:S04]  /*c410*/  LDL.LU.64 R116, [R1+0x4b8] ;  /* 0x0004b80001747983 */ /* 0x000f280000300a00 */
[----:B------:R1:W-:Y:S04]  /*c420*/  STL.64 [R1+0x390], R136 ;  /* 0x0003908801007387 */ /* 0x0003e80000100a00 */
[----:B------:R-:W-:Y:S04]  /*c430*/  STL.64 [R1+0x370], R246 ;  /* 0x000370f601007387 */ /* 0x000fe80000100a00 */
[----:B------:R-:W4:Y:S01]  /*c440*/  LDL.LU.64 R112, [R1+0x4c0] ;  /* 0x0004c00001707983 */ /* 0x000f220000300a00 */
[----:B---3--:R-:W-:-:S03]  /*c450*/  IMAD.WIDE R132, R4, 0x4, R108 ;  /* 0x0000000404847825 */ /* 0x008fc600078e026c */
[----:B------:R-:W-:Y:S04]  /*c460*/  LDGSTS.E [R3+-0x6c400], desc[UR34][R138.64], P1 ;  /* 0x93c000008a037fae */ /* 0x000fe80008921862 */
[----:B------:R-:W3:Y:S04]  /*c470*/  LDL.LU.64 R108, [R1+0x4c8] ;  /* 0x0004c800016c7983 */ /* 0x000ee80000300a00 */
[----:B------:R1:W-:Y:S04]  /*c480*/  STL.64 [R1+0x3a8], R134 ;  /* 0x0003a88601007387 */ /* 0x0003e80000100a00 */
[----:B------:R-:W-:Y:S01]  /*c490*/  STL.64 [R1+0x388], R244 ;  /* 0x000388f401007387 */ /* 0x000fe20000100a00 */
[----:B--2---:R-:W-:-:S03]  /*c4a0*/  IMAD.WIDE R128, R4, 0x4, R104 ;  /* 0x0000000404807825 */ /* 0x004fc600078e0268 */
[----:B------:R-:W-:Y:S04]  /*c4b0*/  LDGSTS.E [R3+-0x6c000], desc[UR34][R136.64], P1 ;  /* 0x9400000088037fae */ /* 0x000fe80008921862 */
[----:B------:R-:W2:Y:S04]  /*c4c0*/  LDL.LU.64 R104, [R1+0x4d0] ;  /* 0x0004d00001687983 */ /* 0x000ea80000300a00 */
[----:B------:R1:W-:Y:S04]  /*c4d0*/  STL.64 [R1+0x3c0], R132 ;  /* 0x0003c08401007387 */ /* 0x0003e80000100a00 */
[----:B------:R-:W-:Y:S04]  /*c4e0*/  STL.64 [R1+0x3a0], R242 ;  /* 0x0003a0f201007387 */ /* 0x000fe80000100a00 */
[----:B------:R-:W2:Y:S04]  /*c4f0*/  LDL.LU.64 R70, [R1+0x4d8] ;  /* 0x0004d80001467983 */ /* 0x000ea80000300a00 */
[----:B------:R1:W-:Y:S01]  /*c500*/  STL.64 [R1+0x3d8], R128 ;  /* 0x0003d88001007387 */ /* 0x0003e20000100a00 */
[----:B------:R-:W-:-:S03]  /*c510*/  IMAD.WIDE R124, R4, 0x4, R120 ;  /* 0x00000004047c7825 */ /* 0x000fc600078e0278 */
[----:B------:R-:W-:Y:S01]  /*c520*/  STL.64 [R1+0x3b8], R240 ;  /* 0x0003b8f001007387 */ /* 0x000fe20000100a00 */
[----:B------:R-:W-:-:S03]  /*c530*/  IMAD.WIDE R120, R4, 0x4, R156 ;  /* 0x0000000404787825 */ /* 0x000fc600078e029c */
[----:B------:R-:W2:Y:S04]  /*c540*/  LDL.LU.64 R66, [R1+0x4e0] ;  /* 0x0004e00001427983 */ /* 0x000ea80000300a00 */
[----:B------:R-:W2:Y:S04]  /*c550*/  LDL.LU.64 R62, [R1+0x4e8] ;  /* 0x0004e800013e7983 */ /* 0x000ea80000300a00 */
[----:B------:R1:W-:Y:S04]  /*c560*/  STL.64 [R1+0x3f0], R124 ;  /* 0x0003f07c01007387 */ /* 0x0003e80000100a00 */
[----:B------:R-:W-:Y:S04]  /*c570*/  STL.64 [R1+0x3d0], R238 ;  /* 0x0003d0ee01007387 */ /* 0x000fe80000100a00 */
[----:B------:R-:W2:Y:S04]  /*c580*/  LDL.LU.64 R58, [R1+0x4f0] ;  /* 0x0004f000013a7983 */ /* 0x000ea80000300a00 */
[----:B------:R1:W-:Y:S04]  /*c590*/  STL.64 [R1+0x408], R120 ;  /* 0x0004087801007387 */ /* 0x0003e80000100a00 */
[----:B------:R-:W-:Y:S04]  /*c5a0*/  STL.64 [R1+0x3e8], R236 ;  /* 0x0003e8ec01007387 */ /* 0x000fe80000100a00 */
[----:B------:R-:W2:Y:S01]  /*c5b0*/  LDL.LU.64 R12, [R1+0x4f8] ;  /* 0x0004f800010c7983 */ /* 0x000ea20000300a00 */
        /* <DEDUP_REMOVED lines=10> */
[----:B------:R-:W-:-:S04]  /*c660*/  IMAD.WIDE R74, R4, 0x4, R110 ;  /* 0x00000004044a7825 */ /* 0x000fc800078e026e */
[----:B------:R-:W-:-:S04]  /*c670*/  IMAD.WIDE R234, R4, 0x4, R234 ;  /* 0x0000000404ea7825 */ /* 0x000fc800078e02ea */
[----:B----4-:R-:W-:-:S05]  /*c680*/  IMAD.WIDE R22, R4, 0x4, R22 ;  /* 0x0000000404167825 */ /* 0x010fca00078e0216 */
[----:B------:R4:W-:Y:S01]  /*c690*/  STL.64 [R1+0x420], R22 ;  /* 0x0004201601007387 */ /* 0x0009e20000100a00 */
[----:B------:R-:W-:-:S03]  /*c6a0*/  IMAD.WIDE R116, R4, 0x4, R116 ;  /* 0x0000000404747825 */ /* 0x000fc600078e0274 */
[----:B------:R-:W-:Y:S04]  /*c6b0*/  STL.64 [R1+0x400], R156 ;  /* 0x0004009c01007387 */ /* 0x000fe80000100a00 */
[----:B------:R4:W-:Y:S01]  /*c6c0*/  STL.64 [R1+0x438], R116 ;  /* 0x0004387401007387 */ /* 0x0009e20000100a00 */
[----:B------:R-:W-:-:S03]  /*c6d0*/  IMAD.WIDE R112, R4, 0x4, R112 ;  /* 0x0000000404707825 */ /* 0x000fc600078e0270 */
[----:B------:R-:W-:Y:S04]  /*c6e0*/  STL.64 [R1+0x418], R90 ;  /* 0x0004185a01007387 */ /* 0x000fe80000100a00 */
[----:B------:R4:W-:Y:S04]  /*c6f0*/  STL.64 [R1+0x450], R112 ;  /* 0x0004507001007387 */ /* 0x0009e80000100a00 */
[----:B------:R-:W-:Y:S01]  /*c700*/  STL.64 [R1+0x430], R86 ;  /* 0x0004305601007387 */ /* 0x000fe20000100a00 */
[----:B---3--:R-:W-:-:S03]  /*c710*/  IMAD.WIDE R108, R4, 0x4, R108 ;  /* 0x00000004046c7825 */ /* 0x008fc600078e026c */
[----:B------:R-:W-:Y:S04]  /*c720*/  LDGSTS.E [R3+-0x6a800], desc[UR34][R22.64], P1 ;  /* 0x9580000016037fae */ /* 0x000fe80008921862 */
[----:B------:R3:W-:Y:S04]  /*c730*/  STL.64 [R1+0x468], R108 ;  /* 0x0004686c01007387 */ /* 0x0007e80000100a00 */
[----:B------:R-:W-:Y:S04]  /*c740*/  STL.64 [R1+0x448], R82 ;  /* 0x0004485201007387 */ /* 0x000fe80000100a00 */
[----:B------:R-:W-:Y:S01]  /*c750*/  LDGSTS.E [R3+-0x6a400], desc[UR34][R116.64], P1 ;  /* 0x95c0000074037fae */ /* 0x000fe20008921862 */
[----:B--2---:R-:W-:-:S03]  /*c760*/  IMAD.WIDE R104, R4, 0x4, R104 ;  /* 0x0000000404687825 */ /* 0x004fc600078e0268 */
[----:B------:R-:W-:Y:S04]  /*c770*/  LDGSTS.E [R3+-0x6a000], desc[UR34][R112.64], P1 ;  /* 0x9600000070037fae */ /* 0x000fe80008921862 */
[----:B------:R-:W-:Y:S01]  /*c780*/  STL.64 [R1+0x480], R104 ;  /* 0x0004806801007387 */ /* 0x000fe20000100a00 */
[----:B------:R-:W-:-:S03]  /*c790*/  IMAD.WIDE R110, R4, 0x4, R70 ;  /* 0x00000004046e7825 */ /* 0x000fc600078e0246 */
        /* <DEDUP_REMOVED lines=14> */
[----:B------:R2:W-:Y:S01]  /*c880*/  STL.64 [R1+0x4e0], R98 ;  /* 0x0004e06201007387 */ /* 0x0005e20000100a00 */
[----:B------:R-:W-:-:S03]  /*c890*/  IMAD.WIDE R94, R4, 0x4, R12 ;  /* 0x00000004045e7825 */ /* 0x000fc600078e020c */
[----:B------:R2:W-:Y:S01]  /*c8a0*/  STL.64 [R1+0x4c0], R62 ;  /* 0x0004c03e01007387 */ /* 0x0005e20000100a00 */
[----:B------:R-:W-:-:S03]  /*c8b0*/  IMAD.WIDE R12, R4, 0x4, R130 ;  /* 0x00000004040c7825 */ /* 0x000fc600078e0282 */
[----:B------:R-:W-:Y:S04]  /*c8c0*/  STL.64 [R1+0x508], R94 ;  /* 0x0005085e01007387 */ /* 0x000fe80000100a00 */
[----:B------:R2:W-:Y:S04]  /*c8d0*/  STL.64 [R1+0x4d8], R58 ;  /* 0x0004d83a01007387 */ /* 0x0005e80000100a00 */
[----:B------:R-:W2:Y:S04]  /*c8e0*/  LDL.LU.64 R174, [R1+0x1648] ;  /* 0x0016480001ae7983 */ /* 0x000ea80000300a00 */
[----:B------:R-:W2:Y:S04]  /*c8f0*/  LDL.LU.64 R172, [R1+0x1640] ;  /* 0x0016400001ac7983 */ /* 0x000ea80000300a00 */
[----:B------:R2:W-:Y:S04]  /*c900*/  STL.64 [R1+0x500], R12 ;  /* 0x0005000c01007387 */ /* 0x0005e80000100a00 */
[----:B------:R-:W2:Y:S04]  /*c910*/  LDL.LU.64 R170, [R1+0x1638] ;  /* 0x0016380001aa7983 */ /* 0x000ea80000300a00 */
[----:B------:R-:W2:Y:S04]  /*c920*/  LDL.LU.64 R168, [R1+0x1630] ;  /* 0x0016300001a87983 */ /* 0x000ea80000300a00 */
[----:B------:R-:W2:Y:S04]  /*c930*/  LDL.LU.64 R166, [R1+0x1628] ;  /* 0x0016280001a67983 */ /* 0x000ea80000300a00 */
[----:B------:R-:W2:Y:S04]  /*c940*/  LDL.LU.64 R164, [R1+0x1620] ;  /* 0x0016200001a47983 */ /* 0x000ea80000300a00 */
[----:B------:R-:W2:Y:S04]  /*c950*/  LDL.LU.64 R162, [R1+0x1618] ;  /* 0x0016180001a27983 */ /* 0x000ea80000300a00 */
[----:B-1----:R-:W2:Y:S04]  /*c960*/  LDL.LU.64 R160, [R1+0x1610] ;  /* 0x0016100001a07983 */ /* 0x002ea80000300a00 */
[----:B------:R-:W2:Y:S04]  /*c970*/  LDL.LU.64 R158, [R1+0x1608] ;  /* 0x00160800019e7983 */ /* 0x000ea80000300a00 */
        /* <DEDUP_REMOVED lines=10> */
[----:B------:R-:W-:Y:S04]  /*ca20*/  LDGSTS.E [R3+-0x69c00], desc[UR34][R108.64], P1 ;  /* 0x964000006c037fae */ /* 0x000fe80008921862 */
[----:B------:R-:W2:Y:S04]  /*ca30*/  LDL.LU.64 R128, [R1+0x15b0] ;  /* 0x0015b00001807983 */ /* 0x000ea80000300a00 */
[----:B------:R-:W-:Y:S04]  /*ca40*/  LDGSTS.E [R3+-0x69800], desc[UR34][R104.64], P1 ;  /* 0x9680000068037fae */ /* 0x000fe80008921862 */
[----:B------:R-:W2:Y:S04]  /*ca50*/  LDL.LU.64 R124, [R1+0x15a8] ;  /* 0x0015a800017c7983 */ /* 0x000ea80000300a00 */
[----:B------:R-:W-:Y:S04]  /*ca60*/  LDGSTS.E [R3+-0x69400], desc[UR34][R110.64], P1 ;  /* 0x96c000006e037fae */ /* 0x000fe80008921862 */
[----:B------:R-:W2:Y:S04]  /*ca70*/  LDL.LU.64 R120, [R1+0x15a0] ;  /* 0x0015a00001787983 */ /* 0x000ea80000300a00 */
[----:B------:R-:W-:Y:S04]  /*ca80*/  LDGSTS.E [R3+-0x69000], desc[UR34][R106.64], P1 ;  /* 0x970000006a037fae */ /* 0x000fe80008921862 */
[----:B----4-:R-:W4:Y:S04]  /*ca90*/  LDL.LU.64 R22, [R1+0x1598] ;  /* 0x0015980001167983 */ /* 0x010f280000300a00 */
[----:B------:R-:W-:Y:S04]  /*caa0*/  LDGSTS.E [R3+-0x68c00], desc[UR34][R102.64], P1 ;  /* 0x9740000066037fae */ /* 0x000fe80008921862 */
[----:B------:R-:W4:Y:S04]  /*cab0*/  LDL.LU.64 R116, [R1+0x1590] ;  /* 0x0015900001747983 */ /* 0x000f280000300a00 */
[----:B------:R2:W-:Y:S04]  /*cac0*/  LDGSTS.E [R3+-0x68800], desc[UR34][R98.64], P1 ;  /* 0x9780000062037fae */ /* 0x0005e80008921862 */
[----:B------:R-:W4:Y:S04]  /*cad0*/  LDL.LU.64 R112, [R1+0x1588] ;  /* 0x0015880001707983 */ /* 0x000f280000300a00 */
[----:B------:R-:W-:Y:S04]  /*cae0*/  LDGSTS.E [R3+-0x68400], desc[UR34][R94.64], P1 ;  /* 0x97c000005e037fae */ /* 0x000fe80008921862 */
[----:B---3--:R-:W3:Y:S01]  /*caf0*/  LDL.LU.64 R108, [R1+0x1580] ;  /* 0x00158000016c7983 */ /* 0x008ee20000300a00 */
[C---:B------:R-:W-:Y:S01]  /*cb00*/  IMAD.WIDE R14, R2.reuse, 0x4, R14 ;  /* 0x00000004020e7825 */ /* 0x040fe200078e020e */
[----:B--2---:R-:W1:Y:S02]  /*cb10*/  LDC R99, c[0x0][0x230] ;  /* 0x00008c00ff637b82 */ /* 0x004e640000000800 */
[----:B------:R-:W-:Y:S04]  /*cb20*/  LDGSTS.E [R0+-0x6fe00], desc[UR34][R100.64], P1 ;  /* 0x9020000064007fae */ /* 0x000fe80008921862 */
[----:B------:R-:W2:Y:S04]  /*cb30*/  LDL.LU.64 R104, [R1+0x1578] ;  /* 0x0015780001687983 */ /* 0x000ea80000300a00 */
[----:B------:R-:W-:Y:S04]  /*cb40*/  LDGSTS.E [R0+-0x6fa00], desc[UR34][R96.64], P1 ;  /* 0x9060000060007fae */ /* 0x000fe80008921862 */
[----:B------:R-:W3:Y:S04]  /*cb50*/  LDL.LU.64 R100, [R1+0x1570] ;  /* 0x0015700001647983 */ /* 0x000ee80000300a00 */
        /* <DEDUP_REMOVED lines=16> */
[----:B------:R1:W-:Y:S04]  /*cc60*/  LDGSTS.E [R0+-0x6d600], desc[UR34][R60.64], P1 ;  /* 0x92a000003c007fae */ /* 0x0003e80008921862 */
[----:B------:R-:W2:Y:S04]  /*cc70*/  LDL.LU.64 R64, [R1+0x1528] ;  /* 0x0015280001407983 */ /* 0x000ea80000300a00 */
[----:B------:R-:W-:Y:S04]  /*cc80*/  LDGSTS.E [R0+-0x6d200], desc[UR34][R234.64], P1 ;  /* 0x92e00000ea007fae */ /* 0x000fe80008921862 */
[----:B------:R-:W1:Y:S04]  /*cc90*/  LDL.LU.64 R60, [R1+0x1520] ;  /* 0x00152000013c7983 */ /* 0x000e680000300a00 */
[----:B------:R-:W-:Y:S04]  /*cca0*/  LDGSTS.E [R0+-0x6ce00], desc[UR34][R56.64], P1 ;  /* 0x9320000038007fae */ /* 0x000fe80008921862 */
[----:B------:R-:W-:Y:S04]  /*ccb0*/  LDGSTS.E [R0+-0x6ca00], desc[UR34][R250.64], P1 ;  /* 0x93600000fa007fae */ /* 0x000fe80008921862 */
[----:B------:R-:W-:Y:S04]  /*ccc0*/  LDGSTS.E [R0+-0x6c600], desc[UR34][R248.64], P1 ;  /* 0x93a00000f8007fae */ /* 0x000fe80008921862 */
[----:B------:R-:W4:Y:S04]  /*ccd0*/  LDL.LU.64 R56, [R1+0x1518] ;  /* 0x0015180001387983 */ /* 0x000f280000300a00 */
[----:B------:R-:W-:Y:S04]  /*cce0*/  LDGSTS.E [R0+-0x6c200], desc[UR34][R246.64], P1 ;  /* 0x93e00000f6007fae */ /* 0x000fe80008921862 */
[----:B------:R-:W-:Y:S04]  /*ccf0*/  LDGSTS.E [R0+-0x6be00], desc[UR34][R244.64], P1 ;  /* 0x94200000f4007fae */ /* 0x000fe80008921862 */
[----:B------:R-:W-:Y:S04]  /*cd00*/  LDGSTS.E [R0+-0x6ba00], desc[UR34][R242.64], P1 ;  /* 0x94600000f2007fae */ /* 0x000fe80008921862 */
[----:B------:R-:W-:Y:S04]  /*cd10*/  LDGSTS.E [R0+-0x6b600], desc[UR34][R240.64], P1 ;  /* 0x94a00000f0007fae */ /* 0x000fe80008921862 */
[----:B------:R-:W-:Y:S04]  /*cd20*/  LDGSTS.E [R0+-0x6b200], desc[UR34][R238.64], P1 ;  /* 0x94e00000ee007fae */ /* 0x000fe80008921862 */
[----:B------:R-:W-:Y:S04]  /*cd30*/  LDGSTS.E [R0+-0x6ae00], desc[UR34][R236.64], P1 ;  /* 0x95200000ec007fae */ /* 0x000fe80008921862 */
[----:B------:R-:W-:Y:S04]  /*cd40*/  LDGSTS.E [R0+-0x6aa00], desc[UR34][R156.64], P1 ;  /* 0x956000009c007fae */ /* 0x000fe80008921862 */
[----:B------:R1:W-:Y:S04]  /*cd50*/  LDGSTS.E [R0+-0x6a600], desc[UR34][R90.64], P1 ;  /* 0x95a000005a007fae */ /* 0x0003e80008921862 */
[----:B------:R-:W-:Y:S04]  /*cd60*/  LDGSTS.E [R0+-0x6a200], desc[UR34][R86.64], P1 ;  /* 0x95e0000056007fae */ /* 0x000fe80008921862 */
[----:B------:R-:W-:Y:S04]  /*cd70*/  LDGSTS.E [R0+-0x69e00], desc[UR34][R82.64], P1 ;  /* 0x9620000052007fae */ /* 0x000fe80008921862 */
[----:B------:R-:W-:Y:S01]  /*cd80*/  LDGSTS.E [R0+-0x69a00], desc[UR34][R78.64], P1 ;  /* 0x966000004e007fae */ /* 0x000fe20008921862 */
[----:B-1----:R-:W-:-:S03]  /*cd90*/  IMAD.WIDE R60, R2, 0x4, R60 ;  /* 0x00000004023c7825 */ /* 0x002fc600078e023c */
[----:B------:R1:W-:Y:S01]  /*cda0*/  LDGSTS.E [R0+-0x69600], desc[UR34][R74.64], P1 ;  /* 0x96a000004a007fae */ /* 0x0003e20008921862 */
[----:B------:R-:W3:Y:S03]  /*cdb0*/  LDC R90, c[0x0][0x230] ;  /* 0x00008c00ff5a7b82 */ /* 0x000ee60000000800 */
[----:B------:R-:W-:Y:S04]  /*cdc0*/  LDGSTS.E [R0+-0x69200], desc[UR34][R70.64], P1 ;  /* 0x96e0000046007fae */ /* 0x000fe80008921862 */
[----:B------:R2:W-:Y:S04]  /*cdd0*/  LDGSTS.E [R0+-0x68e00], desc[UR34][R66.64], P1 ;  /* 0x9720000042007fae */ /* 0x0005e80008921862 */
[----:B------:R2:W-:Y:S01]  /*cde0*/  LDGSTS.E [R0+-0x68a00], desc[UR34][R62.64], P1 ;  /* 0x976000003e007fae */ /* 0x0005e20008921862 */
[----:B----4-:R-:W-:-:S03]  /*cdf0*/  IMAD.WIDE R56, R2, 0x4, R56 ;  /* 0x0000000402387825 */ /* 0x010fc600078e0238 */
[----:B------:R3:W-:Y:S01]  /*ce00*/  LDGSTS.E [R0+-0x68600], desc[UR34][R58.64], P1 ;  /* 0x97a000003a007fae */ /* 0x0007e20008921862 */
[----:B-1----:R-:W1:Y:S03]  /*ce10*/  LDC R74, c[0x0][0x230] ;  /* 0x00008c00ff4a7b82 */ /* 0x002e660000000800 */
[----:B------:R4:W-:Y:S04]  /*ce20*/  LDGSTS.E [R0+-0x68200], desc[UR34][R12.64], P1 ;  /* 0x97e000000c007fae */ /* 0x0009e80008921862 */
[----:B------:R-:W0:Y:S01]  /*ce30*/  LDGDEPBAR ;  /* 0x00000000000079af */ /* 0x000e220000000000 */
[C---:B------:R-:W-:Y:S01]  /*ce40*/  IMAD.WIDE R156, R2.reuse, 0x4, R112 ;  /* 0x00000004029c7825 */ /* 0x040fe200078e0270 */
[----:B--2---:R-:W2:Y:S08]  /*ce50*/  LDC R66, c[0x0][0x230] ;  /* 0x00008c00ff427b82 */ /* 0x004eb00000000800 */
[----:B------:R-:W-:Y:S01]  /*ce60*/  BAR.SYNC.DEFER_BLOCKING 0x0 ;  /* 0x0000000000007b1d */ /* 0x000fe20000010000 */
[----:B------:R-:W-:-:S04]  /*ce70*/  IMAD.WIDE R62, R2, 0x4, R64 ;  /* 0x00000004023e7825 */ /* 0x000fc800078e0240 */
[----:B---3--:R-:W-:-:S03]  /*ce80*/  IMAD.WIDE R58, R2, 0x4, R68 ;  /* 0x00000004023a7825 */ /* 0x008fc600078e0244 */
[----:B----4-:R-:W3:Y:S01]  /*ce90*/  LDC R13, c[0x0][0x230] ;  /* 0x00008c00ff0d7b82 */ /* 0x010ee20000000800 */
[----:B------:R4:W-:Y:S01]  /*cea0*/  STL.64 [R1+0x4f8], R56 ;  /* 0x0004f83801007387 */ /* 0x0009e20000100a00 */
[----:B------:R-:W-:-:S03]  /*ceb0*/  IMAD.WIDE R64, R2, 0x4, R72 ;  /* 0x0000000402407825 */ /* 0x000fc600078e0248 */
[----:B------:R4:W-:Y:S04]  /*cec0*/  STL.64 [R1+0x4f0], R60 ;  /* 0x0004f03c01007387 */ /* 0x0009e80000100a00 */
[----:B------:R1:W-:Y:S04]  /*ced0*/  STL.64 [R1+0x4e8], R62 ;  /* 0x0004e83e01007387 */ /* 0x0003e80000100a00 */
[----:B------:R1:W-:Y:S04]  /*cee0*/  STL.64 [R1+0x4d0], R58 ;  /* 0x0004d03a01007387 */ /* 0x0003e80000100a00 */
[----:B------:R-:W-:Y:S01]  /*cef0*/  @!PT LDS RZ, [RZ] ;  /* 0x00000000fffff984 */ /* 0x000fe20000000800 */
[----:B------:R-:W-:Y:S01]  /*cf00*/  @!PT LDS RZ, [RZ] ;  /* 0x00000000fffff984 */ /* 0x000fe20000000800 */
[----:B------:R-:W-:Y:S01]  /*cf10*/  @!PT LDS RZ, [RZ] ;  /* 0x00000000fffff984 */ /* 0x000fe20000000800 */
[----:B------:R4:W-:Y:S04]  /*cf20*/  LDGSTS.E [R22+0x30000], desc[UR34][R56.64], !P0 ;  /* 0x3000000038167fae */ /* 0x0009e8000c121862 */
[----:B------:R1:W-:Y:S04]  /*cf30*/  LDGSTS.E [R22+0x34000], desc[UR34][R60.64], !P0 ;  /* 0x340000003c167fae */ /* 0x0003e8000c121862 */
[----:B------:R2:W-:Y:S04]  /*cf40*/  LDGSTS.E [R22+0x38000], desc[UR34][R62.64], !P0 ;  /* 0x380000003e167fae */ /* 0x0005e8000c121862 */
[----:B------:R2:W-:Y:S01]  /*cf50*/  LDGSTS.E [R22+0x3c000], desc[UR34][R58.64], !P0 ;  /* 0x3c0000003a167fae */ /* 0x0005e2000c121862 */
[----:B----4-:R-:W4:Y:S01]  /*cf60*/  LDC R56, c[0x0][0x230] ;  /* 0x00008c00ff387b82 */ /* 0x010f220000000800 */
[----:B-1----:R-:W-:-:S02]  /*cf70*/  IMAD.WIDE R60, R2, 0x4, R80 ;  /* 0x00000004023c7825 */ /* 0x002fc400078e0250 */
[----:B------:R1:W-:Y:S02]  /*cf80*/  STL.64 [R1+0x4b8], R64 ;  /* 0x0004b84001007387 */ /* 0x0003e40000100a00 */
[C---:B--2---:R-:W-:Y:S02]  /*cf90*/  IMAD.WIDE R62, R2.reuse, 0x4, R76 ;  /* 0x00000004023e7825 */ /* 0x044fe400078e024c */
[----:B------:R1:W-:Y:S01]  /*cfa0*/  LDGSTS.E [R22+0x30004], desc[UR34][R64.64], !P4 ;  /* 0x3000400040167fae */ /* 0x0003e2000e121862 */
[----:B------:R-:W2:Y:S01]  /*cfb0*/  LDC R57, c[0x0][0x230] ;  /* 0x00008c00ff397b82 */ /* 0x000ea20000000800 */
[C---:B------:R-:W-:Y:S02]  /*cfc0*/  IMAD.WIDE R58, R2.reuse, 0x4, R84 ;  /* 0x00000004023a7825 */ /* 0x040fe400078e0254 */
[----:B------:R3:W-:Y:S04]  /*cfd0*/  STL.64 [R1+0x4a0], R62 ;  /* 0x0004a03e01007387 */ /* 0x0007e80000100a00 */
[----:B------:R3:W-:Y:S01]  /*cfe0*/  LDGSTS.E [R22+0x34004], desc[UR34][R62.64], !P4 ;  /* 0x340040003e167fae */ /* 0x0007e2000e121862 */
[----:B-1----:R-:W-:-:S03]  /*cff0*/  IMAD.WIDE R64, R2, 0x4, R88 ;  /* 0x0000000402407825 */ /* 0x002fc600078e0258 */
[----:B------:R1:W-:Y:S04]  /*d000*/  STL.64 [R1+0x488], R60 ;  /* 0x0004883c01007387 */ /* 0x0003e80000100a00 */
[----:B------:R1:W-:Y:S01]  /*d010*/  LDGSTS.E [R22+0x38004], desc[UR34][R60.64], !P4 ;  /* 0x380040003c167fae */ /* 0x0003e2000e121862 */
[----:B---3--:R-:W-:-:S03]  /*d020*/  IMAD.WIDE R62, R2, 0x4, R92 ;  /* 0x00000004023e7825 */ /* 0x008fc600078e025c */
[----:B------:R3:W-:Y:S04]  /*d030*/  STL.64 [R1+0x470], R58 ;  /* 0x0004703a01007387 */ /* 0x0007e80000100a00 */
[----:B------:R3:W-:Y:S01]  /*d040*/  LDGSTS.E [R22+0x3c004], desc[UR34][R58.64], !P4 ;  /* 0x3c0040003a167fae */ /* 0x0007e2000e121862 */
[----:B------:R-:W-:Y:S01]  /*d050*/  VIADD R12, R252, 0xffffff99 ;  /* 0xffffff99fc0c7836 */ /* 0x000fe20000000000 */
[----:B------:R-:W-:Y:S01]  /*d060*/  ISETP.GE.U32.AND P1, PT, R153, 0x7fffff7b, PT ;  /* 0x7fffff7b9900780c */ /* 0x000fe20003f26070 */
[C---:B------:R-:W-:Y:S01]  /*d070*/  IMAD.WIDE R250, R2.reuse, 0x4, R216 ;  /* 0x0000000402fa7825 */ /* 0x040fe200078e02d8 */
[----:B------:R-:W-:Y:S01]  /*d080*/  STL.64 [R1+0x458], R64 ;  /* 0x0004584001007387 */ /* 0x000fe20000100a00 */
[----:B------:R-:W2:Y:S02]  /*d090*/  LDC R153, c[0x0][0x230] ;  /* 0x00008c00ff997b82 */ /* 0x000ea40000000800 */
[C---:B-1----:R-:W-:Y:S01]  /*d0a0*/  IMAD.WIDE R60, R2.reuse, 0x4, R96 ;  /* 0x00000004023c7825 */ /* 0x042fe200078e0260 */
[----:B------:R-:W-:Y:S03]  /*d0b0*/  LDGSTS.E [R22+0x30008], desc[UR34][R64.64], !P3 ;  /* 0x3000800040167fae */ /* 0x000fe6000d921862 */
[----:B---3--:R-:W-:Y:S01]  /*d0c0*/  IMAD.WIDE R58, R2, 0x4, R100 ;  /* 0x00000004023a7825 */ /* 0x008fe200078e0264 */
[----:B------:R-:W-:Y:S01]  /*d0d0*/  STL.64 [R1+0x440], R62 ;  /* 0x0004403e01007387 */ /* 0x000fe20000100a00 */
[----:B------:R-:W1:Y:S03]  /*d0e0*/  LDC R252, c[0x0][0x230] ;  /* 0x00008c00fffc7b82 */ /* 0x000e660000000800 */
[----:B------:R-:W-:Y:S01]  /*d0f0*/  LDGSTS.E [R22+0x34008], desc[UR34][R62.64], !P3 ;  /* 0x340080003e167fae */ /* 0x000fe2000d921862 */
[----:B------:R-:W-:-:S03]  /*d100*/  ISETP.GE.U32.AND P0, PT, R12, 0x7fffff7a, PT ;  /* 0x7fffff7a0c00780c */ /* 0x000fc60003f06070 */
[----:B------:R3:W-:Y:S04]  /*d110*/  STL.64 [R1+0x428], R60 ;  /* 0x0004283c01007387 */ /* 0x0007e80000100a00 */
[----:B------:R3:W-:Y:S01]  /*d120*/  LDGSTS.E [R22+0x38008], desc[UR34][R60.64], !P3 ;  /* 0x380080003c167fae */ /* 0x0007e2000d921862 */
[----:B------:R-:W-:-:S03]  /*d130*/  VIADD R12, R154, 0xffffff98 ;  /* 0xffffff989a0c7836 */ /* 0x000fc60000000000 */
[----:B------:R4:W-:Y:S04]  /*d140*/  STL.64 [R1+0x410], R58 ;  /* 0x0004103a01007387 */ /* 0x0009e80000100a00 */
[----:B------:R4:W-:Y:S01]  /*d150*/  LDGSTS.E [R22+0x3c008], desc[UR34][R58.64], !P3 ;  /* 0x3c0080003a167fae */ /* 0x0009e2000d921862 */
[----:B---3--:R-:W-:-:S04]  /*d160*/  IMAD.WIDE R60, R2, 0x4, R104 ;  /* 0x00000004023c7825 */ /* 0x008fc800078e0268 */
[----:B------:R-:W-:-:S04]  /*d170*/  IMAD.WIDE R154, R2, 0x4, R116 ;  /* 0x00000004029a7825 */ /* 0x000fc800078e0274 */
[C---:B----4-:R-:W-:Y:S01]  /*d180*/  IMAD.WIDE R58, R2.reuse, 0x4, R108 ;  /* 0x00000004023a7825 */ /* 0x050fe200078e026c */
[----:B------:R3:W-:Y:S03]  /*d190*/  STL.64 [R1+0x3f8], R60 ;  /* 0x0003f83c01007387 */ /* 0x0007e60000100a00 */
[C---:B------:R-:W-:Y:S01]  /*d1a0*/  IMAD.WIDE R64, R2.reuse, 0x4, R120 ;  /* 0x0000000402407825 */ /* 0x040fe200078e0278 */
[----:B------:R4:W-:Y:S03]  /*d1b0*/  STL.64 [R1+0x3e0], R58 ;  /* 0x0003e03a01007387 */ /* 0x0009e60000100a00 */
[----:B------:R-:W-:Y:S01]  /*d1c0*/  IMAD.WIDE R62, R2, 0x4, R124 ;  /* 0x00000004023e7825 */ /* 0x000fe200078e027c */
[----:B------:R3:W-:Y:S01]  /*d1d0*/  LDGSTS.E [R22+0x3000c], desc[UR34][R60.64], !P6 ;  /* 0x3000c0003c167fae */ /* 0x0007e2000f121862 */
[----:B------:R-:W-:-:S03]  /*d1e0*/  ISETP.GE.U32.AND P4, PT, R12, 0x7fffff79, PT ;  /* 0x7fffff790c00780c */ /* 0x000fc60003f86070 */
[----:B------:R4:W-:Y:S01]  /*d1f0*/  LDGSTS.E [R22+0x3400c], desc[UR34][R58.64], !P6 ;  /* 0x3400c0003a167fae */ /* 0x0009e2000f121862 */
[----:B------:R-:W-:Y:S02]  /*d200*/  VIADD R12, R13, 0xffffff97 ;  /* 0xffffff970d0c7836 */ /* 0x000fe40000000000 */
[----:B------:R-:W1:Y:S01]  /*d210*/  LDC R13, c[0x0][0x230] ;  /* 0x00008c00ff0d7b82 */ /* 0x000e620000000800 */
[----:B------:R-:W-:Y:S01]  /*d220*/  STL.64 [R1+0x14f0], R156 ;  /* 0x0014f09c01007387 */ /* 0x000fe20000100a00 */
[----:B---3--:R-:W-:-:S03]  /*d230*/  IMAD.WIDE R60, R2, 0x4, R128 ;  /* 0x00000004023c7825 */ /* 0x008fc600078e0280 */
[----:B------:R-:W-:Y:S01]  /*d240*/  LDGSTS.E [R22+0x3800c], desc[UR34][R156.64], !P6 ;  /* 0x3800c0009c167fae */ /* 0x000fe2000f121862 */
[----:B----4-:R-:W-:-:S03]  /*d250*/  IMAD.WIDE R58, R2, 0x4, R132 ;  /* 0x00000004023a7825 */ /* 0x010fc600078e0284 */
[----:B------:R3:W-:Y:S04]  /*d260*/  STL.64 [R1+0x1500], R22 ;  /* 0x0015001601007387 */ /* 0x0007e80000100a00 */
[----:B------:R3:W-:Y:S04]  /*d270*/  LDGSTS.E [R22+0x3c00c], desc[UR34][R154.64], !P6 ;  /* 0x3c00c0009a167fae */ /* 0x0007e8000f121862 */
[----:B------:R-:W-:Y:S04]  /*d280*/  STL.64 [R1+0x14f8], R154 ;  /* 0x0014f89a01007387 */ /* 0x000fe80000100a00 */
[----:B------:R-:W-:Y:S04]  /*d290*/  STL.64 [R1+0x398], R64 ;  /* 0x0003984001007387 */ /* 0x000fe80000100a00 */
[----:B------:R-:W-:Y:S04]  /*d2a0*/  LDGSTS.E [R11+0x30000], desc[UR34][R64.64], !P5 ;  /* 0x30000000400b7fae */ /* 0x000fe8000e921862 */
[----:B------:R4:W-:Y:S04]  /*d2b0*/  STL.64 [R1+0x380], R62 ;  /* 0x0003803e01007387 */ /* 0x0009e80000100a00 */
[----:B------:R4:W-:Y:S01]  /*d2c0*/  LDGSTS.E [R11+0x34000], desc[UR34][R62.64], !P5 ;  /* 0x340000003e0b7fae */ /* 0x0009e2000e921862 */
[----:B------:R-:W-:-:S03]  /*d2d0*/  ISETP.GE.U32.AND P3, PT, R12, 0x7fffff78, PT ;  /* 0x7fffff780c00780c */ /* 0x000fc60003f66070 */
[----:B------:R2:W-:Y:S01]  /*d2e0*/  STL.64 [R1+0x368], R60 ;  /* 0x0003683c01007387 */ /* 0x0005e20000100a00 */
[----:B---3--:R-:W-:-:S03]  /*d2f0*/  IMAD.WIDE R22, R2, 0x4, R140 ;  /* 0x0000000402167825 */ /* 0x008fc600078e028c */
[----:B------:R2:W-:Y:S01]  /*d300*/  LDGSTS.E [R11+0x38000], desc[UR34][R60.64], !P5 ;  /* 0x380000003c0b7fae */ /* 0x0005e2000e921862 */
[----:B----4-:R-:W-:-:S03]  /*d310*/  IMAD.WIDE R62, R2, 0x4, R134 ;  /* 0x00000004023e7825 */ /* 0x010fc600078e0286 */
[----:B------:R3:W-:Y:S04]  /*d320*/  STL.64 [R1+0x350], R58 ;  /* 0x0003503a01007387 */ /* 0x0007e80000100a00 */
[----:B------:R3:W-:Y:S01]  /*d330*/  LDGSTS.E [R11+0x3c000], desc[UR34][R58.64], !P5 ;  /* 0x3c0000003a0b7fae */ /* 0x0007e2000e921862 */
[----:B--2---:R-:W-:-:S03]  /*d340*/  IMAD.WIDE R60, R2, 0x4, R136 ;  /* 0x00000004023c7825 */ /* 0x004fc600078e0288 */
[----:B------:R2:W-:Y:S01]  /*d350*/  STL.64 [R1+0x338], R62 ;  /* 0x0003383e01007387 */ /* 0x0005e20000100a00 */
[----:B------:R-:W-:-:S03]  /*d360*/  VIADD R12, R56, 0xffffff96 ;  /* 0xffffff96380c7836 */ /* 0x000fc60000000000 */
[----:B------:R2:W-:Y:S01]  /*d370*/  LDGSTS.E [R11+0x30004], desc[UR34][R62.64], !P1 ;  /* 0x300040003e0b7fae */ /* 0x0005e2000c921862 */
[----:B------:R-:W4:Y:S01]  /*d380*/  LDC R56, c[0x0][0x230] ;  /* 0x00008c00ff387b82 */ /* 0x000f220000000800 */
[----:B---3--:R-:W-:Y:S02]  /*d390*/  IMAD.WIDE R58, R2, 0x4, R138 ;  /* 0x00000004023a7825 */ /* 0x008fe400078e028a */
[----:B------:R3:W-:Y:S04]  /*d3a0*/  STL.64 [R1+0x320], R60 ;  /* 0x0003203c01007387 */ /* 0x0007e80000100a00 */
[----:B------:R3:W-:Y:S01]  /*d3b0*/  LDGSTS.E [R11+0x34004], desc[UR34][R60.64], !P1 ;  /* 0x340040003c0b7fae */ /* 0x0007e2000c921862 */
[----:B------:R-:W-:Y:S01]  /*d3c0*/  ISETP.GE.U32.AND P6, PT, R12, 0x7fffff77, PT ;  /* 0x7fffff770c00780c */ /* 0x000fe20003fc6070 */
[C---:B------:R-:W-:Y:S01]  /*d3d0*/  IMAD.WIDE R64, R2.reuse, 0x4, R164 ;  /* 0x0000000402407825 */ /* 0x040fe200078e02a4 */
[----:B------:R-:W4:Y:S01]  /*d3e0*/  LDC R138, c[0x0][0x230] ;  /* 0x00008c00ff8a7b82 */ /* 0x000f220000000800 */
[----:B------:R1:W-:Y:S02]  /*d3f0*/  STL.64 [R1+0x310], R58 ;  /* 0x0003103a01007387 */ /* 0x0003e40000100a00 */
[----:B--2---:R-:W-:-:S02]  /*d400*/  IMAD.WIDE R62, R2, 0x4, R142 ;  /* 0x00000004023e7825 */ /* 0x004fc400078e028e */
[----:B------:R1:W-:Y:S02]  /*d410*/  LDGSTS.E [R11+0x38004], desc[UR34][R58.64], !P1 ;  /* 0x380040003a0b7fae */ /* 0x0003e4000c921862 */
[C---:B---3--:R-:W-:Y:S02]  /*d420*/  IMAD.WIDE R60, R2.reuse, 0x4, R144 ;  /* 0x00000004023c7825 */ /* 0x048fe400078e0290 */
[----:B------:R2:W-:Y:S04]  /*d430*/  STL.64 [R1+0x2f8], R22 ;  /* 0x0002f81601007387 */ /* 0x0005e80000100a00 */
[----:B------:R2:W-:Y:S01]  /*d440*/  LDGSTS.E [R11+0x3c004], desc[UR34][R22.64], !P1 ;  /* 0x3c004000160b7fae */ /* 0x0005e2000c921862 */
[----:B-1----:R-:W-:-:S03]  /*d450*/  IMAD.WIDE R58, R2, 0x4, R146 ;  /* 0x00000004023a7825 */ /* 0x002fc600078e0292 */
[----:B------:R1:W-:Y:S01]  /*d460*/  STL.64 [R1+0x2e0], R62 ;  /* 0x0002e03e01007387 */ /* 0x0003e20000100a00 */
[----:B------:R-:W-:-:S03]  /*d470*/  VIADD R12, R57, 0xffffff95 ;  /* 0xffffff95390c7836 */ /* 0x000fc60000000000 */
[----:B------:R1:W-:Y:S01]  /*d480*/  LDGSTS.E [R11+0x30008], desc[UR34][R62.64], !P0 ;  /* 0x300080003e0b7fae */ /* 0x0003e2000c121862 */
[----:B------:R-:W3:Y:S01]  /*d490*/  LDC R57, c[0x0][0x230] ;  /* 0x00008c00ff397b82 */ /* 0x000ee20000000800 */
[C---:B--2---:R-:W-:Y:S02]  /*d4a0*/  IMAD.WIDE R22, R2.reuse, 0x4, R148 ;  /* 0x0000000402167825 */ /* 0x044fe400078e0294 */
[----:B------:R2:W-:Y:S04]  /*d4b0*/  STL.64 [R1+0x2c8], R60 ;  /* 0x0002c83c01007387 */ /* 0x0005e80000100a00 */
        /* <DEDUP_REMOVED lines=14> */
[----:B------:R1:W-:Y:S01]  /*d5a0*/  STL.64 [R1+0x250], R58 ;  /* 0x0002503a01007387 */ /* 0x0003e20000100a00 */
[----:B------:R-:W-:-:S03]  /*d5b0*/  ISETP.GE.U32.AND P5, PT, R12, 0x7fffff76, PT ;  /* 0x7fffff760c00780c */ /* 0x000fc60003fa6070 */
[----:B------:R1:W-:Y:S01]  /*d5c0*/  LDGSTS.E [R11+0x3800c], desc[UR34][R58.64], !P4 ;  /* 0x3800c0003a0b7fae */ /* 0x0003e2000e121862 */
[----:B------:R-:W-:Y:S02]  /*d5d0*/  VIADD R12, R13, 0xffffff94 ;  /* 0xffffff940d0c7836 */ /* 0x000fe40000000000 */
[----:B------:R-:W3:Y:S01]  /*d5e0*/  LDC R13, c[0x0][0x230] ;  /* 0x00008c00ff0d7b82 */ /* 0x000ee20000000800 */
[----:B------:R4:W-:Y:S01]  /*d5f0*/  STL.64 [R1+0x238], R22 ;  /* 0x0002381601007387 */ /* 0x0009e20000100a00 */
[----:B--2---:R-:W-:-:S03]  /*d600*/  IMAD.WIDE R60, R2, 0x4, R168 ;  /* 0x00000004023c7825 */ /* 0x004fc600078e02a8 */
[----:B------:R4:W-:Y:S04]  /*d610*/  LDGSTS.E [R11+0x3c00c], desc[UR34][R22.64], !P4 ;  /* 0x3c00c000160b7fae */ /* 0x0009e8000e121862 */
[----:B------:R2:W-:Y:S01]  /*d620*/  STL.64 [R1+0x140], R64 ;  /* 0x0001404001007387 */ /* 0x0005e20000100a00 */
[----:B-1----:R-:W1:Y:S03]  /*d630*/  LDC R58, c[0x0][0x230] ;  /* 0x00008c00ff3a7b82 */ /* 0x002e660000000800 */
[----:B------:R2:W-:Y:S01]  /*d640*/  LDGSTS.E [R10+0x30000], desc[UR34][R64.64], !P3 ;  /* 0x30000000400a7fae */ /* 0x0005e2000d921862 */
[----:B----4-:R-:W-:-:S03]  /*d650*/  IMAD.WIDE R22, R2, 0x4, R170 ;  /* 0x0000000402167825 */ /* 0x010fc600078e02aa */
[----:B------:R4:W-:Y:S01]  /*d660*/  STL.64 [R1+0x130], R62 ;  /* 0x0001303e01007387 */ /* 0x0009e20000100a00 */
[----:B------:R-:W1:Y:S03]  /*d670*/  LDC R59, c[0x0][0x230] ;  /* 0x00008c00ff3b7b82 */ /* 0x000e660000000800 */
[----:B------:R4:W-:Y:S01]  /*d680*/  LDGSTS.E [R10+0x34000], desc[UR34][R62.64], !P3 ;  /* 0x340000003e0a7fae */ /* 0x0009e2000d921862 */
[----:B--2---:R-:W-:-:S03]  /*d690*/  IMAD.WIDE R64, R2, 0x4, R172 ;  /* 0x0000000402407825 */ /* 0x004fc600078e02ac */
[----:B------:R2:W-:Y:S01]  /*d6a0*/  STL.64 [R1+0x120], R60 ;  /* 0x0001203c01007387 */ /* 0x0005e20000100a00 */
[----:B------:R-:W-:-:S03]  /*d6b0*/  ISETP.GE.U32.AND P1, PT, R12, 0x7fffff75, PT ;  /* 0x7fffff750c00780c */ /* 0x000fc60003f26070 */
        /* <DEDUP_REMOVED lines=8> */
[----:B------:R-:W1:Y:S01]  /*d740*/  LDC R56, c[0x0][0x230] ;  /* 0x00008c00ff387b82 */ /* 0x000e620000000800 */
[C---:B----4-:R-:W-:Y:S02]  /*d750*/  IMAD.WIDE R22, R2.reuse, 0x4, R178 ;  /* 0x0000000402167825 */ /* 0x050fe400078e02b2 */
[----:B------:R4:W-:Y:S04]  /*d760*/  STL.64 [R1+0xf0], R62 ;  /* 0x0000f03e01007387 */ /* 0x0009e80000100a00 */
        /* <DEDUP_REMOVED lines=10> */
[----:B---3--:R-:W-:-:S03]  /*d810*/  VIADD R12, R57, 0xffffff92 ;  /* 0xffffff92390c7836 */ /* 0x008fc60000000000 */
[----:B------:R2:W-:Y:S01]  /*d820*/  LDGSTS.E [R10+0x30008], desc[UR34][R64.64], !P5 ;  /* 0x30008000400a7fae */ /* 0x0005e2000e921862 */
[----:B------:R-:W3:Y:S01]  /*d830*/  LDC R57, c[0x0][0x230] ;  /* 0x00008c00ff397b82 */ /* 0x000ee20000000800 */
[C---:B----4-:R-:W-:Y:S02]  /*d840*/  IMAD.WIDE R22, R2.reuse, 0x4, R186 ;  /* 0x0000000402167825 */ /* 0x050fe400078e02ba */
[----:B------:R4:W-:Y:S04]  /*d850*/  STL.64 [R1+0xb0], R62 ;  /* 0x0000b03e01007387 */ /* 0x0009e80000100a00 */
[----:B------:R4:W-:Y:S01]  /*d860*/  LDGSTS.E [R10+0x34008], desc[UR34][R62.64], !P5 ;  /* 0x340080003e0a7fae */ /* 0x0009e2000e921862 */
[----:B--2---:R-:W-:-:S03]  /*d870*/  IMAD.WIDE R64, R2, 0x4, R188 ;  /* 0x0000000402407825 */ /* 0x004fc600078e02bc */
[----:B------:R2:W-:Y:S04]  /*d880*/  STL.64 [R1+0xa8], R60 ;  /* 0x0000a83c01007387 */ /* 0x0005e80000100a00 */
[----:B------:R2:W-:Y:S01]  /*d890*/  LDGSTS.E [R10+0x38008], desc[UR34][R60.64], !P5 ;  /* 0x380080003c0a7fae */ /* 0x0005e2000e921862 */
[----:B----4-:R-:W-:-:S03]  /*d8a0*/  IMAD.WIDE R62, R2, 0x4, R190 ;  /* 0x00000004023e7825 */ /* 0x010fc600078e02be */
[----:B------:R4:W-:Y:S01]  /*d8b0*/  STL.64 [R1+0xa0], R22 ;  /* 0x0000a01601007387 */ /* 0x0009e20000100a00 */
[----:B------:R-:W-:-:S03]  /*d8c0*/  ISETP.GE.U32.AND P4, PT, R12, 0x7fffff73, PT ;  /* 0x7fffff730c00780c */ /* 0x000fc60003f86070 */
[----:B------:R4:W-:Y:S01]  /*d8d0*/  LDGSTS.E [R10+0x3c008], desc[UR34][R22.64], !P5 ;  /* 0x3c008000160a7fae */ /* 0x0009e2000e921862 */
[----:B--2---:R-:W-:-:S03]  /*d8e0*/  IMAD.WIDE R60, R2, 0x4, R192 ;  /* 0x00000004023c7825 */ /* 0x004fc600078e02c0 */
[----:B------:R2:W-:Y:S04]  /*d8f0*/  STL.64 [R1+0x98], R64 ;  /* 0x0000984001007387 */ /* 0x0005e80000100a00 */
[----:B------:R2:W-:Y:S01]  /*d900*/  LDGSTS.E [R10+0x3000c], desc[UR34][R64.64], !P1 ;  /* 0x3000c000400a7fae */ /* 0x0005e2000c921862 */
[----:B----4-:R-:W-:-:S03]  /*d910*/  IMAD.WIDE R22, R2, 0x4, R194 ;  /* 0x0000000402167825 */ /* 0x010fc600078e02c2 */
[----:B------:R4:W-:Y:S04]  /*d920*/  STL.64 [R1+0x90], R62 ;  /* 0x0000903e01007387 */ /* 0x0009e80000100a00 */
        /* <DEDUP_REMOVED lines=9> */
[----:B------:R-:W-:Y:S01]  /*d9c0*/  STL.64 [R1+0x78], R64 ;  /* 0x0000784001007387 */ /* 0x000fe20000100a00 */
[----:B----4-:R-:W-:-:S03]  /*d9d0*/  IMAD.WIDE R22, R2, 0x4, R202 ;  /* 0x0000000402167825 */ /* 0x010fc600078e02ca */
[----:B------:R-:W-:Y:S04]  /*d9e0*/  LDGSTS.E [R9+0x30000], desc[UR34][R64.64], !P0 ;  /* 0x3000000040097fae */ /* 0x000fe8000c121862 */
        /* <DEDUP_REMOVED lines=9> */
[----:B------:R-:W-:Y:S04]  /*da80*/  STL.64 [R1+0x38], R62 ;  /* 0x0000383e01007387 */ /* 0x000fe80000100a00 */
[----:B------:R-:W-:Y:S01]  /*da90*/  LDGSTS.E [R9+0x30004], desc[UR34][R62.64], !P4 ;  /* 0x300040003e097fae */ /* 0x000fe2000e121862 */
[----:B----4-:R-:W-:-:S03]  /*daa0*/  IMAD.WIDE R22, R2, 0x4, R208 ;  /* 0x0000000402167825 */ /* 0x010fc600078e02d0 */
[----:B------:R-:W-:Y:S04]  /*dab0*/  STL.64 [R1+0x28], R60 ;  /* 0x0000283c01007387 */ /* 0x000fe80000100a00 */
[----:B------:R-:W-:Y:S04]  /*dac0*/  LDGSTS.E [R9+0x34004], desc[UR34][R60.64], !P4 ;  /* 0x340040003c097fae */ /* 0x000fe8000e121862 */
[----:B------:R2:W-:Y:S04]  /*dad0*/  STL.64 [R1+0x18], R22 ;  /* 0x0000181601007387 */ /* 0x0005e80000100a00 */
[----:B------:R2:W-:Y:S04]  /*dae0*/  LDGSTS.E [R9+0x38004], desc[UR34][R22.64], !P4 ;  /* 0x3800400016097fae */ /* 0x0005e8000e121862 */
[----:B------:R4:W-:Y:S04]  /*daf0*/  STL.64 [R1+0x10], R10 ;  /* 0x0000100a01007387 */ /* 0x0009e80000100a00 */
[----:B------:R4:W-:Y:S01]  /*db00*/  LDGSTS.E [R9+0x3c004], desc[UR34][R10.64], !P4 ;  /* 0x3c0040000a097fae */ /* 0x0009e2000e121862 */
[----:B--2---:R-:W-:-:S04]  /*db10*/  IMAD.WIDE R22, R2, 0x4, R212 ;  /* 0x0000000402167825 */ /* 0x004fc800078e02d4 */
[----:B----4-:R-:W-:Y:S01]  /*db20*/  IMAD.WIDE R10, R2, 0x4, R214 ;  /* 0x00000004020a7825 */ /* 0x010fe200078e02d6 */
[----:B------:R-:W-:Y:S04]  /*db30*/  STL.64 [R1+0x8], R22 ;  /* 0x0000081601007387 */ /* 0x000fe80000100a00 */
[----:B------:R-:W-:Y:S04]  /*db40*/  STL.64 [R1], R10 ;  /* 0x0000000a01007387 */ /* 0x000fe80000100a00 */
[----:B------:R-:W2:Y:S04]  /*db50*/  LDL.LU.64 R102, [R1+0x20] ;  /* 0x0000200001667983 */ /* 0x000ea80000300a00 */
[----:B------:R-:W4:Y:S04]  /*db60*/  LDL.LU.64 R86, [R1+0x30] ;  /* 0x0000300001567983 */ /* 0x000f280000300a00 */
[----:B------:R-:W4:Y:S04]  /*db70*/  LDL.LU.64 R82, [R1+0x40] ;  /* 0x0000400001527983 */ /* 0x000f280000300a00 */
[----:B------:R-:W4:Y:S04]  /*db80*/  LDL.LU.64 R62, [R1+0x50] ;  /* 0x00005000013e7983 */ /* 0x000f280000300a00 */
[----:B------:R-:W4:Y:S01]  /*db90*/  LDL.LU.64 R78, [R1+0x60] ;  /* 0x00006000014e7983 */ /* 0x000f220000300a00 */
[----:B------:R-:W-:-:S02]  /*dba0*/  VIADD R12, R13, 0xffffff91 ;  /* 0xffffff910d0c7836 */ /* 0x000fc40000000000 */
[----:B------:R-:W3:Y:S01]  /*dbb0*/  LDC R13, c[0x0][0x230] ;  /* 0x00008c00ff0d7b82 */ /* 0x000ee20000000800 */
[----:B------:R-:W-:Y:S01]  /*dbc0*/  IMAD.WIDE R248, R2, 0x4, R218 ;  /* 0x0000000402f87825 */ /* 0x000fe200078e02da */
[----:B------:R-:W4:Y:S01]  /*dbd0*/  LDL.LU.64 R110, [R1+0x70] ;  /* 0x00007000016e7983 */ /* 0x000f220000300a00 */
[----:B------:R-:W-:Y:S02]  /*dbe0*/  ISETP.GE.U32.AND P3, PT, R12, 0x7fffff72, PT ;  /* 0x7fffff720c00780c */ /* 0x000fe40003f66070 */
[----:B-1----:R-:W-:Y:S01]  /*dbf0*/  VIADD R12, R56, 0xffffff90 ;  /* 0xffffff90380c7836 */ /* 0x002fe20000000000 */
[----:B------:R-:W4:Y:S02]  /*dc00*/  LDL.LU.64 R106, [R1+0x230] ;  /* 0x00023000016a7983 */ /* 0x000f240000300a00 */
[----:B------:R-:W1:Y:S02]  /*dc10*/  LDC R56, c[0x0][0x230] ;  /* 0x00008c00ff387b82 */ /* 0x000e640000000800 */
[----:B------:R-:W-:Y:S01]  /*dc20*/  ISETP.GE.U32.AND P6, PT, R12, 0x7fffff71, PT ;  /* 0x7fffff710c00780c */ /* 0x000fe20003fc6070 */
[----:B------:R-:W-:Y:S01]  /*dc30*/  VIADD R12, R58, 0xffffff8f ;  /* 0xffffff8f3a0c7836 */ /* 0x000fe20000000000 */
[----:B------:R-:W4:Y:S04]  /*dc40*/  LDL.LU.64 R70, [R1+0x228] ;  /* 0x0002280001467983 */ /* 0x000f280000300a00 */
[----:B------:R-:W1:Y:S01]  /*dc50*/  LDC R58, c[0x0][0x230] ;  /* 0x00008c00ff3a7b82 */ /* 0x000e620000000800 */
[----:B------:R-:W-:Y:S01]  /*dc60*/  ISETP.GE.U32.AND P5, PT, R12, 0x7fffff70, PT ;  /* 0x7fffff700c00780c */ /* 0x000fe20003fa6070 */
[----:B------:R-:W-:Y:S01]  /*dc70*/  LDGSTS.E [R9+0x30008], desc[UR34][R22.64], !P3 ;  /* 0x3000800016097fae */ /* 0x000fe2000d921862 */
[----:B------:R-:W-:-:S03]  /*dc80*/  IMAD.WIDE R246, R2, 0x4, R220 ;  /* 0x0000000402f67825 */ /* 0x000fc600078e02dc */
[----:B------:R-:W-:Y:S01]  /*dc90*/  LDGSTS.E [R9+0x34008], desc[UR34][R10.64], !P3 ;  /* 0x340080000a097fae */ /* 0x000fe2000d921862 */
[----:B---3--:R-:W-:Y:S02]  /*dca0*/  VIADD R12, R13, 0xffffff8e ;  /* 0xffffff8e0d0c7836 */ /* 0x008fe40000000000 */
[----:B------:R-:W3:Y:S01]  /*dcb0*/  LDC R13, c[0x0][0x230] ;  /* 0x00008c00ff0d7b82 */ /* 0x000ee20000000800 */
[----:B------:R-:W-:Y:S02]  /*dcc0*/  LDGSTS.E [R9+0x38008], desc[UR34][R250.64], !P3 ;  /* 0x38008000fa097fae */ /* 0x000fe4000d921862 */
[----:B------:R-:W-:Y:S01]  /*dcd0*/  ISETP.GE.U32.AND P1, PT, R12, 0x7fffff6f, PT ;  /* 0x7fffff6f0c00780c */ /* 0x000fe20003f26070 */
[----:B------:R-:W-:Y:S01]  /*dce0*/  VIADD R12, R57, 0xffffff8d ;  /* 0xffffff8d390c7836 */ /* 0x000fe20000000000 */
[----:B------:R-:W-:Y:S03]  /*dcf0*/  LDGSTS.E [R9+0x3c008], desc[UR34][R248.64], !P3 ;  /* 0x3c008000f8097fae */ /* 0x000fe6000d921862 */
[----:B------:R-:W3:Y:S01]  /*dd00*/  LDC R57, c[0x0][0x230] ;  /* 0x00008c00ff397b82 */ /* 0x000ee20000000800 */
[----:B------:R-:W-:Y:S01]  /*dd10*/  ISETP.GE.U32.AND P0, PT, R12, 0x7fffff6e, PT ;  /* 0x7fffff6e0c00780c */ /* 0x000fe20003f06070 */
[----:B------:R-:W-:Y:S01]  /*dd20*/  IMAD.WIDE R244, R2, 0x4, R222 ;  /* 0x0000000402f47825 */ /* 0x000fe200078e02de */
[----:B------:R-:W-:Y:S03]  /*dd30*/  LDGSTS.E [R9+0x3000c], desc[UR34][R246.64], !P6 ;  /* 0x3000c000f6097fae */ /* 0x000fe6000f121862 */
[----:B-1----:R-:W-:Y:S01]  /*dd40*/  VIADD R12, R58, 0xffffff8c ;  /* 0xffffff8c3a0c7836 */ /* 0x002fe20000000000 */
[----:B------:R-:W-:Y:S01]  /*dd50*/  LDGSTS.E [R9+0x3400c], desc[UR34][R244.64], !P6 ;  /* 0x3400c000f4097fae */ /* 0x000fe2000f121862 */
[----:B------:R-:W1:Y:S03]  /*dd60*/  LDC R58, c[0x0][0x230] ;  /* 0x00008c00ff3a7b82 */ /* 0x000e660000000800 */
[----:B------:R-:W-:Y:S01]  /*dd70*/  ISETP.GE.U32.AND P4, PT, R12, 0x7fffff6d, PT ;  /* 0x7fffff6d0c00780c */ /* 0x000fe20003f86070 */
[----:B------:R-:W-:Y:S01]  /*dd80*/  VIADD R12, R56, 0xffffff8b ;  /* 0xffffff8b380c7836 */ /* 0x000fe20000000000 */
[----:B------:R-:W4:Y:S01]  /*dd90*/  LDL.LU.64 R94, [R1+0x220] ;  /* 0x00022000015e7983 */ /* 0x000f220000300a00 */
[----:B------:R-:W-:-:S03]  /*dda0*/  IMAD.WIDE R242, R2, 0x4, R224 ;  /* 0x0000000402f27825 */ /* 0x000fc600078e02e0 */
[----:B------:R-:W-:Y:S01]  /*ddb0*/  ISETP.GE.U32.AND P3, PT, R12, 0x7fffff6c, PT ;  /* 0x7fffff6c0c00780c */ /* 0x000fe20003f66070 */
[C---:B------:R-:W-:Y:S01]  /*ddc0*/  IMAD.WIDE R240, R2.reuse, 0x4, R226 ;  /* 0x0000000402f07825 */ /* 0x040fe200078e02e2 */
[----:B------:R-:W-:Y:S03]  /*ddd0*/  LDGSTS.E [R9+0x3800c], desc[UR34][R242.64], !P6 ;  /* 0x3800c000f2097fae */ /* 0x000fe6000f121862 */
[----:B---3--:R-:W-:Y:S01]  /*dde0*/  VIADD R12, R13, 0xffffff8a ;  /* 0xffffff8a0d0c7836 */ /* 0x008fe20000000000 */
[----:B------:R-:W-:Y:S01]  /*ddf0*/  LDGSTS.E [R9+0x3c00c], desc[UR34][R240.64], !P6 ;  /* 0x3c00c000f0097fae */ /* 0x000fe2000f121862 */
[----:B------:R-:W-:-:S03]  /*de00*/  IMAD.WIDE R238, R2, 0x4, R228 ;  /* 0x0000000402ee7825 */ /* 0x000fc600078e02e4 */
[----:B------:R-:W-:Y:S01]  /*de10*/  ISETP.GE.U32.AND P6, PT, R12, 0x7fffff6b, PT ;  /* 0x7fffff6b0c00780c */ /* 0x000fe20003fc6070 */
[C---:B------:R-:W-:Y:S01]  /*de20*/  IMAD.WIDE R236, R2.reuse, 0x4, R230 ;  /* 0x0000000402ec7825 */ /* 0x040fe200078e02e6 */
[----:B------:R-:W-:Y:S03]  /*de30*/  LDGSTS.E [R8+0x30000], desc[UR34][R238.64], !P5 ;  /* 0x30000000ee087fae */ /* 0x000fe6000e921862 */
[C---:B------:R-:W-:Y:S01]  /*de40*/  IMAD.WIDE R12, R2.reuse, 0x4, R232 ;  /* 0x00000004020c7825 */ /* 0x040fe200078e02e8 */
[----:B------:R-:W-:Y:S03]  /*de50*/  LDGSTS.E [R8+0x34000], desc[UR34][R236.64], !P5 ;  /* 0x34000000ec087fae */ /* 0x000fe6000e921862 */
[----:B------:R-:W-:Y:S01]  /*de60*/  VIADD R56, R57, 0xffffff89 ;  /* 0xffffff8939387836 */ /* 0x000fe20000000000 */
[----:B------:R-:W-:Y:S01]  /*de70*/  LDGSTS.E [R8+0x38000], desc[UR34][R12.64], !P5 ;  /* 0x380000000c087fae */ /* 0x000fe2000e921862 */
[----:B------:R-:W3:Y:S01]  /*de80*/  LDC R57, c[0x0][0x230] ;  /* 0x00008c00ff397b82 */ /* 0x000ee20000000800 */
[----:B------:R-:W-:-:S02]  /*de90*/  IMAD.WIDE R16, R2, 0x4, R16 ;  /* 0x0000000402107825 */ /* 0x000fc400078e0210 */
[----:B------:R3:W-:Y:S01]  /*dea0*/  LDGSTS.E [R8+0x3c000], desc[UR34][R14.64], !P5 ;  /* 0x3c0000000e087fae */ /* 0x0007e2000e921862 */
[----:B------:R-:W-:Y:S01]  /*deb0*/  ISETP.GE.U32.AND P5, PT, R56, 0x7fffff6a, PT ;  /* 0x7fffff6a3800780c */ /* 0x000fe20003fa6070 */
[C---:B------:R-:W-:Y:S02]  /*dec0*/  IMAD.WIDE R18, R2.reuse, 0x4, R18 ;  /* 0x0000000402127825 */ /* 0x040fe400078e0212 */
[----:B------:R-:W-:Y:S02]  /*ded0*/  LDGSTS.E [R8+0x30004], desc[UR34][R16.64], !P1 ;  /* 0x3000400010087fae */ /* 0x000fe4000c921862 */
[C---:B------:R-:W-:Y:S02]  /*dee0*/  IMAD.WIDE R20, R2.reuse, 0x4, R20 ;  /* 0x0000000402147825 */ /* 0x040fe400078e0214 */
[----:B------:R-:W-:Y:S02]  /*def0*/  LDGSTS.E [R8+0x34004], desc[UR34][R18.64], !P1 ;  /* 0x3400400012087fae */ /* 0x000fe4000c921862 */
[----:B------:R-:W-:-:S02]  /*df00*/  IMAD.WIDE R24, R2, 0x4, R24 ;  /* 0x0000000402187825 */ /* 0x000fc400078e0218 */
[----:B------:R-:W-:Y:S02]  /*df10*/  LDGSTS.E [R8+0x38004], desc[UR34][R20.64], !P1 ;  /* 0x3800400014087fae */ /* 0x000fe4000c921862 */
[----:B------:R-:W-:Y:S02]  /*df20*/  VIADD R56, R59, 0xffffff88 ;  /* 0xffffff883b387836 */ /* 0x000fe40000000000 */
[----:B------:R-:W3:Y:S01]  /*df30*/  LDC R59, c[0x0][0x230] ;  /* 0x00008c00ff3b7b82 */ /* 0x000ee20000000800 */
[----:B------:R-:W-:Y:S02]  /*df40*/  LDGSTS.E [R8+0x3c004], desc[UR34][R24.64], !P1 ;  /* 0x3c00400018087fae */ /* 0x000fe4000c921862 */
[----:B------:R-:W-:Y:S01]  /*df50*/  ISETP.GE.U32.AND P1, PT, R56, 0x7fffff69, PT ;  /* 0x7fffff693800780c */ /* 0x000fe20003f26070 */
[----:B-1----:R-:W-:Y:S02]  /*df60*/  VIADD R56, R58, 0xffffff87 ;  /* 0xffffff873a387836 */ /* 0x002fe40000000000 */
[----:B------:R-:W-:-:S02]  /*df70*/  IMAD.WIDE R26, R2, 0x4, R26 ;  /* 0x00000004021a7825 */ /* 0x000fc400078e021a */
[----:B------:R-:W1:Y:S02]  /*df80*/  LDC R58, c[0x0][0x230] ;  /* 0x00008c00ff3a7b82 */ /* 0x000e640000000800 */
[C---:B------:R-:W-:Y:S01]  /*df90*/  IMAD.WIDE R28, R2.reuse, 0x4, R28 ;  /* 0x00000004021c7825 */ /* 0x040fe200078e021c */
[----:B------:R4:W-:Y:S03]  /*dfa0*/  LDGSTS.E [R8+0x30008], desc[UR34][R26.64], !P0 ;  /* 0x300080001a087fae */ /* 0x0009e6000c121862 */
[C---:B------:R-:W-:Y:S01]  /*dfb0*/  IMAD.WIDE R30, R2.reuse, 0x4, R30 ;  /* 0x00000004021e7825 */ /* 0x040fe200078e021e */
[----:B------:R-:W-:Y:S03]  /*dfc0*/  LDGSTS.E [R8+0x34008], desc[UR34][R28.64], !P0 ;  /* 0x340080001c087fae */ /* 0x000fe6000c121862 */
[C---:B------:R-:W-:Y:S01]  /*dfd0*/  IMAD.WIDE R32, R2.reuse, 0x4, R32 ;  /* 0x0000000402207825 */ /* 0x040fe200078e0220 */
[----:B------:R-:W-:Y:S03]  /*dfe0*/  LDGSTS.E [R8+0x38008], desc[UR34][R30.64], !P0 ;  /* 0x380080001e087fae */ /* 0x000fe6000c121862 */
[----:B------:R-:W-:Y:S01]  /*dff0*/  IMAD.WIDE R34, R2, 0x4, R34 ;  /* 0x0000000402227825 */ /* 0x000fe200078e0222 */
[----:B------:R-:W-:Y:S01]  /*e000*/  LDGSTS.E [R8+0x3c008], desc[UR34][R32.64], !P0 ;  /* 0x3c00800020087fae */ /* 0x000fe2000c121862 */
[----:B------:R-:W-:-:S02]  /*e010*/  ISETP.GE.U32.AND P0, PT, R56, 0x7fffff68, PT ;  /* 0x7fffff683800780c */ /* 0x000fc40003f06070 */
[C---:B------:R-:W-:Y:S01]  /*e020*/  IMAD.WIDE R36, R2.reuse, 0x4, R36 ;  /* 0x0000000402247825 */ /* 0x040fe200078e0224 */
[----:B------:R-:W-:Y:S03]  /*e030*/  STL.64 [R1+0x1490], R250 ;  /* 0x001490fa01007387 */ /* 0x000fe60000100a00 */
[C---:B------:R-:W-:Y:S01]  /*e040*/  IMAD.WIDE R38, R2.reuse, 0x4, R38 ;  /* 0x0000000402267825 */ /* 0x040fe200078e0226 */
[----:B------:R-:W-:Y:S03]  /*e050*/  STL.64 [R1+0x1498], R248 ;  /* 0x001498f801007387 */ /* 0x000fe60000100a00 */
[C---:B------:R-:W-:Y:S01]  /*e060*/  IMAD.WIDE R40, R2.reuse, 0x4, R40 ;  /* 0x0000000402287825 */ /* 0x040fe200078e0228 */
[----:B------:R-:W-:Y:S03]  /*e070*/  STL.64 [R1+0x1480], R246 ;  /* 0x001480f601007387 */ /* 0x000fe60000100a00 */
[----:B---3--:R-:W-:Y:S01]  /*e080*/  VIADD R56, R57, 0xffffff86 ;  /* 0xffffff8639387836 */ /* 0x008fe20000000000 */
[----:B------:R-:W-:Y:S01]  /*e090*/  LDGSTS.E [R8+0x3000c], desc[UR34][R34.64], !P4 ;  /* 0x3000c00022087fae */ /* 0x000fe2000e121862 */
[----:B------:R-:W-:-:S03]  /*e0a0*/  IMAD.WIDE R42, R2, 0x4, R42 ;  /* 0x00000004022a7825 */ /* 0x000fc600078e022a */
[----:B------:R-:W-:Y:S01]  /*e0b0*/  STL.64 [R1+0x1488], R244 ;  /* 0x001488f401007387 */ /* 0x000fe20000100a00 */
[----:B------:R-:W-:-:S03]  /*e0c0*/  IMAD.WIDE R44, R2, 0x4, R44 ;  /* 0x00000004022c7825 */ /* 0x000fc600078e022c */
[----:B------:R-:W-:Y:S01]  /*e0d0*/  LDGSTS.E [R8+0x3400c], desc[UR34][R36.64], !P4 ;  /* 0x3400c00024087fae */ /* 0x000fe2000e121862 */
[----:B------:R-:W-:-:S03]  /*e0e0*/  IMAD.WIDE R46, R2, 0x4, R46 ;  /* 0x00000004022e7825 */ /* 0x000fc600078e022e */
[----:B------:R-:W-:Y:S01]  /*e0f0*/  STL.64 [R1+0x14a0], R242 ;  /* 0x0014a0f201007387 */ /* 0x000fe20000100a00 */
[----:B------:R-:W-:-:S03]  /*e100*/  IMAD.WIDE R48, R2, 0x4, R48 ;  /* 0x0000000402307825 */ /* 0x000fc600078e0230 */
[----:B------:R-:W-:Y:S04]  /*e110*/  LDGSTS.E [R8+0x3800c], desc[UR34][R38.64], !P4 ;  /* 0x3800c00026087fae */ /* 0x000fe8000e121862 */
[----:B------:R-:W-:Y:S04]  /*e120*/  STL.64 [R1+0x14a8], R240 ;  /* 0x0014a8f001007387 */ /* 0x000fe80000100a00 */
[----:B------:R-:W-:Y:S01]  /*e130*/  LDGSTS.E [R8+0x3c00c], desc[UR34][R40.64], !P4 ;  /* 0x3c00c00028087fae */ /* 0x000fe2000e121862 */
[----:B------:R-:W-:Y:S01]  /*e140*/  ISETP.GE.U32.AND P4, PT, R56, 0x7fffff67, PT ;  /* 0x7fffff673800780c */ /* 0x000fe20003f86070 */
[----:B------:R-:W-:-:S02]  /*e150*/  VIADD R56, R59, 0xffffff85 ;  /* 0xffffff853b387836 */ /* 0x000fc40000000000 */
[----:B------:R-:W-:Y:S01]  /*e160*/  STL.64 [R1+0x14b0], R238 ;  /* 0x0014b0ee01007387 */ /* 0x000fe20000100a00 */
[----:B------:R-:W-:-:S03]  /*e170*/  IMAD.WIDE R50, R2, 0x4, R50 ;  /* 0x0000000402327825 */ /* 0x000fc600078e0232 */
[----:B------:R-:W-:Y:S01]  /*e180*/  STL.64 [R1+0x14b8], R236 ;  /* 0x0014b8ec01007387 */ /* 0x000fe20000100a00 */
[----:B------:R-:W-:-:S03]  /*e190*/  IMAD.WIDE R52, R2, 0x4, R52 ;  /* 0x0000000402347825 */ /* 0x000fc600078e0234 */
[----:B------:R-:W-:Y:S04]  /*e1a0*/  STL.64 [R1+0x14c0], R12 ;  /* 0x0014c00c01007387 */ /* 0x000fe80000100a00 */
[----:B------:R-:W-:Y:S01]  /*e1b0*/  LDGSTS.E [R7+0x30000], desc[UR34][R42.64], !P3 ;  /* 0x300000002a077fae */ /* 0x000fe2000d921862 */
[----:B------:R-:W-:-:S03]  /*e1c0*/  IMAD.WIDE R54, R2, 0x4, R54 ;  /* 0x0000000402367825 */ /* 0x000fc600078e0236 */
[----:B------:R3:W-:Y:S04]  /*e1d0*/  STL.64 [R1+0x14c8], R14 ;  /* 0x0014c80e01007387 */ /* 0x0007e80000100a00 */
[----:B------:R-:W-:Y:S04]  /*e1e0*/  LDGSTS.E [R7+0x34000], desc[UR34][R44.64], !P3 ;  /* 0x340000002c077fae */ /* 0x000fe8000d921862 */
[----:B------:R-:W-:Y:S04]  /*e1f0*/  STL.64 [R1+0x14d0], R16 ;  /* 0x0014d01001007387 */ /* 0x000fe80000100a00 */
[----:B------:R-:W-:Y:S01]  /*e200*/  LDGSTS.E [R7+0x38000], desc[UR34][R46.64], !P3 ;  /* 0x380000002e077fae */ /* 0x000fe2000d921862 */
[----:B-1----:R-:W-:Y:S01]  /*e210*/  VIADD R58, R58, 0xffffff84 ;  /* 0xffffff843a3a7836 */ /* 0x002fe20000000000 */
[----:B---3--:R-:W1:Y:S02]  /*e220*/  LDC R14, c[0x0][0x230] ;  /* 0x00008c00ff0e7b82 */ /* 0x008e640000000800 */
[----:B------:R3:W-:Y:S04]  /*e230*/  STL.64 [R1+0x14d8], R18 ;  /* 0x0014d81201007387 */ /* 0x0007e80000100a00 */
[----:B------:R-:W-:Y:S01]  /*e240*/  LDGSTS.E [R7+0x3c000], desc[UR34][R48.64], !P3 ;  /* 0x3c00000030077fae */ /* 0x000fe2000d921862 */
[----:B------:R-:W-:Y:S01]  /*e250*/  ISETP.GE.U32.AND P3, PT, R56, 0x7fffff66, PT ;  /* 0x7fffff663800780c */ /* 0x000fe20003f66070 */
[----:B------:R-:W-:Y:S01]  /*e260*/  VIADD R66, R66, 0xffffff83 ;  /* 0xffffff8342427836 */ /* 0x000fe20000000000 */
[----:B------:R-:W1:Y:S01]  /*e270*/  LDC R15, c[0x0][0x230] ;  /* 0x00008c00ff0f7b82 */ /* 0x000e620000000800 */
[----:B------:R-:W-:Y:S04]  /*e280*/  STL.64 [R1+0x14e0], R20 ;  /* 0x0014e01401007387 */ /* 0x000fe80000100a00 */
[----:B------:R1:W-:Y:S04]  /*e290*/  STL.64 [R1+0x14e8], R24 ;  /* 0x0014e81801007387 */ /* 0x0003e80000100a00 */
[----:B------:R1:W-:Y:S04]  /*e2a0*/  STL.64 [R1+0x1510], R26 ;  /* 0x0015101a01007387 */ /* 0x0003e80000100a00 */
[----:B------:R-:W-:Y:S04]  /*e2b0*/  LDGSTS.E [R7+0x30004], desc[UR34][R50.64], !P6 ;  /* 0x3000400032077fae */ /* 0x000fe8000f121862 */
[----:B------:R-:W3:Y:S04]  /*e2c0*/  LDL.LU.64 R130, [R1+0x218] ;  /* 0x0002180001827983 */ /* 0x000ee80000300a00 */
[----:B------:R-:W-:Y:S04]  /*e2d0*/  LDGSTS.E [R7+0x34004], desc[UR34][R52.64], !P6 ;  /* 0x3400400034077fae */ /* 0x000fe8000f121862 */
[----:B------:R-:W3:Y:S04]  /*e2e0*/  LDL.LU.64 R126, [R1+0x1f8] ;  /* 0x0001f800017e7983 */ /* 0x000ee80000300a00 */
[----:B------:R-:W-:Y:S01]  /*e2f0*/  LDGSTS.E [R7+0x38004], desc[UR34][R54.64], !P6 ;  /* 0x3800400036077fae */ /* 0x000fe2000f121862 */
[----:B--2---:R-:W-:-:S05]  /*e300*/  IMAD.WIDE R56, R2, 0x4, R102 ;  /* 0x0000000402387825 */ /* 0x004fca00078e0266 */
[----:B------:R-:W-:Y:S01]  /*e310*/  LDGSTS.E [R7+0x3c004], desc[UR34][R56.64], !P6 ;  /* 0x3c00400038077fae */ /* 0x000fe2000f121862 */
[----:B------:R-:W-:Y:S01]  /*e320*/  ISETP.GE.U32.AND P6, PT, R58, 0x7fffff65, PT ;  /* 0x7fffff653a00780c */ /* 0x000fe20003fc6070 */
[----:B----4-:R-:W-:-:S04]  /*e330*/  IMAD.WIDE R60, R2, 0x4, R82 ;  /* 0x00000004023c7825 */ /* 0x010fc800078e0252 */
[----:B------:R-:W-:-:S04]  /*e340*/  IMAD.WIDE R58, R2, 0x4, R86 ;  /* 0x00000004023a7825 */ /* 0x000fc800078e0256 */
[C---:B------:R-:W-:Y:S01]  /*e350*/  IMAD.WIDE R64, R2.reuse, 0x4, R78 ;  /* 0x0000000402407825 */ /* 0x040fe200078e024e */
[----:B------:R-:W-:Y:S04]  /*e360*/  LDGSTS.E [R7+0x30008], desc[UR34][R58.64], !P5 ;  /* 0x300080003a077fae */ /* 0x000fe8000e921862 */
[----:B------:R-:W2:Y:S04]  /*e370*/  LDL.LU.64 R78, [R1+0x210] ;  /* 0x00021000014e7983 */ /* 0x000ea80000300a00 */
[----:B------:R-:W4:Y:S04]  /*e380*/  LDL.LU.64 R118, [R1+0x208] ;  /* 0x0002080001767983 */ /* 0x000f280000300a00 */
[----:B------:R-:W2:Y:S04]  /*e390*/  LDL.LU.64 R82, [R1+0x200] ;  /* 0x0002000001527983 */ /* 0x000ea80000300a00 */
[----:B------:R-:W2:Y:S04]  /*e3a0*/  LDL.LU.64 R114, [R1+0x1f0] ;  /* 0x0001f00001727983 */ /* 0x000ea80000300a00 */
[----:B------:R-:W2:Y:S04]  /*e3b0*/  LDL.LU.64 R86, [R1+0x1e8] ;  /* 0x0001e80001567983 */ /* 0x000ea80000300a00 */
[----:B------:R-:W2:Y:S01]  /*e3c0*/  LDL.LU.64 R102, [R1+0x1e0] ;  /* 0x0001e00001667983 */ /* 0x000ea20000300a00 */
[----:B------:R-:W-:-:S03]  /*e3d0*/  IMAD.WIDE R62, R2, 0x4, R62 ;  /* 0x00000004023e7825 */ /* 0x000fc600078e023e */
[----:B------:R-:W-:Y:S04]  /*e3e0*/  LDGSTS.E [R7+0x34008], desc[UR34][R60.64], !P5 ;  /* 0x340080003c077fae */ /* 0x000fe8000e921862 */
[----:B------:R-:W-:Y:S01]  /*e3f0*/  LDGSTS.E [R7+0x38008], desc[UR34][R62.64], !P5 ;  /* 0x380080003e077fae */ /* 0x000fe2000e921862 */
[----:B------:R-:W-:Y:S02]  /*e400*/  IMAD.WIDE R68, R2, 0x4, R106 ;  /* 0x0000000402447825 */ /* 0x000fe400078e026a */
[----:B------:R-:W1:Y:S01]  /*e410*/  LDC R106, c[0x0][0x230] ;  /* 0x00008c00ff6a7b82 */ /* 0x000e620000000800 */
[----:B------:R-:W-:Y:S01]  /*e420*/  LDGSTS.E [R7+0x3c008], desc[UR34][R64.64], !P5 ;  /* 0x3c00800040077fae */ /* 0x000fe2000e921862 */
[----:B------:R-:W-:Y:S01]  /*e430*/  ISETP.GE.U32.AND P5, PT, R66, 0x7fffff64, PT ;  /* 0x7fffff644200780c */ /* 0x000fe20003fa6070 */
[----:B------:R-:W-:-:S02]  /*e440*/  IMAD.WIDE R66, R2, 0x4, R110 ;  /* 0x0000000402427825 */ /* 0x000fc400078e026e */
[----:B------:R-:W2:Y:S02]  /*e450*/  LDL.LU.64 R92, [R1+0x1d8] ;  /* 0x0001d800015c7983 */ /* 0x000ea40000300a00 */
[----:B------:R-:W-:Y:S02]  /*e460*/  IMAD.WIDE R70, R2, 0x4, R70 ;  /* 0x0000000402467825 */ /* 0x000fe400078e0246 */
[----:B------:R-:W2:Y:S02]  /*e470*/  LDL.LU.64 R122, [R1+0x1d0] ;  /* 0x0001d000017a7983 */ /* 0x000ea40000300a00 */
[----:B------:R-:W-:Y:S02]  /*e480*/  VIADD R74, R74, 0xffffff82 ;  /* 0xffffff824a4a7836 */ /* 0x000fe40000000000 */
[----:B------:R-:W-:Y:S01]  /*e490*/  LDGSTS.E [R7+0x3000c], desc[UR34][R66.64], !P1 ;  /* 0x3000c00042077fae */ /* 0x000fe2000c921862 */
[----:B------:R-:W-:-:S03]  /*e4a0*/  IMAD.WIDE R72, R2, 0x4, R94 ;  /* 0x0000000402487825 */ /* 0x000fc600078e025e */
[----:B------:R-:W2:Y:S04]  /*e4b0*/  LDL.LU.64 R94, [R1+0x1c8] ;  /* 0x0001c800015e7983 */ /* 0x000ea80000300a00 */
[----:B------:R-:W2:Y:S04]  /*e4c0*/  LDL.LU.64 R110, [R1+0x1c0] ;  /* 0x0001c000016e7983 */ /* 0x000ea80000300a00 */
[----:B------:R-:W-:Y:S04]  /*e4d0*/  LDGSTS.E [R7+0x3400c], desc[UR34][R68.64], !P1 ;  /* 0x3400c00044077fae */ /* 0x000fe8000c921862 */
[----:B------:R-:W-:Y:S04]  /*e4e0*/  LDGSTS.E [R7+0x3800c], desc[UR34][R70.64], !P1 ;  /* 0x3800c00046077fae */ /* 0x000fe8000c921862 */
[----:B------:R-:W-:Y:S01]  /*e4f0*/  LDGSTS.E [R7+0x3c00c], desc[UR34][R72.64], !P1 ;  /* 0x3c00c00048077fae */ /* 0x000fe2000c921862 */
[----:B------:R-:W-:Y:S01]  /*e500*/  ISETP.GE.U32.AND P1, PT, R74, 0x7fffff63, PT ;  /* 0x7fffff634a00780c */ /* 0x000fe20003f26070 */
[----:B---3--:R-:W-:-:S02]  /*e510*/  IMAD.WIDE R74, R2, 0x4, R130 ;  /* 0x00000004024a7825 */ /* 0x008fc400078e0282 */
[----:B------:R-:W3:Y:S01]  /*e520*/  LDL.LU.64 R130, [R1+0x1b8] ;  /* 0x0001b80001827983 */ /* 0x000ee20000300a00 */
[----:B------:R-:W1:Y:S01]  /*e530*/  S2R R91, SR_TID.X ;  /* 0x00000000005b7919 */ /* 0x000e620000002100 */
[C---:B------:R-:W-:Y:S02]  /*e540*/  IMAD.WIDE R76, R2.reuse, 0x4, R126 ;  /* 0x00000004024c7825 */ /* 0x040fe400078e027e */
[----:B------:R-:W3:Y:S02]  /*e550*/  LDL.LU.64 R126, [R1+0x1b0] ;  /* 0x0001b000017e7983 */ /* 0x000ee40000300a00 */
[----:B------:R-:W-:Y:S02]  /*e560*/  VIADD R99, R99, 0xffffff80 ;  /* 0xffffff8063637836 */ /* 0x000fe40000000000 */
[----:B------:R-:W-:Y:S01]  /*e570*/  LDGSTS.E [R6+0x30000], desc[UR34][R74.64], !P0 ;  /* 0x300000004a067fae */ /* 0x000fe2000c121862 */
[----:B----4-:R-:W-:-:S04]  /*e580*/  IMAD.WIDE R80, R2, 0x4, R118 ;  /* 0x0000000402507825 */ /* 0x010fc800078e0276 */
[C---:B--2---:R-:W-:Y:S02]  /*e590*/  IMAD.WIDE R88, R2.reuse, 0x4, R102 ;  /* 0x0000000402587825 */ /* 0x044fe400078e0266 */
[----:B------:R-:W2:Y:S04]  /*e5a0*/  LDL.LU.64 R102, [R1+0x1a8] ;  /* 0x0001a80001667983 */ /* 0x000ea80000300a00 */
[----:B------:R-:W4:Y:S04]  /*e5b0*/  LDL.LU.64 R118, [R1+0x1a0] ;  /* 0x0001a00001767983 */ /* 0x000f280000300a00 */
[----:B------:R-:W2:Y:S01]  /*e5c0*/  LDL.LU.64 R156, [R1+0x198] ;  /* 0x00019800019c7983 */ /* 0x000ea20000300a00 */
[----:B------:R-:W-:Y:S01]  /*e5d0*/  IMAD.WIDE R78, R2, 0x4, R78 ;  /* 0x00000004024e7825 */ /* 0x000fe200078e024e */
[----:B-1----:R-:W-:-:S02]  /*e5e0*/  LOP3.LUT R91, R91, 0x1f, RZ, 0xc0, !PT ;  /* 0x0000001f5b5b7812 */ /* 0x002fc400078ec0ff */
[----:B------:R-:W2:Y:S01]  /*e5f0*/  LDL.LU.64 R108, [R1+0x190] ;  /* 0x00019000016c7983 */ /* 0x000ea20000300a00 */
[----:B------:R-:W-:-:S03]  /*e600*/  IMAD.WIDE R82, R2, 0x4, R82 ;  /* 0x0000000402527825 */ /* 0x000fc600078e0252 */
[----:B------:R-:W-:Y:S01]  /*e610*/  LDGSTS.E [R6+0x34000], desc[UR34][R78.64], !P0 ;  /* 0x340000004e067fae */ /* 0x000fe2000c121862 */
[C---:B------:R-:W-:Y:S02]  /*e620*/  IMAD.WIDE R84, R2.reuse, 0x4, R114 ;  /* 0x0000000402547825 */ /* 0x040fe400078e0272 */
[----:B------:R-:W1:Y:S01]  /*e630*/  LDC R114, c[0x0][0x230] ;  /* 0x00008c00ff727b82 */ /* 0x000e620000000800 */
[----:B------:R-:W-:Y:S01]  /*e640*/  LDGSTS.E [R6+0x38000], desc[UR34][R80.64], !P0 ;  /* 0x3800000050067fae */ /* 0x000fe2000c121862 */
[----:B------:R-:W-:-:S03]  /*e650*/  IMAD.WIDE R86, R2, 0x4, R86 ;  /* 0x0000000402567825 */ /* 0x000fc600078e0256 */
[----:B------:R-:W-:Y:S01]  /*e660*/  LDGSTS.E [R6+0x3c000], desc[UR34][R82.64], !P0 ;  /* 0x3c00000052067fae */ /* 0x000fe2000c121862 */
[----:B------:R-:W-:Y:S02]  /*e670*/  VIADD R90, R90, 0xffffff81 ;  /* 0xffffff815a5a7836 */ /* 0x000fe40000000000 */
[----:B------:R-:W-:Y:S01]  /*e680*/  IMAD.WIDE R96, R2, 0x4, R110 ;  /* 0x0000000402607825 */ /* 0x000fe200078e026e */
[----:B------:R-:W-:Y:S04]  /*e690*/  LDGSTS.E [R6+0x30004], desc[UR34][R76.64], !P4 ;  /* 0x300040004c067fae */ /* 0x000fe8000e121862 */
[----:B------:R-:W2:Y:S04]  /*e6a0*/  LDL.LU.64 R110, [R1+0x188] ;  /* 0x00018800016e7983 */ /* 0x000ea80000300a00 */
[----:B------:R-:W2:Y:S01]  /*e6b0*/  LDL.LU.64 R112, [R1+0x180] ;  /* 0x0001800001707983 */ /* 0x000ea20000300a00 */
[----:B------:R-:W-:-:S03]  /*e6c0*/  ISETP.GE.AND P0, PT, R91, R99, PT ;  /* 0x000000635b00720c */ /* 0x000fc60003f06270 */
[----:B------:R-:W-:Y:S01]  /*e6d0*/  LDGSTS.E [R6+0x34004], desc[UR34][R84.64], !P4 ;  /* 0x3400400054067fae */ /* 0x000fe2000e121862 */
[----:B------:R-:W-:-:S03]  /*e6e0*/  SEL R98, RZ, 0x4, P0 ;  /* 0x00000004ff627807 */ /* 0x000fc60000000000 */
[----:B------:R-:W-:Y:S01]  /*e6f0*/  LDGSTS.E [R6+0x38004], desc[UR34][R86.64], !P4 ;  /* 0x3800400056067fae */ /* 0x000fe2000e121862 */
[----:B------:R-:W-:-:S03]  /*e700*/  ISETP.GT.AND P0, PT, R152, 0x9f, PT ;  /* 0x0000009f9800780c */ /* 0x000fc60003f04270 */
[----:B------:R-:W-:Y:S01]  /*e710*/  LDGSTS.E [R6+0x3c004], desc[UR34][R88.64], !P4 ;  /* 0x3c00400058067fae */ /* 0x000fe2000e121862 */
[----:B------:R-:W-:Y:S01]  /*e720*/  ISETP.GE.U32.AND P4, PT, R90, 0x7fffff62, PT ;  /* 0x7fffff625a00780c */ /* 0x000fe20003f86070 */
[C---:B------:R-:W-:Y:S02]  /*e730*/  IMAD.WIDE R90, R2.reuse, 0x4, R92 ;  /* 0x00000004025a7825 */ /* 0x040fe400078e025c */
[----:B------:R-:W2:Y:S02]  /*e740*/  LDL.LU.64 R132, [R1+0x178] ;  /* 0x0001780001847983 */ /* 0x000ea40000300a00 */
[C---:B------:R-:W-:Y:S02]  /*e750*/  IMAD.WIDE R92, R2.reuse, 0x4, R122 ;  /* 0x00000004025c7825 */ /* 0x040fe400078e027a */
[----:B------:R-:W2:Y:S02]  /*e760*/  LDL.LU.64 R116, [R1+0x170] ;  /* 0x0001700001747983 */ /* 0x000ea40000300a00 */
[----:B------:R-:W-:Y:S01]  /*e770*/  IMAD.WIDE R94, R2, 0x4, R94 ;  /* 0x00000004025e7825 */ /* 0x000fe200078e025e */
[----:B------:R-:W-:Y:S01]  /*e780*/  SEL R98, R98, RZ, P0 ;  /* 0x000000ff62627207 */ /* 0x000fe20000000000 */
[----:B------:R-:W-:Y:S01]  /*e790*/  LDGSTS.E [R6+0x30008], desc[UR34][R90.64], !P3 ;  /* 0x300080005a067fae */ /* 0x000fe2000d921862 */
[----:B------:R-:W-:Y:S01]  /*e7a0*/  ISETP.GE.U32.AND P0, PT, R99, 0x7fffff61, PT ;  /* 0x7fffff616300780c */ /* 0x000fe20003f06070 */
[----:B------:R-:W-:Y:S01]  /*e7b0*/  VIADD R106, R106, 0xffffff7f ;  /* 0xffffff7f6a6a7836 */ /* 0x000fe20000000000 */
[----:B------:R-:W1:Y:S01]  /*e7c0*/  LDC R122, c[0x0][0x230] ;  /* 0x00008c00ff7a7b82 */ /* 0x000e620000000800 */
[----:B------:R-:W-:Y:S04]  /*e7d0*/  LDGSTS.E [R6+0x34008], desc[UR34][R92.64], !P3 ;  /* 0x340080005c067fae */ /* 0x000fe8000d921862 */
[----:B------:R-:W-:Y:S04]  /*e7e0*/  LDGSTS.E [R6+0x38008], desc[UR34][R94.64], !P3 ;  /* 0x380080005e067fae */ /* 0x000fe8000d921862 */
[----:B------:R-:W-:Y:S01]  /*e7f0*/  LDGSTS.E [R6+0x3c008], desc[UR34][R96.64], !P3 ;  /* 0x3c00800060067fae */ /* 0x000fe2000d921862 */
[----:B------:R-:W-:Y:S01]  /*e800*/  ISETP.NE.U32.AND P3, PT, R98, RZ, PT ;  /* 0x000000ff6200720c */ /* 0x000fe20003f65070 */
[----:B---3--:R-:W-:-:S02]  /*e810*/  IMAD.WIDE R98, R2, 0x4, R130 ;  /* 0x0000000402627825 */ /* 0x008fc400078e0282 */
[----:B------:R-:W3:Y:S03]  /*e820*/  LDC R130, c[0x0][0x230] ;  /* 0x00008c00ff827b82 */ /* 0x000ee60000000800 */
[----:B------:R-:W-:Y:S01]  /*e830*/  LDGSTS.E [R6+0x3000c], desc[UR34][R98.64], !P6 ;  /* 0x3000c00062067fae */ /* 0x000fe2000f121862 */
[----:B------:R-:W-:-:S05]  /*e840*/  IMAD.WIDE R100, R2, 0x4, R126 ;  /* 0x0000000402647825 */ /* 0x000fca00078e027e */
[----:B------:R-:W-:Y:S01]  /*e850*/  LDGSTS.E [R6+0x3400c], desc[UR34][R100.64], !P6 ;  /* 0x3400c00064067fae */ /* 0x000fe2000f121862 */
[----:B----4-:R-:W-:-:S03]  /*e860*/  IMAD.WIDE R104, R2, 0x4, R118 ;  /* 0x0000000402687825 */ /* 0x010fc600078e0276 */
[----:B------:R-:W4:Y:S04]  /*e870*/  LDL.LU.64 R118, [R1+0x168] ;  /* 0x0001680001767983 */ /* 0x000f280000300a00 */
[----:B------:R-:W4:Y:S01]  /*e880*/  LDL.LU.64 R120, [R1+0x160] ;  /* 0x0001600001787983 */ /* 0x000f220000300a00 */
[----:B--2---:R-:W-:-:S03]  /*e890*/  IMAD.WIDE R102, R2, 0x4, R102 ;  /* 0x0000000402667825 */ /* 0x004fc600078e0266 */
[----:B------:R-:W2:Y:S04]  /*e8a0*/  LDL.LU.64 R128, [R1+0x158] ;  /* 0x0001580001807983 */ /* 0x000ea80000300a00 */
[----:B------:R-:W2:Y:S04]  /*e8b0*/  LDL.LU.64 R124, [R1+0x150] ;  /* 0x00015000017c7983 */ /* 0x000ea80000300a00 */
[----:B------:R-:W2:Y:S04]  /*e8c0*/  LDL.LU.64 R126, [R1+0x148] ;  /* 0x00014800017e7983 */ /* 0x000ea80000300a00 */
[----:B------:R-:W2:Y:S04]  /*e8d0*/  LDL.LU.64 R22, [R1+0x138] ;  /* 0x0001380001167983 */ /* 0x000ea80000300a00 */
[----:B------:R-:W-:Y:S04]  /*e8e0*/  LDGSTS.E [R6+0x3800c], desc[UR34][R102.64], !P6 ;  /* 0x3800c00066067fae */ /* 0x000fe8000f121862 */
[----:B------:R-:W-:Y:S01]  /*e8f0*/  LDGSTS.E [R6+0x3c00c], desc[UR34][R104.64], !P6 ;  /* 0x3c00c00068067fae */ /* 0x000fe2000f121862 */
[----:B------:R-:W-:Y:S01]  /*e900*/  ISETP.GE.U32.AND P6, PT, R106, 0x7fffff60, PT ;  /* 0x7fffff606a00780c */ /* 0x000fe20003fc6070 */
[----:B------:R-:W-:-:S02]  /*e910*/  IMAD.WIDE R106, R2, 0x4, R156 ;  /* 0x00000004026a7825 */ /* 0x000fc400078e029c */
[----:B------:R-:W2:Y:S04]  /*e920*/  LDL.LU.64 R154, [R1+0x128] ;  /* 0x00012800019a7983 */ /* 0x000ea80000300a00 */
[----:B------:R-:W2:Y:S01]  /*e930*/  LDL.LU.64 R156, [R1+0x118] ;  /* 0x00011800019c7983 */ /* 0x000ea20000300a00 */
[----:B------:R-:W-:-:S03]  /*e940*/  IMAD.WIDE R108, R2, 0x4, R108 ;  /* 0x00000004026c7825 */ /* 0x000fc600078e026c */
[----:B------:R-:W-:Y:S01]  /*e950*/  LDGSTS.E [R5+0x30000], desc[UR34][R106.64], !P5 ;  /* 0x300000006a057fae */ /* 0x000fe2000e921862 */
[----:B------:R-:W-:-:S03]  /*e960*/  IMAD.WIDE R110, R2, 0x4, R110 ;  /* 0x00000004026e7825 */ /* 0x000fc600078e026e */
[----:B------:R-:W-:Y:S01]  /*e970*/  LDGSTS.E [R5+0x34000], desc[UR34][R108.64], !P5 ;  /* 0x340000006c057fae */ /* 0x000fe2000e921862 */
[----:B------:R-:W-:-:S03]  /*e980*/  IMAD.WIDE R112, R2, 0x4, R112 ;  /* 0x0000000402707825 */ /* 0x000fc600078e0270 */
[----:B------:R-:W-:Y:S01]  /*e990*/  LDGSTS.E [R5+0x38000], desc[UR34][R110.64], !P5 ;  /* 0x380000006e057fae */ /* 0x000fe2000e921862 */
[----:B-1----:R-:W-:-:S03]  /*e9a0*/  VIADD R114, R114, 0xffffff7e ;  /* 0xffffff7e72727836 */ /* 0x002fc60000000000 */
[----:B------:R-:W-:Y:S02]  /*e9b0*/  LDGSTS.E [R5+0x3c000], desc[UR34][R112.64], !P5 ;  /* 0x3c00000070057fae */ /* 0x000fe4000e921862 */
[----:B------:R-:W-:Y:S01]  /*e9c0*/  ISETP.GE.U32.AND P5, PT, R114, 0x7fffff5f, PT ;  /* 0x7fffff5f7200780c */ /* 0x000fe20003fa6070 */
[C---:B------:R-:W-:Y:S01]  /*e9d0*/  IMAD.WIDE R114, R2.reuse, 0x4, R132 ;  /* 0x0000000402727825 */ /* 0x040fe200078e0284 */
[----:B------:R-:W2:Y:S03]  /*e9e0*/  LDL.LU.64 R134, [R1+0x108] ;  /* 0x0001080001867983 */ /* 0x000ea60000300a00 */
[----:B------:R-:W-:Y:S01]  /*e9f0*/  IMAD.WIDE R116, R2, 0x4, R116 ;  /* 0x0000000402747825 */ /* 0x000fe200078e0274 */
[----:B------:R-:W-:Y:S03]  /*ea00*/  LDGSTS.E [R5+0x30004], desc[UR34][R114.64], !P1 ;  /* 0x3000400072057fae */ /* 0x000fe6000c921862 */
[----:B------:R-:W-:Y:S01]  /*ea10*/  VIADD R122, R122, 0xffffff7d ;  /* 0xffffff7d7a7a7836 */ /* 0x000fe20000000000 */
[----:B------:R-:W-:Y:S01]  /*ea20*/  LDGSTS.E [R5+0x34004], desc[UR34][R116.64], !P1 ;  /* 0x3400400074057fae */ /* 0x000fe2000c921862 */
[----:B---3--:R-:W-:-:S03]  /*ea30*/  VIADD R130, R130, 0xffffff7c ;  /* 0xffffff7c82827836 */ /* 0x008fc60000000000 */
[----:B------:R-:W3:Y:S01]  /*ea40*/  LDL.LU.64 R136, [R1+0xf8] ;  /* 0x0000f80001887983 */ /* 0x000ee20000300a00 */
[----:B----4-:R-:W-:-:S04]  /*ea50*/  IMAD.WIDE R118, R2, 0x4, R118 ;  /* 0x0000000402767825 */ /* 0x010fc800078e0276 */
[----:B------:R-:W-:Y:S01]  /*ea60*/  IMAD.WIDE R120, R2, 0x4, R120 ;  /* 0x0000000402787825 */ /* 0x000fe200078e0278 */
[----:B------:R-:W-:Y:S04]  /*ea70*/  LDGSTS.E [R5+0x38004], desc[UR34][R118.64], !P1 ;  /* 0x3800400076057fae */ /* 0x000fe8000c921862 */
[----:B------:R-:W-:Y:S01]  /*ea80*/  LDGSTS.E [R5+0x3c004], desc[UR34][R120.64], !P1 ;  /* 0x3c00400078057fae */ /* 0x000fe2000c921862 */
[----:B------:R-:W-:Y:S01]  /*ea90*/  ISETP.GE.U32.AND P1, PT, R122, 0x7fffff5e, PT ;  /* 0x7fffff5e7a00780c */ /* 0x000fe20003f26070 */
[----:B--2---:R-:W-:-:S04]  /*eaa0*/  IMAD.WIDE R122, R2, 0x4, R128 ;  /* 0x00000004027a7825 */ /* 0x004fc800078e0280 */
[C---:B------:R-:W-:Y:S01]  /*eab0*/  IMAD.WIDE R124, R2.reuse, 0x4, R124 ;  /* 0x00000004027c7825 */ /* 0x040fe200078e027c */
[----:B------:R-:W-:Y:S03]  /*eac0*/  LDGSTS.E [R5+0x30008], desc[UR34][R122.64], !P4 ;  /* 0x300080007a057fae */ /* 0x000fe6000e121862 */
[C---:B------:R-:W-:Y:S01]  /*ead0*/  IMAD.WIDE R126, R2.reuse, 0x4, R126 ;  /* 0x00000004027e7825 */ /* 0x040fe200078e027e */
[----:B------:R-:W-:Y:S03]  /*eae0*/  LDGSTS.E [R5+0x34008], desc[UR34][R124.64], !P4 ;  /* 0x340080007c057fae */ /* 0x000fe6000e121862 */
[----:B------:R-:W-:Y:S01]  /*eaf0*/  IMAD.WIDE R128, R2, 0x4, R22 ;  /* 0x0000000402807825 */ /* 0x000fe200078e0216 */
[----:B------:R-:W-:Y:S04]  /*eb00*/  LDGSTS.E [R5+0x38008], desc[UR34][R126.64], !P4 ;  /* 0x380080007e057fae */ /* 0x000fe8000e121862 */
[----:B------:R-:W-:Y:S01]  /*eb10*/  LDGSTS.E [R5+0x3c008], desc[UR34][R128.64], !P4 ;  /* 0x3c00800080057fae */ /* 0x000fe2000e121862 */
[----:B------:R-:W-:-:S03]  /*eb20*/  ISETP.GE.U32.AND P4, PT, R130, 0x7fffff5d, PT ;  /* 0x7fffff5d8200780c */ /* 0x000fc60003f86070 */
[----:B------:R-:W2:Y:S01]  /*eb30*/  LDL.LU.64 R22, [R1+0xe8] ;  /* 0x0000e80001167983 */ /* 0x000ea20000300a00 */
[----:B------:R-:W-:-:S03]  /*eb40*/  IMAD.WIDE R130, R2, 0x4, R154 ;  /* 0x0000000402827825 */ /* 0x000fc600078e029a */
[----:B------:R-:W4:Y:S01]  /*eb50*/  LDL.LU.64 R154, [R1+0xd8] ;  /* 0x0000d800019a7983 */ /* 0x000f220000300a00 */
[----:B------:R-:W-:-:S03]  /*eb60*/  IMAD.WIDE R132, R2, 0x4, R156 ;  /* 0x0000000402847825 */ /* 0x000fc600078e029c */
[----:B------:R-:W4:Y:S04]  /*eb70*/  LDL.LU.64 R142, [R1+0xc8] ;  /* 0x0000c800018e7983 */ /* 0x000f280000300a00 */
[----:B------:R-:W4:Y:S04]  /*eb80*/  LDL.LU.64 R156, [R1+0xb8] ;  /* 0x0000b800019c7983 */ /* 0x000f280000300a00 */
[----:B------:R-:W4:Y:S04]  /*eb90*/  LDL.LU.64 R146, [R1+0x248] ;  /* 0x0002480001927983 */ /* 0x000f280000300a00 */
[----:B------:R-:W4:Y:S04]  /*eba0*/  LDL.LU.64 R148, [R1+0x240] ;  /* 0x0002400001947983 */ /* 0x000f280000300a00 */
[----:B------:R-:W4:Y:S01]  /*ebb0*/  LDL.LU.64 R150, [R1+0x260] ;  /* 0x0002600001967983 */ /* 0x000f220000300a00 */
[----:B------:R-:W-:-:S03]  /*ebc0*/  IMAD.WIDE R134, R2, 0x4, R134 ;  /* 0x0000000402867825 */ /* 0x000fc600078e0286 */
[----:B------:R-:W4:Y:S01]  /*ebd0*/  LDL.LU.64 R158, [R1+0x258] ;  /* 0x00025800019e7983 */ /* 0x000f220000300a00 */
[----:B------:R-:W-:-:S03]  /*ebe0*/  VIADD R138, R138, 0xffffff7b ;  /* 0xffffff7b8a8a7836 */ /* 0x000fc60000000000 */
[----:B------:R-:W4:Y:S04]  /*ebf0*/  LDL.LU.64 R160, [R1+0x278] ;  /* 0x0002780001a07983 */ /* 0x000f280000300a00 */
[----:B------:R-:W4:Y:S01]  /*ec00*/  LDL.LU.64 R162, [R1+0x270] ;  /* 0x0002700001a27983 */ /* 0x000f220000300a00 */
[----:B---3--:R-:W-:-:S03]  /*ec10*/  IMAD.WIDE R136, R2, 0x4, R136 ;  /* 0x0000000402887825 */ /* 0x008fc600078e0288 */
[----:B------:R-:W3:Y:S04]  /*ec20*/  LDL.LU.64 R164, [R1+0x290] ;  /* 0x0002900001a47983 */ /* 0x000ee80000300a00 */
[----:B------:R-:W3:Y:S04]  /*ec30*/  LDL.LU.64 R166, [R1+0x288] ;  /* 0x0002880001a67983 */ /* 0x000ee80000300a00 */
[----:B------:R-:W3:Y:S04]  /*ec40*/  LDL.LU.64 R168, [R1+0x2a8] ;  /* 0x0002a80001a87983 */ /* 0x000ee80000300a00 */
[----:B------:R-:W-:Y:S04]  /*ec50*/  LDGSTS.E [R5+0x3000c], desc[UR34][R130.64], !P0 ;  /* 0x3000c00082057fae */ /* 0x000fe8000c121862 */
[----:B------:R-:W3:Y:S04]  /*ec60*/  LDL.LU.64 R170, [R1+0x2a0] ;  /* 0x0002a00001aa7983 */ /* 0x000ee80000300a00 */
[----:B------:R-:W-:Y:S04]  /*ec70*/  LDGSTS.E [R5+0x3400c], desc[UR34][R132.64], !P0 ;  /* 0x3400c00084057fae */ /* 0x000fe8000c121862 */
[----:B------:R-:W3:Y:S04]  /*ec80*/  LDL.LU.64 R172, [R1+0x2c0] ;  /* 0x0002c00001ac7983 */ /* 0x000ee80000300a00 */
[----:B------:R-:W-:Y:S04]  /*ec90*/  LDGSTS.E [R5+0x3800c], desc[UR34][R134.64], !P0 ;  /* 0x3800c00086057fae */ /* 0x000fe8000c121862 */
[----:B------:R-:W3:Y:S04]  /*eca0*/  LDL.LU.64 R174, [R1+0x2b8] ;  /* 0x0002b80001ae7983 */ /* 0x000ee80000300a00 */
[----:B------:R-:W-:Y:S01]  /*ecb0*/  LDGSTS.E [R5+0x3c00c], desc[UR34][R136.64], !P0 ;  /* 0x3c00c00088057fae */ /* 0x000fe2000c121862 */
[----:B------:R-:W-:-:S03]  /*ecc0*/  ISETP.GE.U32.AND P0, PT, R138, 0x7fffff5c, PT ;  /* 0x7fffff5c8a00780c */ /* 0x000fc60003f06070 */
[----:B------:R-:W3:Y:S04]  /*ecd0*/  LDL.LU.64 R176, [R1+0x2d8] ;  /* 0x0002d80001b07983 */ /* 0x000ee80000300a00 */
[----:B------:R-:W3:Y:S01]  /*ece0*/  LDL.LU.64 R178, [R1+0x2d0] ;  /* 0x0002d00001b27983 */ /* 0x000ee20000300a00 */
[----:B------:R-:W-:-:S03]  /*ecf0*/  IMAD.WIDE R190, R4, 0x4, R234 ;  /* 0x0000000404be7825 */ /* 0x000fc600078e02ea */
[----:B------:R-:W0:Y:S01]  /*ed00*/  LDGDEPBAR ;  /* 0x00000000000079af */ /* 0x000e220000000000 */
[----:B--2---:R-:W-:-:S03]  /*ed10*/  IMAD.WIDE R138, R4, 0x4, R22 ;  /* 0x00000004048a7825 */ /* 0x004fc600078e0216 */
[----:B------:R-:W2:Y:S01]  /*ed20*/  LDL.LU.64 R22, [R1+0x2f0] ;  /* 0x0002f00001167983 */ /* 0x000ea20000300a00 */
[----:B----4-:R-:W-:-:S03]  /*ed30*/  IMAD.WIDE R140, R4, 0x4, R154 ;  /* 0x00000004048c7825 */ /* 0x010fc600078e029a */
[----:B------:R-:W4:Y:S04]  /*ed40*/  LDL.LU.64 R154, [R1+0x2e8] ;  /* 0x0002e800019a7983 */ /* 0x000f280000300a00 */
[----:B------:R-:W4:Y:S01]  /*ed50*/  LDL.LU.64 R184, [R1+0x308] ;  /* 0x0003080001b87983 */ /* 0x000f220000300a00 */
[----:B------:R-:W-:-:S03]  /*ed60*/  IMAD.WIDE R144, R4, 0x4, R156 ;  /* 0x0000000404907825 */ /* 0x000fc600078e029c */
        /* <DEDUP_REMOVED lines=19> */
[----:B---3--:R-:W-:-:S03]  /*eea0*/  IMAD.WIDE R164, R4, 0x4, R164 ;  /* 0x0000000404a47825 */ /* 0x008fc600078e02a4 */
[----:B------:R-:W-:Y:S01]  /*eeb0*/  LDGSTS.E [R3+-0x67000], desc[UR34][R160.64], P2 ;  /* 0x99000000a0037fae */ /* 0x000fe20009121862 */
[----:B------:R-:W-:-:S03]  /*eec0*/  IMAD.WIDE R168, R4, 0x4, R168 ;  /* 0x0000000404a87825 */ /* 0x000fc600078e02a8 */
[----:B------:R-:W-:Y:S01]  /*eed0*/  LDGSTS.E [R3+-0x66c00], desc[UR34][R164.64], P2 ;  /* 0x99400000a4037fae */ /* 0x000fe20009121862 */
[----:B------:R-:W-:-:S03]  /*eee0*/  IMAD.WIDE R172, R4, 0x4, R172 ;  /* 0x0000000404ac7825 */ /* 0x000fc600078e02ac */
[----:B------:R-:W-:Y:S01]  /*eef0*/  LDGSTS.E [R3+-0x66800], desc[UR34][R168.64], P2 ;  /* 0x99800000a8037fae */ /* 0x000fe20009121862 */
[----:B------:R-:W-:-:S03]  /*ef00*/  IMAD.WIDE R176, R4, 0x4, R176 ;  /* 0x0000000404b07825 */ /* 0x000fc600078e02b0 */
[----:B------:R-:W-:Y:S04]  /*ef10*/  LDGSTS.E [R3+-0x66400], desc[UR34][R172.64], P2 ;  /* 0x99c00000ac037fae */ /* 0x000fe80009121862 */
[----:B------:R-:W-:Y:S01]  /*ef20*/  LDGSTS.E [R3+-0x66000], desc[UR34][R176.64], P2 ;  /* 0x9a000000b0037fae */ /* 0x000fe20009121862 */
[----:B--2---:R-:W-:-:S03]  /*ef30*/  IMAD.WIDE R180, R4, 0x4, R22 ;  /* 0x0000000404b47825 */ /* 0x004fc600078e0216 */
[----:B------:R-:W2:Y:S01]  /*ef40*/  LDL.LU.64 R22, [R1+0x388] ;  /* 0x0003880001167983 */ /* 0x000ea20000300a00 */
[----:B----4-:R-:W-:-:S03]  /*ef50*/  IMAD.WIDE R182, R4, 0x4, R154 ;  /* 0x0000000404b67825 */ /* 0x010fc600078e029a */
[----:B------:R-:W3:Y:S04]  /*ef60*/  LDL.LU.64 R212, [R1+0x3a8] ;  /* 0x0003a80001d47983 */ /* 0x000ee80000300a00 */
[----:B------:R-:W4:Y:S01]  /*ef70*/  LDL.LU.64 R154, [R1+0x3a0] ;  /* 0x0003a000019a7983 */ /* 0x000f220000300a00 */
[----:B------:R-:W-:-:S03]  /*ef80*/  IMAD.WIDE R186, R4, 0x4, R156 ;  /* 0x0000000404ba7825 */ /* 0x000fc600078e029c */
[----:B------:R-:W3:Y:S04]  /*ef90*/  LDL.LU.64 R216, [R1+0x3c0] ;  /* 0x0003c00001d87983 */ /* 0x000ee80000300a00 */
        /* <DEDUP_REMOVED lines=9> */
[----:B------:R-:W3:Y:S01]  /*f030*/  LDL.LU.64 R18, [R1+0x438] ;  /* 0x0004380001127983 */ /* 0x000ee20000300a00 */
[----:B------:R-:W-:-:S03]  /*f040*/  IMAD.WIDE R208, R4, 0x4, R10 ;  /* 0x0000000404d07825 */ /* 0x000fc600078e020a */
[----:B------:R-:W3:Y:S04]  /*f050*/  LDL.LU.64 R236, [R1+0x430] ;  /* 0x0004300001ec7983 */ /* 0x000ee80000300a00 */
[----:B------:R-:W3:Y:S04]  /*f060*/  LDL.LU.64 R10, [R1+0x450] ;  /* 0x00045000010a7983 */ /* 0x000ee80000300a00 */
[----:B------:R-:W3:Y:S01]  /*f070*/  LDL.LU.64 R16, [R1+0x448] ;  /* 0x0004480001107983 */ /* 0x000ee20000300a00 */
        /* <DEDUP_REMOVED lines=13> */
[----:B------:R-:W-:Y:S01]  /*f150*/  LDGSTS.E [R3+-0x64000], desc[UR34][R208.64], P2 ;  /* 0x9c000000d0037fae */ /* 0x000fe20009121862 */
[----:B--2---:R-:W-:-:S03]  /*f160*/  IMAD.WIDE R210, R4, 0x4, R22 ;  /* 0x0000000404d27825 */ /* 0x004fc600078e0216 */
[----:B------:R-:W2:Y:S04]  /*f170*/  LDL.LU.64 R22, [R1+0x468] ;  /* 0x0004680001167983 */ /* 0x000ea80000300a00 */
[----:B------:R-:W2:Y:S01]  /*f180*/  LDL.LU.64 R12, [R1+0x460] ;  /* 0x00046000010c7983 */ /* 0x000ea20000300a00 */
[----:B----4-:R-:W-:-:S03]  /*f190*/  IMAD.WIDE R214, R4, 0x4, R154 ;  /* 0x0000000404d67825 */ /* 0x010fc600078e029a */
[----:B------:R-:W4:Y:S01]  /*f1a0*/  LDL.LU.64 R154, [R1+0x480] ;  /* 0x00048000019a7983 */ /* 0x000f220000300a00 */
[----:B---3--:R-:W-:-:S03]  /*f1b0*/  IMAD.WIDE R218, R4, 0x4, R156 ;  /* 0x0000000404da7825 */ /* 0x008fc600078e029c */
[----:B------:R-:W3:Y:S04]  /*f1c0*/  LDL.LU.64 R156, [R1+0x478] ;  /* 0x00047800019c7983 */ /* 0x000ee80000300a00 */
[----:B------:R-:W3:Y:S01]  /*f1d0*/  LDL.LU.64 R250, [R1+0x498] ;  /* 0x0004980001fa7983 */ /* 0x000ee20000300a00 */
[----:B------:R-:W-:-:S03]  /*f1e0*/  IMAD.WIDE R222, R4, 0x4, R248 ;  /* 0x0000000404de7825 */ /* 0x000fc600078e02f8 */
[----:B------:R-:W3:Y:S04]  /*f1f0*/  LDL.LU.64 R240, [R1+0x490] ;  /* 0x0004900001f07983 */ /* 0x000ee80000300a00 */
[----:B------:R-:W3:Y:S04]  /*f200*/  LDL.LU.64 R248, [R1+0x4b0] ;  /* 0x0004b00001f87983 */ /* 0x000ee80000300a00 */
[----:B------:R-:W3:Y:S04]  /*f210*/  LDL.LU.64 R238, [R1+0x4a8] ;  /* 0x0004a80001ee7983 */ /* 0x000ee80000300a00 */
[----:B------:R-:W3:Y:S01]  /*f220*/  LDL.LU.64 R246, [R1+0x4c8] ;  /* 0x0004c80001f67983 */ /* 0x000ee20000300a00 */
[----:B------:R-:W-:-:S03]  /*f230*/  IMAD.WIDE R230, R4, 0x4, R244 ;  /* 0x0000000404e67825 */ /* 0x000fc600078e02f4 */
[----:B------:R-:W3:Y:S04]  /*f240*/  LDL.LU.64 R24, [R1+0x4c0] ;  /* 0x0004c00001187983 */ /* 0x000ee80000300a00 */
[----:B------:R-:W3:Y:S01]  /*f250*/  LDL.LU.64 R244, [R1+0x4e0] ;  /* 0x0004e00001f47983 */ /* 0x000ee20000300a00 */
[----:B------:R-:W-:-:S03]  /*f260*/  IMAD.WIDE R234, R4, 0x4, R242 ;  /* 0x0000000404ea7825 */ /* 0x000fc600078e02f2 */
[----:B------:R-:W3:Y:S01]  /*f270*/  LDL.LU.64 R20, [R1+0x4d8] ;  /* 0x0004d80001147983 */ /* 0x000ee20000300a00 */
[----:B------:R-:W-:-:S03]  /*f280*/  IMAD.WIDE R26, R4, 0x4, R18 ;  /* 0x00000004041a7825 */ /* 0x000fc600078e0212 */
[----:B------:R-:W3:Y:S04]  /*f290*/  LDL.LU.64 R242, [R1+0x508] ;  /* 0x0005080001f27983 */ /* 0x000ee80000300a00 */
[----:B------:R-:W3:Y:S01]  /*f2a0*/  LDL.LU.64 R18, [R1+0x500] ;  /* 0x0005000001127983 */ /* 0x000ee20000300a00 */
[----:B------:R-:W-:-:S04]  /*f2b0*/  IMAD.WIDE R236, R4, 0x4, R236 ;  /* 0x0000000404ec7825 */ /* 0x000fc800078e02ec */
[C---:B------:R-:W-:Y:S01]  /*f2c0*/  IMAD.WIDE R10, R4.reuse, 0x4, R10 ;  /* 0x00000004040a7825 */ /* 0x040fe200078e020a */
[----:B------:R1:W-:Y:S03]  /*f2d0*/  STL.64 [R1+0x20], R26 ;  /* 0x0000201a01007387 */ /* 0x0003e60000100a00 */
[C---:B------:R-:W-:Y:S01]  /*f2e0*/  IMAD.WIDE R212, R4.reuse, 0x4, R212 ;  /* 0x0000000404d47825 */ /* 0x040fe200078e02d4 */
[----:B------:R-:W-:Y:S03]  /*f2f0*/  STL.64 [R1+0x30], R236 ;  /* 0x000030ec01007387 */ /* 0x000fe60000100a00 */
[C---:B------:R-:W-:Y:S01]  /*f300*/  IMAD.WIDE R216, R4.reuse, 0x4, R216 ;  /* 0x0000000404d87825 */ /* 0x040fe200078e02d8 */
[----:B------:R1:W-:Y:S03]  /*f310*/  STL.64 [R1+0x40], R10 ;  /* 0x0000400a01007387 */ /* 0x0003e60000100a00 */
[C---:B------:R-:W-:Y:S01]  /*f320*/  IMAD.WIDE R16, R4.reuse, 0x4, R16 ;  /* 0x0000000404107825 */ /* 0x040fe200078e0210 */
[----:B------:R-:W-:Y:S03]  /*f330*/  LDGSTS.E [R3+-0x63c00], desc[UR34][R212.64], P2 ;  /* 0x9c400000d4037fae */ /* 0x000fe60009121862 */
[C---:B------:R-:W-:Y:S01]  /*f340*/  IMAD.WIDE R220, R4.reuse, 0x4, R220 ;  /* 0x0000000404dc7825 */ /* 0x040fe200078e02dc */
[----:B------:R-:W-:Y:S03]  /*f350*/  LDGSTS.E [R3+-0x63800], desc[UR34][R216.64], P2 ;  /* 0x9c800000d8037fae */ /* 0x000fe60009121862 */
[C---:B------:R-:W-:Y:S01]  /*f360*/  IMAD.WIDE R224, R4.reuse, 0x4, R224 ;  /* 0x0000000404e07825 */ /* 0x040fe200078e02e0 */
[----:B------:R-:W-:Y:S03]  /*f370*/  LDGSTS.E [R3+-0x63400], desc[UR34][R220.64], P2 ;  /* 0x9cc00000dc037fae */ /* 0x000fe60009121862 */
[C---:B------:R-:W-:Y:S01]  /*f380*/  IMAD.WIDE R228, R4.reuse, 0x4, R228 ;  /* 0x0000000404e47825 */ /* 0x040fe200078e02e4 */
[----:B------:R-:W-:Y:S03]  /*f390*/  LDGSTS.E [R3+-0x63000], desc[UR34][R224.64], P2 ;  /* 0x9d000000e0037fae */ /* 0x000fe60009121862 */
[C---:B------:R-:W-:Y:S01]  /*f3a0*/  IMAD.WIDE R232, R4.reuse, 0x4, R232 ;  /* 0x0000000404e87825 */ /* 0x040fe200078e02e8 */
[----:B------:R-:W-:Y:S04]  /*f3b0*/  LDGSTS.E [R3+-0x62c00], desc[UR34][R228.64], P2 ;  /* 0x9d400000e4037fae */ /* 0x000fe80009121862 */
[----:B------:R-:W-:Y:S04]  /*f3c0*/  LDGSTS.E [R3+-0x62800], desc[UR34][R232.64], P2 ;  /* 0x9d800000e8037fae */ /* 0x000fe80009121862 */
[----:B------:R-:W-:Y:S04]  /*f3d0*/  LDGSTS.E [R3+-0x62400], desc[UR34][R26.64], P2 ;  /* 0x9dc000001a037fae */ /* 0x000fe80009121862 */
[----:B------:R-:W-:Y:S01]  /*f3e0*/  LDGSTS.E [R3+-0x62000], desc[UR34][R10.64], P2 ;  /* 0x9e0000000a037fae */ /* 0x000fe20009121862 */
        /* <DEDUP_REMOVED lines=12> */
[----:B--2---:R-:W-:-:S04]  /*f4b0*/  IMAD.WIDE R22, R4, 0x4, R22 ;  /* 0x0000000404167825 */ /* 0x004fc800078e0216 */
[C---:B------:R-:W-:Y:S01]  /*f4c0*/  IMAD.WIDE R12, R4.reuse, 0x4, R12 ;  /* 0x00000004040c7825 */ /* 0x040fe200078e020c */
[----:B------:R2:W-:Y:S03]  /*f4d0*/  STL.64 [R1+0x60], R22 ;  /* 0x0000601601007387 */ /* 0x0005e60000100a00 */
[C---:B----4-:R-:W-:Y:S01]  /*f4e0*/  IMAD.WIDE R154, R4.reuse, 0x4, R154 ;  /* 0x00000004049a7825 */ /* 0x050fe200078e029a */
[----:B------:R-:W-:Y:S04]  /*f4f0*/  STL.64 [R1+0x50], R16 ;  /* 0x0000501001007387 */ /* 0x000fe80000100a00 */
[----:B------:R4:W-:Y:S01]  /*f500*/  STL.64 [R1+0xb8], R154 ;  /* 0x0000b89a01007387 */ /* 0x0009e20000100a00 */
[----:B---3--:R-:W-:-:S04]  /*f510*/  IMAD.WIDE R156, R4, 0x4, R156 ;  /* 0x00000004049c7825 */ /* 0x008fc800078e029c */
[C---:B------:R-:W-:Y:S01]  /*f520*/  IMAD.WIDE R250, R4.reuse, 0x4, R250 ;  /* 0x0000000404fa7825 */ /* 0x040fe200078e02fa */
[----:B------:R-:W-:Y:S03]  /*f530*/  STL.64 [R1+0x70], R12 ;  /* 0x0000700c01007387 */ /* 0x000fe60000100a00 */
        /* <DEDUP_REMOVED lines=9> */
[----:B------:R3:W-:Y:S03]  /*f5d0*/  STL.64 [R1+0x118], R246 ;  /* 0x000118f601007387 */ /* 0x0007e60000100a00 */
[C---:B------:R-:W-:Y:S01]  /*f5e0*/  IMAD.WIDE R244, R4.reuse, 0x4, R244 ;  /* 0x0000000404f47825 */ /* 0x040fe200078e02f4 */
[----:B------:R-:W-:Y:S03]  /*f5f0*/  LDGSTS.E [R3+-0x61c00], desc[UR34][R22.64], P2 ;  /* 0x9e40000016037fae */ /* 0x000fe60009121862 */
[C---:B------:R-:W-:Y:S01]  /*f600*/  IMAD.WIDE R20, R4.reuse, 0x4, R20 ;  /* 0x0000000404147825 */ /* 0x040fe200078e0214 */
[----:B------:R-:W-:Y:S03]  /*f610*/  STL.64 [R1+0x108], R238 ;  /* 0x000108ee01007387 */ /* 0x000fe60000100a00 */
[C---:B------:R-:W-:Y:S01]  /*f620*/  IMAD.WIDE R242, R4.reuse, 0x4, R242 ;  /* 0x0000000404f27825 */ /* 0x040fe200078e02f2 */
[----:B------:R-:W-:Y:S03]  /*f630*/  LDGSTS.E [R3+-0x61800], desc[UR34][R154.64], P2 ;  /* 0x9e8000009a037fae */ /* 0x000fe60009121862 */
[----:B------:R-:W-:Y:S01]  /*f640*/  IMAD.WIDE R18, R4, 0x4, R18 ;  /* 0x0000000404127825 */ /* 0x000fe200078e0212 */
[----:B------:R-:W-:Y:S04]  /*f650*/  STL.64 [R1+0x138], R244 ;  /* 0x000138f401007387 */ /* 0x000fe80000100a00 */
[----:B------:R-:W-:Y:S04]  /*f660*/  LDGSTS.E [R3+-0x61400], desc[UR34][R250.64], P2 ;  /* 0x9ec00000fa037fae */ /* 0x000fe80009121862 */
[----:B------:R-:W-:Y:S04]  /*f670*/  STL.64 [R1+0x128], R24 ;  /* 0x0001281801007387 */ /* 0x000fe80000100a00 */
[----:B------:R-:W-:Y:S04]  /*f680*/  LDGSTS.E [R3+-0x61000], desc[UR34][R248.64], P2 ;  /* 0x9f000000f8037fae */ /* 0x000fe80009121862 */
[----:B------:R3:W-:Y:S04]  /*f690*/  STL.64 [R1+0x150], R242 ;  /* 0x000150f201007387 */ /* 0x0007e80000100a00 */
[----:B------:R-:W-:Y:S04]  /*f6a0*/  LDGSTS.E [R3+-0x60c00], desc[UR34][R246.64], P2 ;  /* 0x9f400000f6037fae */ /* 0x000fe80009121862 */
[----:B------:R3:W-:Y:S04]  /*f6b0*/  STL.64 [R1+0x148], R20 ;  /* 0x0001481401007387 */ /* 0x0007e80000100a00 */
[----:B------:R-:W-:Y:S04]  /*f6c0*/  LDGSTS.E [R3+-0x60800], desc[UR34][R244.64], P2 ;  /* 0x9f800000f4037fae */ /* 0x000fe80009121862 */
[----:B------:R3:W-:Y:S04]  /*f6d0*/  STL.64 [R1+0x158], R18 ;  /* 0x0001581201007387 */ /* 0x0007e80000100a00 */
[----:B------:R-:W-:Y:S04]  /*f6e0*/  LDGSTS.E [R3+-0x60400], desc[UR34][R242.64], P2 ;  /* 0x9fc00000f2037fae */ /* 0x000fe80009121862 */
[----:B-1----:R-:W3:Y:S04]  /*f6f0*/  LDL.LU.64 R26, [R1+0x1510] ;  /* 0x00151000011a7983 */ /* 0x002ee80000300a00 */
[----:B------:R-:W-:Y:S04]  /*f700*/  LDGSTS.E [R0+-0x67e00], desc[UR34][R140.64], P2 ;  /* 0x982000008c007fae */ /* 0x000fe80009121862 */
[----:B------:R-:W3:Y:S04]  /*f710*/  LDL.LU.64 R10, [R1+0x1508] ;  /* 0x00150800010a7983 */ /* 0x000ee80000300a00 */
[----:B------:R-:W-:Y:S04]  /*f720*/  LDGSTS.E [R0+-0x67a00], desc[UR34][R144.64], P2 ;  /* 0x9860000090007fae */ /* 0x000fe80009121862 */
[----:B--2---:R-:W2:Y:S04]  /*f730*/  LDL.LU.64 R22, [R1+0x1500] ;  /* 0x0015000001167983 */ /* 0x004ea80000300a00 */
[----:B------:R-:W-:Y:S04]  /*f740*/  LDGSTS.E [R0+-0x67600], desc[UR34][R148.64], P2 ;  /* 0x98a0000094007fae */ /* 0x000fe80009121862 */
[----:B----4-:R-:W4:Y:S04]  /*f750*/  LDL.LU.64 R154, [R1+0x14f8] ;  /* 0x0014f800019a7983 */ /* 0x010f280000300a00 */
[----:B------:R-:W-:Y:S04]  /*f760*/  LDGSTS.E [R0+-0x67200], desc[UR34][R158.64], P2 ;  /* 0x98e000009e007fae */ /* 0x000fe80009121862 */
[----:B---3--:R-:W3:Y:S04]  /*f770*/  LDL.LU.64 R246, [R1+0x4f8] ;  /* 0x0004f80001f67983 */ /* 0x008ee80000300a00 */
[----:B------:R-:W-:Y:S04]  /*f780*/  LDGSTS.E [R0+-0x66e00], desc[UR34][R162.64], P2 ;  /* 0x99200000a2007fae */ /* 0x000fe80009121862 */
[----:B------:R-:W-:Y:S04]  /*f790*/  LDGSTS.E [R0+-0x66a00], desc[UR34][R166.64], P2 ;  /* 0x99600000a6007fae */ /* 0x000fe80009121862 */
[----:B------:R-:W-:Y:S04]  /*f7a0*/  LDGSTS.E [R0+-0x66600], desc[UR34][R170.64], P2 ;  /* 0x99a00000aa007fae */ /* 0x000fe80009121862 */
[----:B------:R-:W-:Y:S04]  /*f7b0*/  LDGSTS.E [R0+-0x66200], desc[UR34][R174.64], P2 ;  /* 0x99e00000ae007fae */ /* 0x000fe80009121862 */
[----:B------:R-:W2:Y:S04]  /*f7c0*/  LDL.LU.64 R242, [R1+0x4f0] ;  /* 0x0004f00001f27983 */ /* 0x000ea80000300a00 */
[----:B------:R-:W-:Y:S04]  /*f7d0*/  LDGSTS.E [R0+-0x65e00], desc[UR34][R178.64], P2 ;  /* 0x9a200000b2007fae */ /* 0x000fe80009121862 */
[----:B------:R-:W4:Y:S04]  /*f7e0*/  LDL.LU.64 R248, [R1+0x4e8] ;  /* 0x0004e80001f87983 */ /* 0x000f280000300a00 */
        /* <DEDUP_REMOVED lines=19> */
[----:B------:R-:W4:Y:S04]  /*f920*/  LDL.LU.64 R16, [R1+0x4b8] ;  /* 0x0004b80001107983 */ /* 0x000f280000300a00 */
[----:B------:R-:W4:Y:S04]  /*f930*/  LDL.LU.64 R12, [R1+0x4a0] ;  /* 0x0004a000010c7983 */ /* 0x000f280000300a00 */
[----:B------:R-:W4:Y:S04]  /*f940*/  LDL.LU.64 R236, [R1+0x488] ;  /* 0x0004880001ec7983 */ /* 0x000f280000300a00 */
[----:B------:R-:W4:Y:S04]  /*f950*/  LDL.LU.64 R250, [R1+0x470] ;  /* 0x0004700001fa7983 */ /* 0x000f280000300a00 */
[----:B------:R3:W-:Y:S04]  /*f960*/  LDGSTS.E [R0+-0x61200], desc[UR34][R240.64], P2 ;  /* 0x9ee00000f0007fae */ /* 0x0007e80009121862 */
[----:B------:R-:W-:Y:S04]  /*f970*/  LDGSTS.E [R0+-0x60e00], desc[UR34][R238.64], P2 ;  /* 0x9f200000ee007fae */ /* 0x000fe80009121862 */
[----:B------:R2:W-:Y:S04]  /*f980*/  LDGSTS.E [R0+-0x60a00], desc[UR34][R24.64], P2 ;  /* 0x9f60000018007fae */ /* 0x0005e80009121862 */
[----:B------:R4:W-:Y:S04]  /*f990*/  LDGSTS.E [R0+-0x60600], desc[UR34][R20.64], P2 ;  /* 0x9fa0000014007fae */ /* 0x0009e80009121862 */
[----:B------:R1:W-:Y:S04]  /*f9a0*/  LDGSTS.E [R0+-0x60200], desc[UR34][R18.64], P2 ;  /* 0x9fe0000012007fae */ /* 0x0003e80009121862 */
[----:B------:R-:W0:Y:S04]  /*f9b0*/  LDGDEPBAR ;  /* 0x00000000000079af */ /* 0x000e280000000000 */
[----:B------:R-:W4:Y:S04]  /*f9c0*/  LDL.LU.64 R156, [R1+0x14f0] ;  /* 0x0014f000019c7983 */ /* 0x000f280000300a00 */
[----:B------:R-:W4:Y:S01]  /*f9d0*/  LDL.LU.64 R238, [R1+0x458] ;  /* 0x0004580001ee7983 */ /* 0x000f220000300a00 */
[C---:B---3--:R-:W-:Y:S01]  /*f9e0*/  IMAD.WIDE R240, R2.reuse, 0x4, R246 ;  /* 0x0000000402f07825 */ /* 0x048fe200078e02f6 */
[----:B------:R-:W-:Y:S06]  /*f9f0*/  BAR.SYNC.DEFER_BLOCKING 0x0 ;  /* 0x0000000000007b1d */ /* 0x000fec0000010000 */
[----:B------:R-:W3:Y:S04]  /*fa00*/  LDL.LU.64 R246, [R1+0x440] ;  /* 0x0004400001f67983 */ /* 0x000ee80000300a00 */
[----:B------:R1:W-:Y:S01]  /*fa10*/  STL.64 [R1+0x160], R240 ;  /* 0x000160f001007387 */ /* 0x0003e20000100a00 */
[----:B--2---:R-:W-:-:S03]  /*fa20*/  IMAD.WIDE R24, R2, 0x4, R242 ;  /* 0x0000000402187825 */ /* 0x004fc600078e02f2 */
[----:B------:R-:W2:Y:S04]  /*fa30*/  LDL.LU.64 R242, [R1+0x428] ;  /* 0x0004280001f27983 */ /* 0x000ea80000300a00 */
[----:B------:R-:W-:Y:S01]  /*fa40*/  @!PT LDS RZ, [RZ] ;  /* 0x00000000fffff984 */ /* 0x000fe20000000800 */
[----:B------:R-:W-:Y:S01]  /*fa50*/  @!PT LDS RZ, [RZ] ;  /* 0x00000000fffff984 */ /* 0x000fe20000000800 */
[----:B------:R-:W-:Y:S01]  /*fa60*/  @!PT LDS RZ, [RZ] ;  /* 0x00000000fffff984 */ /* 0x000fe20000000800 */
[----:B------:R-:W-:Y:S01]  /*fa70*/  LDGSTS.E [R22+0x40000], desc[UR34][R240.64], !P6 ;  /* 0x40000000f0167fae */ /* 0x000fe2000f121862 */
[----:B----4-:R-:W-:-:S03]  /*fa80*/  IMAD.WIDE R20, R2, 0x4, R248 ;  /* 0x0000000402147825 */ /* 0x010fc600078e02f8 */
[----:B------:R-:W4:Y:S01]  /*fa90*/  LDL.LU.64 R248, [R1+0x410] ;  /* 0x0004100001f87983 */ /* 0x000f220000300a00 */
[----:B-1----:R-:W-:-:S03]  /*faa0*/  IMAD.WIDE R18, R2, 0x4, R244 ;  /* 0x0000000402127825 */ /* 0x002fc600078e02f4 */
[----:B------:R-:W-:Y:S04]  /*fab0*/  STL.64 [R1+0x168], R24 ;  /* 0x0001681801007387 */ /* 0x000fe80000100a00 */
[----:B------:R1:W-:Y:S04]  /*fac0*/  STL.64 [R1+0x1e8], R20 ;  /* 0x0001e81401007387 */ /* 0x0003e80000100a00 */
[----:B------:R1:W-:Y:S04]  /*fad0*/  STL.64 [R1+0x1e0], R18 ;  /* 0x0001e01201007387 */ /* 0x0003e80000100a00 */
[----:B------:R-:W4:Y:S04]  /*fae0*/  LDL.LU.64 R240, [R1+0x3f8] ;  /* 0x0003f80001f07983 */ /* 0x000f280000300a00 */
[----:B------:R-:W4:Y:S04]  /*faf0*/  LDL.LU.64 R244, [R1+0x3e0] ;  /* 0x0003e00001f47983 */ /* 0x000f280000300a00 */
[----:B------:R-:W-:Y:S04]  /*fb00*/  LDGSTS.E [R22+0x44000], desc[UR34][R24.64], !P6 ;  /* 0x4400000018167fae */ /* 0x000fe8000f121862 */
[----:B------:R1:W-:Y:S04]  /*fb10*/  LDGSTS.E [R22+0x48000], desc[UR34][R20.64], !P6 ;  /* 0x4800000014167fae */ /* 0x0003e8000f121862 */
[----:B------:R1:W-:Y:S02]  /*fb20*/  LDGSTS.E [R22+0x4c000], desc[UR34][R18.64], !P6 ;  /* 0x4c00000012167fae */ /* 0x0003e4000f121862 */
[----:B-1----:R-:W-:-:S04]  /*fb30*/  IMAD.WIDE R20, R2, 0x4, R16 ;  /* 0x0000000402147825 */ /* 0x002fc800078e0210 */
[C---:B------:R-:W-:Y:S01]  /*fb40*/  IMAD.WIDE R18, R2.reuse, 0x4, R12 ;  /* 0x0000000402127825 */ /* 0x040fe200078e020c */
[----:B------:R-:W-:Y:S03]  /*fb50*/  STL.64 [R1+0x1d8], R20 ;  /* 0x0001d81401007387 */ /* 0x000fe60000100a00 */
[C---:B------:R-:W-:Y:S01]  /*fb60*/  IMAD.WIDE R16, R2.reuse, 0x4, R236 ;  /* 0x0000000402107825 */ /* 0x040fe200078e02ec */
[----:B------:R-:W-:Y:S01]  /*fb70*/  STL.64 [R1+0x1d0], R18 ;  /* 0x0001d01201007387 */ /* 0x000fe20000100a00 */
[----:B------:R-:W1:Y:S02]  /*fb80*/  LDC R236, c[0x0][0x230] ;  /* 0x00008c00ffec7b82 */ /* 0x000e640000000800 */
[----:B------:R-:W-:Y:S01]  /*fb90*/  IMAD.WIDE R12, R2, 0x4, R250 ;  /* 0x00000004020c7825 */ /* 0x000fe200078e02fa */
[----:B------:R2:W-:Y:S04]  /*fba0*/  LDGSTS.E [R22+0x40004], desc[UR34][R20.64], !P5 ;  /* 0x4000400014167fae */ /* 0x0005e8000e921862 */
[----:B------:R1:W-:Y:S04]  /*fbb0*/  STL.64 [R1+0x1c8], R16 ;  /* 0x0001c81001007387 */ /* 0x0003e80000100a00 */
[----:B------:R-:W-:Y:S04]  /*fbc0*/  LDGSTS.E [R22+0x44004], desc[UR34][R18.64], !P5 ;  /* 0x4400400012167fae */ /* 0x000fe8000e921862 */
[----:B------:R1:W-:Y:S04]  /*fbd0*/  STL.64 [R1+0x1c0], R12 ;  /* 0x0001c00c01007387 */ /* 0x0003e80000100a00 */
[----:B------:R-:W-:Y:S01]  /*fbe0*/  LDGSTS.E [R22+0x48004], desc[UR34][R16.64], !P5 ;  /* 0x4800400010167fae */ /* 0x000fe2000e921862 */
[----:B------:R-:W-:-:S03]  /*fbf0*/  VIADD R153, R153, 0xffffff7a ;  /* 0xffffff7a99997836 */ /* 0x000fc60000000000 */
[----:B------:R-:W-:Y:S04]  /*fc00*/  LDGSTS.E [R22+0x4c004], desc[UR34][R12.64], !P5 ;  /* 0x4c0040000c167fae */ /* 0x000fe8000e921862 */
[----:B-1----:R-:W4:Y:S04]  /*fc10*/  LDL.LU.64 R16, [R1+0x398] ;  /* 0x0003980001107983 */ /* 0x002f280000300a00 */
[----:B------:R-:W4:Y:S01]  /*fc20*/  LDL.LU.64 R250, [R1+0x380] ;  /* 0x0003800001fa7983 */ /* 0x000f220000300a00 */
[----:B------:R-:W-:Y:S01]  /*fc30*/  ISETP.GE.U32.AND P2, PT, R153, 0x7fffff5b, PT ;  /* 0x7fffff5b9900780c */ /* 0x000fe20003f46070 */
[----:B------:R-:W-:-:S02]  /*fc40*/  VIADD R153, R14, 0xffffff79 ;  /* 0xffffff790e997836 */ /* 0x000fc40000000000 */
[----:B------:R-:W1:Y:S01]  /*fc50*/  LDC R14, c[0x0][0x230] ;  /* 0x00008c00ff0e7b82 */ /* 0x000e620000000800 */
[----:B------:R-:W-:Y:S01]  /*fc60*/  IMAD.WIDE R238, R2, 0x4, R238 ;  /* 0x0000000402ee7825 */ /* 0x000fe200078e02ee */
[----:B------:R-:W4:Y:S01]  /*fc70*/  LDL.LU.64 R12, [R1+0x368] ;  /* 0x00036800010c7983 */ /* 0x000f220000300a00 */
[----:B------:R-:W-:Y:S02]  /*fc80*/  ISETP.GE.U32.AND P6, PT, R153, 0x7fffff5a, PT ;  /* 0x7fffff5a9900780c */ /* 0x000fe40003fc6070 */
[----:B------:R-:W-:Y:S01]  /*fc90*/  VIADD R153, R15, 0xffffff78 ;  /* 0xffffff780f997836 */ /* 0x000fe20000000000 */
[----:B------:R2:W-:Y:S04]  /*fca0*/  LDGSTS.E [R22+0x40008], desc[UR34][R238.64], !P1 ;  /* 0x40008000ee167fae */ /* 0x0005e8000c921862 */
[----:B------:R-:W-:Y:S01]  /*fcb0*/  ISETP.GE.U32.AND P5, PT, R153, 0x7fffff59, PT ;  /* 0x7fffff599900780c */ /* 0x000fe20003fa6070 */
[----:B------:R-:W-:-:S02]  /*fcc0*/  VIADD R153, R252, 0xffffff77 ;  /* 0xffffff77fc997836 */ /* 0x000fc40000000000 */
[C---:B------:R-:W-:Y:S01]  /*fcd0*/  IMAD.WIDE R156, R2.reuse, 0x4, R156 ;  /* 0x00000004029c7825 */ /* 0x040fe200078e029c */
[----:B------:R-:W1:Y:S03]  /*fce0*/  LDC R252, c[0x0][0x230] ;  /* 0x00008c00fffc7b82 */ /* 0x000e660000000800 */
[C---:B---3--:R-:W-:Y:S02]  /*fcf0*/  IMAD.WIDE R24, R2.reuse, 0x4, R246 ;  /* 0x0000000402187825 */ /* 0x048fe400078e02f6 */
[----:B------:R-:W3:Y:S04]  /*fd00*/  LDL.LU.64 R246, [R1+0x350] ;  /* 0x0003500001f67983 */ /* 0x000ee80000300a00 */
[----:B------:R1:W-:Y:S01]  /*fd10*/  STL.64 [R1+0x1b8], R238 ;  /* 0x0001b8ee01007387 */ /* 0x0003e20000100a00 */
[----:B--2---:R-:W-:-:S03]  /*fd20*/  IMAD.WIDE R20, R2, 0x4, R242 ;  /* 0x0000000402147825 */ /* 0x004fc600078e02f2 */
[----:B------:R-:W-:Y:S04]  /*fd30*/  STL.64 [R1+0x1b0], R24 ;  /* 0x0001b01801007387 */ /* 0x000fe80000100a00 */
[----:B------:R-:W-:Y:S01]  /*fd40*/  LDGSTS.E [R22+0x44008], desc[UR34][R24.64], !P1 ;  /* 0x4400800018167fae */ /* 0x000fe2000c921862 */
[C---:B------:R-:W-:Y:S01]  /*fd50*/  IMAD.WIDE R154, R2.reuse, 0x4, R154 ;  /* 0x00000004029a7825 */ /* 0x040fe200078e029a */
[----:B-1----:R-:W1:Y:S03]  /*fd60*/  LDC R238, c[0x0][0x230] ;  /* 0x00008c00ffee7b82 */ /* 0x002e660000000800 */
[C---:B----4-:R-:W-:Y:S01]  /*fd70*/  IMAD.WIDE R18, R2.reuse, 0x4, R248 ;  /* 0x0000000402127825 */ /* 0x050fe200078e02f8 */
[----:B------:R2:W-:Y:S04]  /*fd80*/  STL.64 [R1+0x1a8], R20 ;  /* 0x0001a81401007387 */ /* 0x0005e80000100a00 */
[----:B------:R2:W-:Y:S01]  /*fd90*/  LDGSTS.E [R22+0x48008], desc[UR34][R20.64], !P1 ;  /* 0x4800800014167fae */ /* 0x0005e2000c921862 */
[----:B------:R-:W4:Y:S03]  /*fda0*/  LDC R239, c[0x0][0x230] ;  /* 0x00008c00ffef7b82 */ /* 0x000f260000000800 */
[----:B------:R2:W-:Y:S04]  /*fdb0*/  STL.64 [R1+0x1a0], R18 ;  /* 0x0001a01201007387 */ /* 0x0005e80000100a00 */
[----:B------:R2:W-:Y:S02]  /*fdc0*/  LDGSTS.E [R22+0x4c008], desc[UR34][R18.64], !P1 ;  /* 0x4c00800012167fae */ /* 0x0005e4000c921862 */
[----:B--2---:R-:W-:-:S02]  /*fdd0*/  IMAD.WIDE R20, R2, 0x4, R240 ;  /* 0x0000000402147825 */ /* 0x004fc400078e02f0 */
[----:B------:R-:W2:Y:S01]  /*fde0*/  LDL.LU.64 R242, [R1+0x338] ;  /* 0x0003380001f27983 */ /* 0x000ea20000300a00 */
[----:B------:R-:W-:-:S03]  /*fdf0*/  ISETP.GE.U32.AND P1, PT, R153, 0x7fffff58, PT ;  /* 0x7fffff589900780c */ /* 0x000fc60003f26070 */
[----:B------:R-:W4:Y:S01]  /*fe00*/  LDL.LU.64 R248, [R1+0x320] ;  /* 0x0003200001f87983 */ /* 0x000f220000300a00 */
[----:B------:R-:W-:-:S03]  /*fe10*/  IMAD.WIDE R18, R2, 0x4, R244 ;  /* 0x0000000402127825 */ /* 0x000fc600078e02f4 */
[----:B------:R-:W-:Y:S01]  /*fe20*/  STL.64 [R1+0x198], R20 ;  /* 0x0001981401007387 */ /* 0x000fe20000100a00 */
[----:B------:R-:W-:-:S03]  /*fe30*/  VIADD R153, R14, 0xffffff76 ;  /* 0xffffff760e997836 */ /* 0x000fc60000000000 */
[----:B------:R1:W-:Y:S04]  /*fe40*/  STL.64 [R1+0x190], R18 ;  /* 0x0001901201007387 */ /* 0x0003e80000100a00 */
[----:B------:R-:W4:Y:S04]  /*fe50*/  LDL.LU.64 R14, [R1+0x310] ;  /* 0x00031000010e7983 */ /* 0x000f280000300a00 */
[----:B------:R-:W4:Y:S04]  /*fe60*/  LDL.LU.64 R240, [R1+0x2f8] ;  /* 0x0002f80001f07983 */ /* 0x000f280000300a00 */
[----:B------:R-:W4:Y:S04]  /*fe70*/  LDL.LU.64 R244, [R1+0x2e0] ;  /* 0x0002e00001f47983 */ /* 0x000f280000300a00 */
[----:B------:R-:W-:Y:S04]  /*fe80*/  LDGSTS.E [R22+0x4000c], desc[UR34][R20.64], !P4 ;  /* 0x4000c00014167fae */ /* 0x000fe8000e121862 */
[----:B------:R1:W-:Y:S04]  /*fe90*/  LDGSTS.E [R22+0x4400c], desc[UR34][R18.64], !P4 ;  /* 0x4400c00012167fae */ /* 0x0003e8000e121862 */
[----:B------:R-:W-:Y:S04]  /*fea0*/  LDGSTS.E [R22+0x4800c], desc[UR34][R156.64], !P4 ;  /* 0x4800c0009c167fae */ /* 0x000fe8000e121862 */
[----:B------:R-:W-:Y:S01]  /*feb0*/  LDGSTS.E [R22+0x4c00c], desc[UR34][R154.64], !P4 ;  /* 0x4c00c0009a167fae */ /* 0x000fe2000e121862 */
[----:B-1----:R-:W-:-:S03]  /*fec0*/  IMAD.WIDE R18, R2, 0x4, R250 ;  /* 0x0000000402127825 */ /* 0x002fc600078e02fa */
[----:B------:R-:W4:Y:S01]  /*fed0*/  LDL.LU.64 R250, [R1+0x2c8] ;  /* 0x0002c80001fa7983 */ /* 0x000f220000300a00 */
[----:B------:R-:W-:Y:S01]  /*fee0*/  IMAD.WIDE R24, R2, 0x4, R16 ;  /* 0x0000000402187825 */ /* 0x000fe200078e0210 */
[----:B------:R-:W-:-:S03]  /*fef0*/  ISETP.GE.U32.AND P4, PT, R153, 0x7fffff57, PT ;  /* 0x7fffff579900780c */ /* 0x000fc60003f86070 */
[----:B------:R-:W-:Y:S01]  /*ff00*/  IMAD.WIDE R16, R2, 0x4, R12 ;  /* 0x0000000402107825 */ /* 0x000fe200078e020c */
[----:B------:R-:W-:Y:S04]  /*ff10*/  STL.64 [R1+0x178], R24 ;  /* 0x0001781801007387 */ /* 0x000fe80000100a00 */
[----:B------:R-:W-:Y:S01]  /*ff20*/  STL.64 [R1+0x170], R18 ;  /* 0x0001701201007387 */ /* 0x000fe20000100a00 */
[----:B------:R-:W-:-:S03]  /*ff30*/  VIADD R153, R236, 0xffffff75 ;  /* 0xffffff75ec997836 */ /* 0x000fc60000000000 */
[----:B------:R-:W4:Y:S04]  /*ff40*/  LDL.LU.64 R20, [R1+0x2b0] ;  /* 0x0002b00001147983 */ /* 0x000f280000300a00 */
[----:B------:R4:W-:Y:S04]  /*ff50*/  LDGSTS.E [R11+0x40000], desc[UR34][R24.64], !P0 ;  /* 0x40000000180b7fae */ /* 0x0009e8000c121862 */
[----:B------:R-:W-:Y:S04]  /*ff60*/  LDGSTS.E [R11+0x44000], desc[UR34][R18.64], !P0 ;  /* 0x44000000120b7fae */ /* 0x000fe8000c121862 */
[----:B------:R1:W-:Y:S01]  /*ff70*/  LDGSTS.E [R11+0x48000], desc[UR34][R16.64], !P0 ;  /* 0x48000000100b7fae */ /* 0x0003e2000c121862 */
[----:B---3--:R-:W-:-:S03]  /*ff80*/  IMAD.WIDE R12, R2, 0x4, R246 ;  /* 0x00000004020c7825 */ /* 0x008fc600078e02f6 */
[----:B------:R-:W3:Y:S04]  /*ff90*/  LDL.LU.64 R246, [R1+0x298] ;  /* 0x0002980001f67983 */ /* 0x000ee80000300a00 */
[----:B------:R-:W-:Y:S04]  /*ffa0*/  STL.64 [R1+0x3b8], R16 ;  /* 0x0003b81001007387 */ /* 0x000fe80000100a00 */
[----:B------:R1:W-:Y:S04]  /*ffb0*/  STL.64 [R1+0x3b0], R12 ;  /* 0x0003b00c01007387 */ /* 0x0003e80000100a00 */
[----:B------:R-:W-:Y:S04]  /*ffc0*/  LDGSTS.E [R11+0x4c000], desc[UR34][R12.64], !P0 ;  /* 0x4c0000000c0b7fae */ /* 0x000fe8000c121862 */
[----:B-1----:R-:W3:Y:S04]  /*ffd0*/  LDL.LU.64 R12, [R1+0x280] ;  /* 0x00028000010c7983 */ /* 0x002ee80000300a00 */
[----:B------:R-:W3:Y:S01]  /*ffe0*/  LDL.LU.64 R18, [R1+0x268] ;  /* 0x0002680001127983 */ /* 0x000ee20000300a00 */
[----:B--2---:R-:W-:-:S04]  /*fff0*/  IMAD.WIDE R236, R2, 0x4, R242 ;  /* 0x0000000402ec7825 */ /* 0x004fc800078e02f2 */
[C---:B----4-:R-:W-:Y:S01]  /*10000*/  IMAD.WIDE R24, R2.reuse, 0x4, R248 ;  /* 0x0000000402187825 */ /* 0x050fe200078e02f8 */
[----:B------:R-:W-:Y:S04]  /*10010*/  STL.64 [R1+0x3a8], R236 ;  /* 0x0003a8ec01007387 */ /* 0x000fe80000100a00 */
[----:B------:R-:W2:Y:S04]  /*10020*/  LDL.LU.64 R242, [R1+0x250] ;  /* 0x0002500001f27983 */ /* 0x000ea80000300a00 */
[----:B------:R-:W-:Y:S01]  /*10030*/  STL.64 [R1+0x3a0], R24 ;  /* 0x0003a01801007387 */ /* 0x000fe20000100a00 */
[----:B------:R-:W-:-:S03]  /*10040*/  IMAD.WIDE R16, R2, 0x4, R14 ;  /* 0x0000000402107825 */ /* 0x000fc600078e020e */
[----:B------:R-:W4:Y:S01]  /*10050*/  LDL.LU.64 R248, [R1+0x238] ;  /* 0x0002380001f87983 */ /* 0x000f220000300a00 */
[----:B------:R-:W-:-:S03]  /*10060*/  IMAD.WIDE R14, R2, 0x4, R240 ;  /* 0x00000004020e7825 */ /* 0x000fc600078e02f0 */
[----:B------:R1:W-:Y:S04]  /*10070*/  STL.64 [R1+0x398], R16 ;  /* 0x0003981001007387 */ /* 0x0003e80000100a00 */
[----:B------:R1:W-:Y:S01]  /*10080*/  LDGSTS.E [R11+0x40004], desc[UR34][R236.64], !P2 ;  /* 0x40004000ec0b7fae */ /* 0x0003e2000d121862 */
[----:B------:R-:W-:-:S03]  /*10090*/  IMAD.WIDE R244, R2, 0x4, R244 ;  /* 0x0000000402f47825 */ /* 0x000fc600078e02f4 */
[----:B------:R1:W-:Y:S04]  /*100a0*/  STL.64 [R1+0x390], R14 ;  /* 0x0003900e01007387 */ /* 0x0003e80000100a00 */
[----:B------:R1:W-:Y:S04]  /*100b0*/  LDGSTS.E [R11+0x44004], desc[UR34][R24.64], !P2 ;  /* 0x44004000180b7fae */ /* 0x0003e8000d121862 */
[----:B------:R-:W4:Y:S04]  /*100c0*/  LDL.LU.64 R240, [R1+0x140] ;  /* 0x0001400001f07983 */ /* 0x000f280000300a00 */
[----:B------:R-:W-:Y:S04]  /*100d0*/  LDGSTS.E [R11+0x48004], desc[UR34][R16.64], !P2 ;  /* 0x48004000100b7fae */ /* 0x000fe8000d121862 */
[----:B------:R-:W-:Y:S04]  /*100e0*/  LDGSTS.E [R11+0x4c004], desc[UR34][R14.64], !P2 ;  /* 0x4c0040000e0b7fae */ /* 0x000fe8000d121862 */
[----:B------:R-:W-:Y:S04]  /*100f0*/  LDGSTS.E [R11+0x40008], desc[UR34][R244.64], !P6 ;  /* 0x40008000f40b7fae */ /* 0x000fe8000f121862 */
[----:B-1----:R-:W4:Y:S04]  /*10100*/  LDL.LU.64 R16, [R1+0x130] ;  /* 0x0001300001107983 */ /* 0x002f280000300a00 */
[----:B------:R-:W4:Y:S04]  /*10110*/  LDL.LU.64 R14, [R1+0x120] ;  /* 0x00012000010e7983 */ /* 0x000f280000300a00 */
[----:B------:R-:W-:Y:S01]  /*10120*/  STL.64 [R1+0x388], R244 ;  /* 0x000388f401007387 */ /* 0x000fe20000100a00 */
[----:B------:R-:W-:-:S03]  /*10130*/  IMAD.WIDE R236, R2, 0x4, R250 ;  /* 0x0000000402ec7825 */ /* 0x000fc600078e02fa */
[----:B------:R-:W4:Y:S04]  /*10140*/  LDL.LU.64 R250, [R1+0x110] ;  /* 0x0001100001fa7983 */ /* 0x000f280000300a00 */
[----:B------:R1:W-:Y:S04]  /*10150*/  STL.64 [R1+0x380], R236 ;  /* 0x000380ec01007387 */ /* 0x0003e80000100a00 */
[----:B------:R-:W-:Y:S01]  /*10160*/  LDGSTS.E [R11+0x44008], desc[UR34][R236.64], !P6 ;  /* 0x44008000ec0b7fae */ /* 0x000fe2000f121862 */
[----:B------:R-:W-:-:S05]  /*10170*/  IMAD.WIDE R24, R2, 0x4, R20 ;  /* 0x0000000402187825 */ /* 0x000fca00078e0214 */
[----:B------:R1:W-:Y:S04]  /*10180*/  STL.64 [R1+0x378], R24 ;  /* 0x0003781801007387 */ /* 0x0003e80000100a00 */
[----:B------:R1:W-:Y:S01]  /*10190*/  LDGSTS.E [R11+0x48008], desc[UR34][R24.64], !P6 ;  /* 0x48008000180b7fae */ /* 0x0003e2000f121862 */
[----:B---3--:R-:W-:-:S05]  /*101a0*/  IMAD.WIDE R20, R2, 0x4, R246 ;  /* 0x0000000402147825 */ /* 0x008fca00078e02f6 */
[----:B------:R2:W-:Y:S04]  /*101b0*/  STL.64 [R1+0x370], R20 ;  /* 0x0003701401007387 */ /* 0x0005e80000100a00 */
[----:B-1----:R-:W3:Y:S04]  /*101c0*/  LDL.LU.64 R236, [R1+0x100] ;  /* 0x0001000001ec7983 */ /* 0x002ee80000300a00 */
[----:B------:R2:W-:Y:S04]  /*101d0*/  LDGSTS.E [R11+0x4c008], desc[UR34][R20.64], !P6 ;  /* 0x4c008000140b7fae */ /* 0x0005e8000f121862 */
[----:B------:R-:W3:Y:S04]  /*101e0*/  LDL.LU.64 R244, [R1+0xf0] ;  /* 0x0000f00001f47983 */ /* 0x000ee80000300a00 */
[----:B------:R-:W3:Y:S01]  /*101f0*/  LDL.LU.64 R246, [R1+0xe0] ;  /* 0x0000e00001f67983 */ /* 0x000ee20000300a00 */
[----:B------:R-:W-:-:S04]  /*10200*/  IMAD.WIDE R12, R2, 0x4, R12 ;  /* 0x00000004020c7825 */ /* 0x000fc800078e020c */
[C---:B------:R-:W-:Y:S01]  /*10210*/  IMAD.WIDE R24, R2.reuse, 0x4, R18 ;  /* 0x0000000402187825 */ /* 0x040fe200078e0212 */
[----:B------:R1:W-:Y:S04]  /*10220*/  STL.64 [R1+0x368], R12 ;  /* 0x0003680c01007387 */ /* 0x0003e80000100a00 */
[----:B------:R1:W-:Y:S04]  /*10230*/  STL.64 [R1+0x360], R24 ;  /* 0x0003601801007387 */ /* 0x0003e80000100a00 */
[----:B------:R-:W-:Y:S04]  /*10240*/  LDGSTS.E [R11+0x4000c], desc[UR34][R12.64], !P5 ;  /* 0x4000c0000c0b7fae */ /* 0x000fe8000e921862 */
[----:B------:R1:W-:Y:S01]  /*10250*/  LDGSTS.E [R11+0x4400c], desc[UR34][R24.64], !P5 ;  /* 0x4400c000180b7fae */ /* 0x0003e2000e921862 */
[----:B--2---:R-:W-:-:S05]  /*10260*/  IMAD.WIDE R20, R2, 0x4, R242 ;  /* 0x0000000402147825 */ /* 0x004fca00078e02f2 */
[----:B------:R2:W-:Y:S01]  /*10270*/  STL.64 [R1+0x358], R20 ;  /* 0x0003581401007387 */ /* 0x0005e20000100a00 */
[----:B----4-:R-:W-:-:S03]  /*10280*/  IMAD.WIDE R18, R2, 0x4, R248 ;  /* 0x0000000402127825 */ /* 0x010fc600078e02f8 */
[----:B-1----:R-:W4:Y:S01]  /*10290*/  LDL.LU.64 R12, [R1+0xd0] ;  /* 0x0000d000010c7983 */ /* 0x002f220000300a00 */
[----:B------:R-:W-:Y:S01]  /*102a0*/  ISETP.GE.U32.AND P0, PT, R153, 0x7fffff56, PT ;  /* 0x7fffff569900780c */ /* 0x000fe20003f06070 */
[----:B------:R-:W1:Y:S02]  /*102b0*/  LDC R248, c[0x0][0x230] ;  /* 0x00008c00fff87b82 */ /* 0x000e640000000800 */
[----:B------:R-:W-:Y:S04]  /*102c0*/  LDGSTS.E [R11+0x4800c], desc[UR34][R20.64], !P5 ;  /* 0x4800c000140b7fae */ /* 0x000fe8000e921862 */
[----:B------:R2:W-:Y:S04]  /*102d0*/  STL.64 [R1+0x350], R18 ;  /* 0x0003501201007387 */ /* 0x0005e80000100a00 */
[----:B------:R2:W-:Y:S04]  /*102e0*/  LDGSTS.E [R11+0x4c00c], desc[UR34][R18.64], !P5 ;  /* 0x4c00c000120b7fae */ /* 0x0005e8000e921862 */
[----:B------:R-:W4:Y:S01]  /*102f0*/  LDL.LU.64 R242, [R1+0xc0] ;  /* 0x0000c00001f27983 */ /* 0x000f220000300a00 */
[----:B------:R-:W-:-:S03]  /*10300*/  IMAD.WIDE R24, R2, 0x4, R240 ;  /* 0x0000000402187825 */ /* 0x000fc600078e02f0 */
[----:B------:R-:W4:Y:S04]  /*10310*/  LDL.LU.64 R240, [R1+0xb0] ;  /* 0x0000b00001f07983 */ /* 0x000f280000300a00 */
[----:B------:R-:W-:Y:S04]  /*10320*/  STL.64 [R1+0x348], R24 ;  /* 0x0003481801007387 */ /* 0x000fe80000100a00 */
[----:B--2---:R-:W2:Y:S01]  /*10330*/  LDL.LU.64 R20, [R1+0xa8] ;  /* 0x0000a80001147983 */ /* 0x004ea20000300a00 */
[----:B------:R-:W-:Y:S02]  /*10340*/  VIADD R153, R252, 0xffffff74 ;  /* 0xffffff74fc997836 */ /* 0x000fe40000000000 */
[----:B------:R-:W1:Y:S01]  /*10350*/  LDC R252, c[0x0][0x230] ;  /* 0x00008c00fffc7b82 */ /* 0x000e620000000800 */
[----:B------:R3:W-:Y:S01]  /*10360*/  LDGSTS.E [R10+0x40000], desc[UR34][R24.64], !P1 ;  /* 0x40000000180a7fae */ /* 0x0007e2000c921862 */
[----:B------:R-:W-:-:S04]  /*10370*/  IMAD.WIDE R18, R2, 0x4, R16 ;  /* 0x0000000402127825 */ /* 0x000fc800078e0210 */
[----:B------:R-:W-:Y:S01]  /*10380*/  IMAD.WIDE R16, R2, 0x4, R14 ;  /* 0x0000000402107825 */ /* 0x000fe200078e020e */
[----:B------:R1:W-:Y:S01]  /*10390*/  STL.64 [R1+0x340], R18 ;  /* 0x0003401201007387 */ /* 0x0003e20000100a00 */
[----:B------:R-:W-:-:S03]  /*103a0*/  ISETP.GE.U32.AND P2, PT, R153, 0x7fffff55, PT ;  /* 0x7fffff559900780c */ /* 0x000fc60003f46070 */
[----:B------:R-:W-:Y:S01]  /*103b0*/  LDGSTS.E [R10+0x44000], desc[UR34][R18.64], !P1 ;  /* 0x44000000120a7fae */ /* 0x000fe2000c921862 */
[----:B------:R-:W-:-:S03]  /*103c0*/  IMAD.WIDE R14, R2, 0x4, R250 ;  /* 0x00000004020e7825 */ /* 0x000fc600078e02fa */
[----:B------:R-:W-:Y:S04]  /*103d0*/  LDGSTS.E [R10+0x48000], desc[UR34][R16.64], !P1 ;  /* 0x48000000100a7fae */ /* 0x000fe8000c921862 */
[----:B------:R-:W2:Y:S01]  /*103e0*/  LDL.LU.64 R250, [R1+0xa0] ;  /* 0x0000a00001fa7983 */ /* 0x000ea20000300a00 */
[----:B------:R-:W-:Y:S02]  /*103f0*/  VIADD R153, R238, 0xffffff73 ;  /* 0xffffff73ee997836 */ /* 0x000fe40000000000 */
[----:B------:R-:W1:Y:S01]  /*10400*/  LDC R238, c[0x0][0x230] ;  /* 0x00008c00ffee7b82 */ /* 0x000e620000000800 */
[----:B------:R3:W-:Y:S02]  /*10410*/  STL.64 [R1+0x338], R16 ;  /* 0x0003381001007387 */ /* 0x0007e40000100a00 */
[----:B------:R-:W-:-:S02]  /*10420*/  ISETP.GE.U32.AND P6, PT, R153, 0x7fffff54, PT ;  /* 0x7fffff549900780c */ /* 0x000fc40003fc6070 */
[----:B------:R3:W-:Y:S01]  /*10430*/  STL.64 [R1+0x330], R14 ;  /* 0x0003300e01007387 */ /* 0x0007e20000100a00 */
[----:B------:R-:W-:-:S03]  /*10440*/  VIADD R153, R239, 0xffffff72 ;  /* 0xffffff72ef997836 */ /* 0x000fc60000000000 */
[----:B------:R3:W-:Y:S04]  /*10450*/  LDGSTS.E [R10+0x4c000], desc[UR34][R14.64], !P1 ;  /* 0x4c0000000e0a7fae */ /* 0x0007e8000c921862 */
[----:B-1----:R-:W2:Y:S01]  /*10460*/  LDL.LU.64 R18, [R1+0x98] ;  /* 0x0000980001127983 */ /* 0x002ea20000300a00 */
[----:B------:R-:W-:Y:S01]  /*10470*/  ISETP.GE.U32.AND P5, PT, R153, 0x7fffff53, PT ;  /* 0x7fffff539900780c */ /* 0x000fe20003fa6070 */
[----:B------:R-:W-:Y:S02]  /*10480*/  VIADD R153, R252, 0xffffff71 ;  /* 0xffffff71fc997836 */ /* 0x000fe40000000000 */
[----:B------:R-:W1:Y:S03]  /*10490*/  LDC R252, c[0x0][0x230] ;  /* 0x00008c00fffc7b82 */ /* 0x000e660000000800 */
[----:B------:R-:W-:Y:S01]  /*104a0*/  ISETP.GE.U32.AND P1, PT, R153, 0x7fffff52, PT ;  /* 0x7fffff529900780c */ /* 0x000fe20003f26070 */
[----:B------:R-:W-:-:S02]  /*104b0*/  VIADD R153, R238, 0xffffff70 ;  /* 0xffffff70ee997836 */ /* 0x000fc40000000000 */
[----:B---3--:R-:W-:-:S05]  /*104c0*/  IMAD.WIDE R236, R2, 0x4, R236 ;  /* 0x0000000402ec7825 */ /* 0x008fca00078e02ec */
[----:B------:R-:W-:Y:S01]  /*104d0*/  STL.64 [R1+0x328], R236 ;  /* 0x000328ec01007387 */ /* 0x000fe20000100a00 */
[----:B------:R-:W-:-:S03]  /*104e0*/  IMAD.WIDE R24, R2, 0x4, R244 ;  /* 0x0000000402187825 */ /* 0x000fc600078e02f4 */
[----:B------:R-:W3:Y:S01]  /*104f0*/  LDL.LU.64 R16, [R1+0x90] ;  /* 0x0000900001107983 */ /* 0x000ee20000300a00 */
[----:B------:R-:W-:-:S03]  /*10500*/  IMAD.WIDE R14, R2, 0x4, R246 ;  /* 0x00000004020e7825 */ /* 0x000fc600078e02f6 */
[----:B------:R-:W-:Y:S04]  /*10510*/  STL.64 [R1+0x320], R24 ;  /* 0x0003201801007387 */ /* 0x000fe80000100a00 */
[----:B------:R-:W3:Y:S04]  /*10520*/  LDL.LU.64 R244, [R1+0x88] ;  /* 0x0000880001f47983 */ /* 0x000ee80000300a00 */
[----:B------:R1:W-:Y:S04]  /*10530*/  STL.64 [R1+0x318], R14 ;  /* 0x0003180e01007387 */ /* 0x0003e80000100a00 */
[----:B------:R-:W3:Y:S04]  /*10540*/  LDL.LU.64 R246, [R1+0x80] ;  /* 0x0000800001f67983 */ /* 0x000ee80000300a00 */
[----:B------:R-:W-:Y:S04]  /*10550*/  LDGSTS.E [R10+0x40004], desc[UR34][R236.64], !P4 ;  /* 0x40004000ec0a7fae */ /* 0x000fe8000e121862 */
[----:B------:R2:W-:Y:S04]  /*10560*/  LDGSTS.E [R10+0x44004], desc[UR34][R24.64], !P4 ;  /* 0x44004000180a7fae */ /* 0x0005e8000e121862 */
[----:B------:R-:W-:Y:S01]  /*10570*/  LDGSTS.E [R10+0x48004], desc[UR34][R14.64], !P4 ;  /* 0x480040000e0a7fae */ /* 0x000fe2000e121862 */
[----:B----4-:R-:W-:-:S05]  /*10580*/  IMAD.WIDE R12, R2, 0x4, R12 ;  /* 0x00000004020c7825 */ /* 0x010fca00078e020c */
[----:B------:R4:W-:Y:S04]  /*10590*/  STL.64 [R1+0x310], R12 ;  /* 0x0003100c01007387 */ /* 0x0009e80000100a00 */
[----:B------:R-:W-:Y:S04]  /*105a0*/  LDGSTS.E [R10+0x4c004], desc[UR34][R12.64], !P4 ;  /* 0x4c0040000c0a7fae */ /* 0x000fe8000e121862 */
[----:B-1----:R-:W3:Y:S01]  /*105b0*/  LDL.LU.64 R14, [R1+0x78] ;  /* 0x00007800010e7983 */ /* 0x002ee20000300a00 */
[----:B------:R-:W-:-:S04]  /*105c0*/  IMAD.WIDE R242, R2, 0x4, R242 ;  /* 0x0000000402f27825 */ /* 0x000fc800078e02f2 */
[C---:B------:R-:W-:Y:S01]  /*105d0*/  IMAD.WIDE R240, R2.reuse, 0x4, R240 ;  /* 0x0000000402f07825 */ /* 0x040fe200078e02f0 */
[----:B----4-:R-:W4:Y:S04]  /*105e0*/  LDL.LU.64 R12, [R1+0x68] ;  /* 0x00006800010c7983 */ /* 0x010f280000300a00 */
[----:B------:R-:W-:Y:S01]  /*105f0*/  STL.64 [R1+0x308], R242 ;  /* 0x000308f201007387 */ /* 0x000fe20000100a00 */
[----:B--2---:R-:W-:-:S03]  /*10600*/  IMAD.WIDE R24, R2, 0x4, R20 ;  /* 0x0000000402187825 */ /* 0x004fc600078e0214 */
[----:B------:R-:W2:Y:S04]  /*10610*/  LDL.LU.64 R236, [R1+0x58] ;  /* 0x0000580001ec7983 */ /* 0x000ea80000300a00 */
[----:B------:R-:W2:Y:S04]  /*10620*/  LDL.LU.64 R238, [R1+0x48] ;  /* 0x0000480001ee7983 */ /* 0x000ea80000300a00 */
[----:B------:R1:W-:Y:S01]  /*10630*/  STL.64 [R1+0xb0], R240 ;  /* 0x0000b0f001007387 */ /* 0x0003e20000100a00 */
[----:B------:R-:W-:-:S03]  /*10640*/  ISETP.GE.U32.AND P4, PT, R153, 0x7fffff51, PT ;  /* 0x7fffff519900780c */ /* 0x000fc60003f86070 */
[----:B------:R-:W-:Y:S04]  /*10650*/  LDGSTS.E [R10+0x40008], desc[UR34][R242.64], !P0 ;  /* 0x40008000f20a7fae */ /* 0x000fe8000c121862 */
[----:B------:R1:W-:Y:S01]  /*10660*/  STL.64 [R1+0xa8], R24 ;  /* 0x0000a81801007387 */ /* 0x0003e20000100a00 */
[----:B------:R-:W-:-:S03]  /*10670*/  VIADD R153, R248, 0xffffff6f ;  /* 0xffffff6ff8997836 */ /* 0x000fc60000000000 */
[----:B------:R-:W-:Y:S04]  /*10680*/  LDGSTS.E [R10+0x44008], desc[UR34][R240.64], !P0 ;  /* 0x44008000f00a7fae */ /* 0x000fe8000c121862 */
[----:B------:R1:W-:Y:S01]  /*10690*/  LDGSTS.E [R10+0x48008], desc[UR34][R24.64], !P0 ;  /* 0x48008000180a7fae */ /* 0x0003e2000c121862 */
[----:B------:R-:W-:-:S05]  /*106a0*/  IMAD.WIDE R20, R2, 0x4, R250 ;  /* 0x0000000402147825 */ /* 0x000fca00078e02fa */
[----:B------:R3:W-:Y:S04]  /*106b0*/  STL.64 [R1+0xa0], R20 ;  /* 0x0000a01401007387 */ /* 0x0007e80000100a00 */
[----:B-1----:R-:W2:Y:S04]  /*106c0*/  LDL.LU.64 R240, [R1+0x38] ;  /* 0x0000380001f07983 */ /* 0x002ea80000300a00 */
[----:B------:R-:W2:Y:S04]  /*106d0*/  LDL.LU.64 R242, [R1+0x28] ;  /* 0x0000280001f27983 */ /* 0x000ea80000300a00 */
[----:B------:R-:W2:Y:S04]  /*106e0*/  LDL.LU.64 R248, [R1+0x18] ;  /* 0x0000180001f87983 */ /* 0x000ea80000300a00 */
[----:B------:R-:W2:Y:S01]  /*106f0*/  LDL.LU.64 R250, [R1+0x10] ;  /* 0x0000100001fa7983 */ /* 0x000ea20000300a00 */
[----:B------:R-:W-:-:S03]  /*10700*/  IMAD.WIDE R24, R2, 0x4, R18 ;  /* 0x0000000402187825 */ /* 0x000fc600078e0212 */
[----:B------:R3:W-:Y:S04]  /*10710*/  LDGSTS.E [R10+0x4c008], desc[UR34][R20.64], !P0 ;  /* 0x4c008000140a7fae */ /* 0x0007e8000c121862 */
[----:B------:R1:W-:Y:S04]  /*10720*/  STL.64 [R1+0x98], R24 ;  /* 0x0000981801007387 */ /* 0x0003e80000100a00 */
[----:B------:R-:W-:Y:S01]  /*10730*/  LDGSTS.E [R10+0x4000c], desc[UR34][R24.64], !P2 ;  /* 0x4000c000180a7fae */ /* 0x000fe2000d121862 */
[----:B---3--:R-:W-:-:S05]  /*10740*/  IMAD.WIDE R20, R2, 0x4, R16 ;  /* 0x0000000402147825 */ /* 0x008fca00078e0210 */
[----:B------:R-:W-:Y:S01]  /*10750*/  LDGSTS.E [R10+0x4400c], desc[UR34][R20.64], !P2 ;  /* 0x4400c000140a7fae */ /* 0x000fe2000d121862 */
[----:B------:R-:W-:-:S03]  /*10760*/  IMAD.WIDE R18, R2, 0x4, R244 ;  /* 0x0000000402127825 */ /* 0x000fc600078e02f4 */
[----:B------:R-:W3:Y:S04]  /*10770*/  LDL.LU.64 R244, [R1+0x8] ;  /* 0x0000080001f47983 */ /* 0x000ee80000300a00 */
[----:B------:R1:W-:Y:S01]  /*10780*/  STL.64 [R1+0x90], R20 ;  /* 0x0000901401007387 */ /* 0x0003e20000100a00 */
[----:B------:R-:W-:-:S03]  /*10790*/  IMAD.WIDE R16, R2, 0x4, R246 ;  /* 0x0000000402107825 */ /* 0x000fc600078e02f6 */
[----:B------:R-:W3:Y:S04]  /*107a0*/  LDL.LU.64 R246, [R1] ;  /* 0x0000000001f67983 */ /* 0x000ee80000300a00 */
[----:B------:R1:W-:Y:S04]  /*107b0*/  STL.64 [R1+0x88], R18 ;  /* 0x0000881201007387 */ /* 0x0003e80000100a00 */
[----:B------:R4:W-:Y:S04]  /*107c0*/  STL.64 [R1+0x80], R16 ;  /* 0x0000801001007387 */ /* 0x0009e80000100a00 */
[----:B-1----:R-:W3:Y:S04]  /*107d0*/  LDL.LU.64 R24, [R1+0x14e8] ;  /* 0x0014e80001187983 */ /* 0x002ee80000300a00 */
[----:B------:R-:W3:Y:S04]  /*107e0*/  LDL.LU.64 R20, [R1+0x14e0] ;  /* 0x0014e00001147983 */ /* 0x000ee80000300a00 */
[----:B------:R-:W-:Y:S04]  /*107f0*/  LDGSTS.E [R10+0x4800c], desc[UR34][R18.64], !P2 ;  /* 0x4800c000120a7fae */ /* 0x000fe8000d121862 */
[----:B------:R-:W-:Y:S01]  /*10800*/  LDGSTS.E [R10+0x4c00c], desc[UR34][R16.64], !P2 ;  /* 0x4c00c000100a7fae */ /* 0x000fe2000d121862 */
[----:B------:R-:W-:-:S03]  /*10810*/  IMAD.WIDE R14, R2, 0x4, R14 ;  /* 0x00000004020e7825 */ /* 0x000fc600078e020e */
[----:B------:R-:W3:Y:S04]  /*10820*/  LDL.LU.64 R18, [R1+0x14d8] ;  /* 0x0014d80001127983 */ /* 0x000ee80000300a00 */
[----:B----4-:R-:W4:Y:S01]  /*10830*/  LDL.LU.64 R16, [R1+0x14d0] ;  /* 0x0014d00001107983 */ /* 0x010f220000300a00 */
[----:B------:R-:W-:-:S03]  /*10840*/  IMAD.WIDE R12, R2, 0x4, R12 ;  /* 0x00000004020c7825 */ /* 0x000fc600078e020c */
[----:B------:R1:W-:Y:S04]  /*10850*/  STL.64 [R1+0x78], R14 ;  /* 0x0000780e01007387 */ /* 0x0003e80000100a00 */
[----:B------:R1:W-:Y:S01]  /*10860*/  STL.64 [R1+0x300], R12 ;  /* 0x0003000c01007387 */ /* 0x0003e20000100a00 */
[----:B--2---:R-:W-:-:S03]  /*10870*/  IMAD.WIDE R236, R2, 0x4, R236 ;  /* 0x0000000402ec7825 */ /* 0x004fc600078e02ec */
[----:B------:R-:W-:Y:S01]  /*10880*/  LDGSTS.E [R9+0x40000], desc[UR34][R14.64], !P6 ;  /* 0x400000000e097fae */ /* 0x000fe2000f121862 */
[----:B------:R-:W-:-:S03]  /*10890*/  IMAD.WIDE R238, R2, 0x4, R238 ;  /* 0x0000000402ee7825 */ /* 0x000fc600078e02ee */
[----:B------:R-:W-:Y:S04]  /*108a0*/  LDGSTS.E [R9+0x44000], desc[UR34][R12.64], !P6 ;  /* 0x440000000c097fae */ /* 0x000fe8000f121862 */
[----:B------:R-:W-:Y:S04]  /*108b0*/  LDGSTS.E [R9+0x48000], desc[UR34][R236.64], !P6 ;  /* 0x48000000ec097fae */ /* 0x000fe8000f121862 */
[----:B-1----:R-:W2:Y:S04]  /*108c0*/  LDL.LU.64 R14, [R1+0x14c8] ;  /* 0x0014c800010e7983 */ /* 0x002ea80000300a00 */
[----:B------:R1:W-:Y:S04]  /*108d0*/  STL.64 [R1+0x68], R236 ;  /* 0x000068ec01007387 */ /* 0x0003e80000100a00 */
[----:B------:R-:W4:Y:S04]  /*108e0*/  LDL.LU.64 R12, [R1+0x14c0] ;  /* 0x0014c000010c7983 */ /* 0x000f280000300a00 */
[----:B------:R1:W-:Y:S04]  /*108f0*/  STL.64 [R1+0x2f8], R238 ;  /* 0x0002f8ee01007387 */ /* 0x0003e80000100a00 */
[----:B-1----:R-:W2:Y:S04]  /*10900*/  LDL.LU.64 R236, [R1+0x14b8] ;  /* 0x0014b80001ec7983 */ /* 0x002ea80000300a00 */
[----:B------:R-:W-:Y:S04]  /*10910*/  LDGSTS.E [R9+0x4c000], desc[UR34][R238.64], !P6 ;  /* 0x4c000000ee097fae */ /* 0x000fe8000f121862 */
[----:B------:R-:W4:Y:S01]  /*10920*/  LDL.LU.64 R238, [R1+0x14b0] ;  /* 0x0014b00001ee7983 */ /* 0x000f220000300a00 */
[----:B------:R-:W-:-:S04]  /*10930*/  IMAD.WIDE R240, R2, 0x4, R240 ;  /* 0x0000000402f07825 */ /* 0x000fc800078e02f0 */
[C---:B------:R-:W-:Y:S01]  /*10940*/  IMAD.WIDE R242, R2.reuse, 0x4, R242 ;  /* 0x0000000402f27825 */ /* 0x040fe200078e02f2 */
[----:B------:R1:W-:Y:S03]  /*10950*/  STL.64 [R1+0x58], R240 ;  /* 0x000058f001007387 */ /* 0x0003e60000100a00 */
[C---:B------:R-:W-:Y:S01]  /*10960*/  IMAD.WIDE R248, R2.reuse, 0x4, R248 ;  /* 0x0000000402f87825 */ /* 0x040fe200078e02f8 */
[----:B------:R1:W-:Y:S03]  /*10970*/  STL.64 [R1+0x2f0], R242 ;  /* 0x0002f0f201007387 */ /* 0x0003e60000100a00 */
[C---:B------:R-:W-:Y:S01]  /*10980*/  IMAD.WIDE R250, R2.reuse, 0x4, R250 ;  /* 0x0000000402fa7825 */ /* 0x040fe200078e02fa */
[----:B------:R-:W-:Y:S04]  /*10990*/  LDGSTS.E [R9+0x40004], desc[UR34][R240.64], !P5 ;  /* 0x40004000f0097fae */ /* 0x000fe8000e921862 */
[----:B------:R-:W-:Y:S04]  /*109a0*/  LDGSTS.E [R9+0x44004], desc[UR34][R242.64], !P5 ;  /* 0x44004000f2097fae */ /* 0x000fe8000e921862 */
[----:B------:R-:W-:Y:S04]  /*109b0*/  LDGSTS.E [R9+0x48004], desc[UR34][R248.64], !P5 ;  /* 0x48004000f8097fae */ /* 0x000fe8000e921862 */
[----:B-1----:R-:W2:Y:S04]  /*109c0*/  LDL.LU.64 R240, [R1+0x14a8] ;  /* 0x0014a80001f07983 */ /* 0x002ea80000300a00 */
[----:B------:R1:W-:Y:S04]  /*109d0*/  STL.64 [R1+0x48], R248 ;  /* 0x000048f801007387 */ /* 0x0003e80000100a00 */
[----:B------:R-:W4:Y:S04]  /*109e0*/  LDL.LU.64 R242, [R1+0x14a0] ;  /* 0x0014a00001f27983 */ /* 0x000f280000300a00 */
[----:B------:R1:W-:Y:S04]  /*109f0*/  STL.64 [R1+0x2e8], R250 ;  /* 0x0002e8fa01007387 */ /* 0x0003e80000100a00 */
[----:B-1----:R-:W2:Y:S04]  /*10a00*/  LDL.LU.64 R248, [R1+0x1498] ;  /* 0x0014980001f87983 */ /* 0x002ea80000300a00 */
[----:B------:R1:W-:Y:S04]  /*10a10*/  LDGSTS.E [R9+0x4c004], desc[UR34][R250.64], !P5 ;  /* 0x4c004000fa097fae */ /* 0x0003e8000e921862 */
[----:B------:R-:W1:Y:S01]  /*10a20*/  LDL.LU.64 R250, [R1+0x1490] ;  /* 0x0014900001fa7983 */ /* 0x000e620000300a00 */
[----:B---3--:R-:W-:-:S04]  /*10a30*/  IMAD.WIDE R244, R2, 0x4, R244 ;  /* 0x0000000402f47825 */ /* 0x008fc800078e02f4 */
[C---:B------:R-:W-:Y:S01]  /*10a40*/  IMAD.WIDE R246, R2.reuse, 0x4, R246 ;  /* 0x0000000402f67825 */ /* 0x040fe200078e02f6 */
[----:B------:R3:W-:Y:S04]  /*10a50*/  STL.64 [R1+0x38], R244 ;  /* 0x000038f401007387 */ /* 0x0007e80000100a00 */
[----:B------:R1:W-:Y:S04]  /*10a60*/  STL.64 [R1+0x2e0], R246 ;  /* 0x0002e0f601007387 */ /* 0x0003e80000100a00 */
[----:B------:R-:W-:Y:S04]  /*10a70*/  LDGSTS.E [R9+0x40008], desc[UR34][R244.64], !P1 ;  /* 0x40008000f4097fae */ /* 0x000fe8000c921862 */
[----:B------:R-:W-:Y:S04]  /*10a80*/  LDGSTS.E [R9+0x44008], desc[UR34][R246.64], !P1 ;  /* 0x44008000f6097fae */ /* 0x000fe8000c921862 */
[----:B---3--:R-:W3:Y:S01]  /*10a90*/  LDL.LU.64 R244, [R1+0x1488] ;  /* 0x0014880001f47983 */ /* 0x008ee20000300a00 */
[----:B-1----:R-:W-:-:S05]  /*10aa0*/  IMAD.WIDE R250, R2, 0x4, R250 ;  /* 0x0000000402fa7825 */ /* 0x002fca00078e02fa */
[----:B------:R1:W-:Y:S04]  /*10ab0*/  STL.64 [R1+0x28], R250 ;  /* 0x000028fa01007387 */ /* 0x0003e80000100a00 */
[----:B------:R-:W3:Y:S01]  /*10ac0*/  LDL.LU.64 R246, [R1+0x1480] ;  /* 0x0014800001f67983 */ /* 0x000ee20000300a00 */
[----:B------:R-:W-:Y:S01]  /*10ad0*/  ISETP.GE.U32.AND P0, PT, R153, 0x7fffff50, PT ;  /* 0x7fffff509900780c */ /* 0x000fe20003f06070 */
[----:B------:R-:W-:Y:S02]  /*10ae0*/  VIADD R153, R252, 0xffffff6e ;  /* 0xffffff6efc997836 */ /* 0x000fe40000000000 */
[----:B------:R-:W1:Y:S01]  /*10af0*/  LDC R252, c[0x0][0x230] ;  /* 0x00008c00fffc7b82 */ /* 0x000e620000000800 */
[----:B--2---:R-:W-:Y:S01]  /*10b00*/  IMAD.WIDE R248, R2, 0x4, R248 ;  /* 0x0000000402f87825 */ /* 0x004fe200078e02f8 */
[----:B------:R2:W-:Y:S01]  /*10b10*/  LDGSTS.E [R9+0x48008], desc[UR34][R250.64], !P1 ;  /* 0x48008000fa097fae */ /* 0x0005e2000c921862 */
[----:B------:R-:W-:-:S02]  /*10b20*/  ISETP.GE.U32.AND P2, PT, R153, 0x7fffff4f, PT ;  /* 0x7fffff4f9900780c */ /* 0x000fc40003f46070 */
[----:B----4-:R-:W-:Y:S01]  /*10b30*/  IMAD.WIDE R242, R2, 0x4, R242 ;  /* 0x0000000402f27825 */ /* 0x010fe200078e02f2 */
[----:B------:R4:W-:Y:S04]  /*10b40*/  STL.64 [R1+0x2d8], R248 ;  /* 0x0002d8f801007387 */ /* 0x0009e80000100a00 */
[----:B------:R4:W-:Y:S01]  /*10b50*/  LDGSTS.E [R9+0x4c008], desc[UR34][R248.64], !P1 ;  /* 0x4c008000f8097fae */ /* 0x0009e2000c921862 */
[----:B-1----:R-:W-:Y:S02]  /*10b60*/  VIADD R153, R252, 0xffffff6d ;  /* 0xffffff6dfc997836 */ /* 0x002fe40000000000 */
[----:B------:R-:W1:Y:S03]  /*10b70*/  LDC R252, c[0x0][0x230] ;  /* 0x00008c00fffc7b82 */ /* 0x000e660000000800 */
[----:B------:R-:W-:-:S05]  /*10b80*/  ISETP.GE.U32.AND P6, PT, R153, 0x7fffff4e, PT ;  /* 0x7fffff4e9900780c */ /* 0x000fca0003fc6070 */
[----:B------:R-:W2:Y:S02]  /*10b90*/  LDC R153, c[0x0][0x230] ;  /* 0x00008c00ff997b82 */ /* 0x000ea40000000800 */
[----:B--2---:R-:W-:-:S05]  /*10ba0*/  VIADD R153, R153, 0xffffff6c ;  /* 0xffffff6c99997836 */ /* 0x004fca0000000000 */
[----:B------:R-:W-:Y:S02]  /*10bb0*/  ISETP.GE.U32.AND P5, PT, R153, 0x7fffff4d, PT ;  /* 0x7fffff4d9900780c */ /* 0x000fe40003fa6070 */
[----:B------:R-:W2:Y:S01]  /*10bc0*/  LDC R153, c[0x0][0x230] ;  /* 0x00008c00ff997b82 */ /* 0x000ea20000000800 */
[----:B------:R-:W-:-:S04]  /*10bd0*/  IMAD.WIDE R240, R2, 0x4, R240 ;  /* 0x0000000402f07825 */ /* 0x000fc800078e02f0 */
[----:B------:R-:W-:-:S04]  /*10be0*/  IMAD.WIDE R250, R2, 0x4, R238 ;  /* 0x0000000402fa7825 */ /* 0x000fc800078e02ee */
[----:B--2---:R-:W-:-:S05]  /*10bf0*/  VIADD R153, R153, 0xffffff6b ;  /* 0xffffff6b99997836 */ /* 0x004fca0000000000 */
[----:B------:R-:W-:Y:S01]  /*10c00*/  ISETP.GE.U32.AND P1, PT, R153, 0x7fffff4c, PT ;  /* 0x7fffff4c9900780c */ /* 0x000fe20003f26070 */
[----:B-1----:R-:W-:Y:S02]  /*10c10*/  VIADD R153, R252, 0xffffff6a ;  /* 0xffffff6afc997836 */ /* 0x002fe40000000000 */
[----:B------:R-:W1:Y:S01]  /*10c20*/  LDC R252, c[0x0][0x230] ;  /* 0x00008c00fffc7b82 */ /* 0x000e620000000800 */
[----:B----4-:R-:W-:-:S04]  /*10c30*/  IMAD.WIDE R248, R2, 0x4, R236 ;  /* 0x0000000402f87825 */ /* 0x010fc800078e02ec */
[----:B---3--:R-:W-:-:S04]  /*10c40*/  IMAD.WIDE R244, R2, 0x4, R244 ;  /* 0x0000000402f47825 */ /* 0x008fc800078e02f4 */
[----:B------:R-:W-:-:S04]  /*10c50*/  IMAD.WIDE R238, R2, 0x4, R20 ;  /* 0x0000000402ee7825 */ /* 0x000fc800078e0214 */
[----:B------:R-:W-:-:S04]  /*10c60*/  IMAD.WIDE R236, R2, 0x4, R24 ;  /* 0x0000000402ec7825 */ /* 0x000fc800078e0218 */
[----:B------:R-:W-:-:S04]  /*10c70*/  IMAD.WIDE R24, R2, 0x4, R26 ;  /* 0x0000000402187825 */ /* 0x000fc800078e021a */
[----:B------:R-:W-:-:S04]  /*10c80*/  IMAD.WIDE R20, R2, 0x4, R28 ;  /* 0x0000000402147825 */ /* 0x000fc800078e021c */
[----:B------:R-:W-:-:S04]  /*10c90*/  IMAD.WIDE R26, R2, 0x4, R34 ;  /* 0x00000004021a7825 */ /* 0x000fc800078e0222 */
[----:B------:R-:W-:-:S04]  /*10ca0*/  IMAD.WIDE R34, R2, 0x4, R84 ;  /* 0x0000000402227825 */ /* 0x000fc800078e0254 */
[----:B------:R-:W-:-:S04]  /*10cb0*/  IMAD.WIDE R28, R2, 0x4, R90 ;  /* 0x00000004021c7825 */ /* 0x000fc800078e025a */
[----:B------:R-:W-:-:S05]  /*10cc0*/  IMAD.WIDE R246, R2, 0x4, R246 ;  /* 0x0000000402f67825 */ /* 0x000fca00078e02f6 */
[----:B------:R-:W-:Y:S04]  /*10cd0*/  STL.64 [R1+0x18], R246 ;  /* 0x000018f601007387 */ /* 0x000fe80000100a00 */
[----:B------:R-:W-:Y:S04]  /*10ce0*/  LDGSTS.E [R9+0x4000c], desc[UR34][R246.64], !P4 ;  /* 0x4000c000f6097fae */ /* 0x000fe8000e121862 */
[----:B------:R-:W-:Y:S04]  /*10cf0*/  STL.64 [R1+0x10], R244 ;  /* 0x000010f401007387 */ /* 0x000fe80000100a00 */
[----:B------:R-:W-:Y:S04]  /*10d00*/  LDGSTS.E [R9+0x4400c], desc[UR34][R244.64], !P4 ;  /* 0x4400c000f4097fae */ /* 0x000fe8000e121862 */
[----:B------:R2:W-:Y:S04]  /*10d10*/  STL.64 [R1+0x8], R242 ;  /* 0x000008f201007387 */ /* 0x0005e80000100a00 */
[----:B------:R2:W-:Y:S04]  /*10d20*/  LDGSTS.E [R9+0x4800c], desc[UR34][R242.64], !P4 ;  /* 0x4800c000f2097fae */ /* 0x0005e8000e121862 */
[----:B------:R3:W-:Y:S01]  /*10d30*/  LDGSTS.E [R9+0x4c00c], desc[UR34][R240.64], !P4 ;  /* 0x4c00c000f0097fae */ /* 0x0007e2000e121862 */
[----:B--2---:R-:W2:Y:S01]  /*10d40*/  LDC R243, c[0x0][0x230] ;  /* 0x00008c00fff37b82 */ /* 0x004ea20000000800 */
[----:B------:R-:W-:Y:S01]  /*10d50*/  ISETP.GE.U32.AND P4, PT, R153, 0x7fffff4b, PT ;  /* 0x7fffff4b9900780c */ /* 0x000fe20003f86070 */
[C---:B------:R-:W-:Y:S01]  /*10d60*/  IMAD.WIDE R246, R2.reuse, 0x4, R12 ;  /* 0x0000000402f67825 */ /* 0x040fe200078e020c */
[----:B------:R3:W-:Y:S03]  /*10d70*/  STL.64 [R1], R240 ;  /* 0x000000f001007387 */ /* 0x0007e60000100a00 */
[C---:B------:R-:W-:Y:S01]  /*10d80*/  IMAD.WIDE R244, R2.reuse, 0x4, R14 ;  /* 0x0000000402f47825 */ /* 0x040fe200078e020e */
[----:B------:R-:W-:Y:S01]  /*10d90*/  LDGSTS.E [R8+0x40000], desc[UR34][R250.64], !P0 ;  /* 0x40000000fa087fae */ /* 0x000fe2000c121862 */
[----:B------:R-:W4:Y:S03]  /*10da0*/  LDC R153, c[0x0][0x230] ;  /* 0x00008c00ff997b82 */ /* 0x000f260000000800 */
[----:B------:R-:W-:Y:S01]  /*10db0*/  LDGSTS.E [R8+0x44000], desc[UR34][R248.64], !P0 ;  /* 0x44000000f8087fae */ /* 0x000fe2000c121862 */
[----:B---3--:R-:W-:-:S04]  /*10dc0*/  IMAD.WIDE R240, R2, 0x4, R18 ;  /* 0x0000000402f07825 */ /* 0x008fc800078e0212 */
[----:B------:R-:W3:Y:S01]  /*10dd0*/  LDC R13, c[0x0][0x230] ;  /* 0x00008c00ff0d7b82 */ /* 0x000ee20000000800 */
[----:B------:R-:W-:Y:S01]  /*10de0*/  LDGSTS.E [R8+0x48000], desc[UR34][R246.64], !P0 ;  /* 0x48000000f6087fae */ /* 0x000fe2000c121862 */
[----:B--2---:R-:W-:-:S03]  /*10df0*/  VIADD R12, R243, 0xffffff69 ;  /* 0xffffff69f30c7836 */ /* 0x004fc60000000000 */
[----:B------:R-:W-:Y:S01]  /*10e00*/  LDGSTS.E [R8+0x4c000], desc[UR34][R244.64], !P0 ;  /* 0x4c000000f4087fae */ /* 0x000fe2000c121862 */
[C---:B------:R-:W-:Y:S02]  /*10e10*/  IMAD.WIDE R242, R2.reuse, 0x4, R16 ;  /* 0x0000000402f27825 */ /* 0x040fe400078e0210 */
[----:B------:R-:W2:Y:S02]  /*10e20*/  LDC R15, c[0x0][0x230] ;  /* 0x00008c00ff0f7b82 */ /* 0x000ea40000000800 */
[C---:B------:R-:W-:Y:S01]  /*10e30*/  IMAD.WIDE R18, R2.reuse, 0x4, R30 ;  /* 0x0000000402127825 */ /* 0x040fe200078e021e */
[----:B------:R-:W-:Y:S03]  /*10e40*/  LDGSTS.E [R8+0x40004], desc[UR34][R242.64], !P2 ;  /* 0x40004000f2087fae */ /* 0x000fe6000d121862 */
[----:B------:R-:W-:Y:S01]  /*10e50*/  IMAD.WIDE R16, R2, 0x4, R32 ;  /* 0x0000000402107825 */ /* 0x000fe200078e0220 */
[----:B------:R-:W-:Y:S01]  /*10e60*/  LDGSTS.E [R8+0x44004], desc[UR34][R240.64], !P2 ;  /* 0x44004000f0087fae */ /* 0x000fe2000d121862 */
[----:B------:R-:W2:Y:S03]  /*10e70*/  LDC R14, c[0x0][0x230] ;  /* 0x00008c00ff0e7b82 */ /* 0x000ea60000000800 */
[----:B------:R-:W-:Y:S01]  /*10e80*/  LDGSTS.E [R8+0x48004], desc[UR34][R238.64], !P2 ;  /* 0x48004000ee087fae */ /* 0x000fe2000d121862 */
[----:B------:R-:W-:-:S03]  /*10e90*/  ISETP.GE.U32.AND P0, PT, R12, 0x7fffff4a, PT ;  /* 0x7fffff4a0c00780c */ /* 0x000fc60003f06070 */
[----:B------:R-:W-:Y:S01]  /*10ea0*/  LDGSTS.E [R8+0x4c004], desc[UR34][R236.64], !P2 ;  /* 0x4c004000ec087fae */ /* 0x000fe2000d121862 */
[----:B-1----:R-:W-:-:S03]  /*10eb0*/  VIADD R12, R252, 0xffffff68 ;  /* 0xffffff68fc0c7836 */ /* 0x002fc60000000000 */
[----:B------:R1:W-:Y:S04]  /*10ec0*/  STL.64 [R1+0x2d0], R24 ;  /* 0x0002d01801007387 */ /* 0x0003e80000100a00 */
[----:B------:R1:W-:Y:S04]  /*10ed0*/  LDGSTS.E [R8+0x40008], desc[UR34][R24.64], !P6 ;  /* 0x4000800018087fae */ /* 0x0003e8000f121862 */
[----:B------:R-:W-:Y:S04]  /*10ee0*/  STL.64 [R1+0x2c8], R20 ;  /* 0x0002c81401007387 */ /* 0x000fe80000100a00 */
[----:B------:R-:W-:Y:S04]  /*10ef0*/  LDGSTS.E [R8+0x44008], desc[UR34][R20.64], !P6 ;  /* 0x4400800014087fae */ /* 0x000fe8000f121862 */
[----:B------:R-:W-:Y:S04]  /*10f00*/  STL.64 [R1+0x2c0], R18 ;  /* 0x0002c01201007387 */ /* 0x000fe80000100a00 */
[----:B------:R-:W-:Y:S04]  /*10f10*/  LDGSTS.E [R8+0x48008], desc[UR34][R18.64], !P6 ;  /* 0x4800800012087fae */ /* 0x000fe8000f121862 */
[----:B------:R3:W-:Y:S04]  /*10f20*/  STL.64 [R1+0x2b8], R16 ;  /* 0x0002b81001007387 */ /* 0x0007e80000100a00 */
[----:B------:R3:W-:Y:S01]  /*10f30*/  LDGSTS.E [R8+0x4c008], desc[UR34][R16.64], !P6 ;  /* 0x4c00800010087fae */ /* 0x0007e2000f121862 */
[----:B------:R-:W-:Y:S01]  /*10f40*/  ISETP.GE.U32.AND P2, PT, R12, 0x7fffff49, PT ;  /* 0x7fffff490c00780c */ /* 0x000fe20003f46070 */
[----:B----4-:R-:W-:-:S02]  /*10f50*/  VIADD R12, R153, 0xffffff67 ;  /* 0xffffff67990c7836 */ /* 0x010fc40000000000 */
[C---:B-1----:R-:W-:Y:S01]  /*10f60*/  IMAD.WIDE R24, R2.reuse, 0x4, R36 ;  /* 0x0000000402187825 */ /* 0x042fe200078e0224 */
[----:B------:R-:W1:Y:S01]  /*10f70*/  S2R R252, SR_TID.X ;  /* 0x0000000000fc7919 */ /* 0x000e620000002100 */
[----:B------:R-:W4:Y:S08]  /*10f80*/  LDC R153, c[0x0][0x230] ;  /* 0x00008c00ff997b82 */ /* 0x000f300000000800 */
[----:B---3--:R-:W3:Y:S01]  /*10f90*/  LDC R17, c[0x0][0x230] ;  /* 0x00008c00ff117b82 */ /* 0x008ee20000000800 */
[----:B------:R-:W-:Y:S01]  /*10fa0*/  IMAD.WIDE R20, R2, 0x4, R38 ;  /* 0x0000000402147825 */ /* 0x000fe200078e0226 */
[----:B------:R-:W-:Y:S01]  /*10fb0*/  ISETP.GE.U32.AND P6, PT, R12, 0x7fffff48, PT ;  /* 0x7fffff480c00780c */ /* 0x000fe20003fc6070 */
[----:B------:R2:W-:Y:S02]  /*10fc0*/  STL.64 [R1+0x2b0], R26 ;  /* 0x0002b01a01007387 */ /* 0x0005e40000100a00 */
[----:B------:R-:W-:-:S02]  /*10fd0*/  IMAD.WIDE R18, R2, 0x4, R40 ;  /* 0x0000000402127825 */ /* 0x000fc400078e0228 */
[----:B------:R2:W-:Y:S01]  /*10fe0*/  LDGSTS.E [R8+0x4000c], desc[UR34][R26.64], !P5 ;  /* 0x4000c0001a087fae */ /* 0x0005e2000e921862 */
[----:B------:R-:W4:Y:S01]  /*10ff0*/  LDC R16, c[0x0][0x230] ;  /* 0x00008c00ff107b82 */ /* 0x000f220000000800 */
[----:B------:R-:W-:Y:S02]  /*11000*/  VIADD R12, R13, 0xffffff66 ;  /* 0xffffff660d0c7836 */ /* 0x000fe40000000000 */
[----:B------:R1:W-:Y:S04]  /*11010*/  STL.64 [R1+0x2a8], R24 ;  /* 0x0002a81801007387 */ /* 0x0003e80000100a00 */
[----:B------:R1:W-:Y:S01]  /*11020*/  LDGSTS.E [R8+0x4400c], desc[UR34][R24.64], !P5 ;  /* 0x4400c00018087fae */ /* 0x0003e2000e921862 */
[----:B------:R-:W4:Y:S01]  /*11030*/  LDC R13, c[0x0][0x230] ;  /* 0x00008c00ff0d7b82 */ /* 0x000f220000000800 */
[----:B--2---:R-:W-:-:S02]  /*11040*/  IMAD.WIDE R26, R2, 0x4, R42 ;  /* 0x00000004021a7825 */ /* 0x004fc400078e022a */
        /* <DEDUP_REMOVED lines=8> */
[----:B------:R-:W-:-:S02]  /*110d0*/  VIADD R12, R15, 0xffffff65 ;  /* 0xffffff650f0c7836 */ /* 0x000fc40000000000 */
[----:B------:R2:W-:Y:S01]  /*110e0*/  LDGSTS.E [R7+0x40000], desc[UR34][R26.64], !P1 ;  /* 0x400000001a077fae */ /* 0x0005e2000c921862 */
[----:B------:R-:W4:Y:S01]  /*110f0*/  LDC R15, c[0x0][0x230] ;  /* 0x00008c00ff0f7b82 */ /* 0x000f220000000800 */
[C---:B-1----:R-:W-:Y:S02]  /*11100*/  IMAD.WIDE R18, R2.reuse, 0x4, R48 ;  /* 0x0000000402127825 */ /* 0x042fe400078e0230 */
        /* <DEDUP_REMOVED lines=9> */
[----:B------:R-:W-:Y:S01]  /*111a0*/  STL.64 [R1+0x270], R26 ;  /* 0x0002701a01007387 */ /* 0x000fe20000100a00 */
[----:B------:R-:W-:-:S03]  /*111b0*/  ISETP.GE.U32.AND P1, PT, R12, 0x7fffff46, PT ;  /* 0x7fffff460c00780c */ /* 0x000fc60003f26070 */
[----:B------:R-:W-:Y:S01]  /*111c0*/  LDGSTS.E [R7+0x40004], desc[UR34][R26.64], !P4 ;  /* 0x400040001a077fae */ /* 0x000fe2000e121862 */
[----:B-1----:R-:W-:-:S03]  /*111d0*/  IMAD.WIDE R18, R2, 0x4, R56 ;  /* 0x0000000402127825 */ /* 0x002fc600078e0238 */
[----:B------:R-:W-:Y:S01]  /*111e0*/  STL.64 [R1+0x268], R24 ;  /* 0x0002681801007387 */ /* 0x000fe20000100a00 */
[----:B---3--:R-:W-:-:S03]  /*111f0*/  VIADD R12, R17, 0xffffff64 ;  /* 0xffffff64110c7836 */ /* 0x008fc60000000000 */
[----:B------:R-:W-:Y:S04]  /*11200*/  LDGSTS.E [R7+0x44004], desc[UR34][R24.64], !P4 ;  /* 0x4400400018077fae */ /* 0x000fe8000e121862 */
[----:B------:R-:W-:Y:S04]  /*11210*/  STL.64 [R1+0x260], R20 ;  /* 0x0002601401007387 */ /* 0x000fe80000100a00 */
[----:B------:R-:W-:Y:S01]  /*11220*/  LDGSTS.E [R7+0x48004], desc[UR34][R20.64], !P4 ;  /* 0x4800400014077fae */ /* 0x000fe2000e121862 */
[----:B------:R-:W-:Y:S01]  /*11230*/  IMAD.WIDE R56, R2, 0x4, R62 ;  /* 0x0000000402387825 */ /* 0x000fe200078e023e */
[----:B------:R-:W-:Y:S01]  /*11240*/  LOP3.LUT R252, R252, 0x1f, RZ, 0xc0, !PT ;  /* 0x0000001ffcfc7812 */ /* 0x000fe200078ec0ff */
[----:B------:R-:W1:Y:S01]  /*11250*/  LDC R63, c[0x0][0x230] ;  /* 0x00008c00ff3f7b82 */ /* 0x000e620000000800 */
[----:B------:R2:W-:Y:S04]  /*11260*/  STL.64 [R1+0x258], R18 ;  /* 0x0002581201007387 */ /* 0x0005e80000100a00 */
[----:B------:R2:W-:Y:S01]  /*11270*/  LDGSTS.E [R7+0x4c004], desc[UR34][R18.64], !P4 ;  /* 0x4c00400012077fae */ /* 0x0005e2000e121862 */
[----:B------:R-:W-:Y:S01]  /*11280*/  ISETP.GE.U32.AND P4, PT, R12, 0x7fffff45, PT ;  /* 0x7fffff450c00780c */ /* 0x000fe20003f86070 */
[----:B------:R-:W-:Y:S01]  /*11290*/  IMAD.WIDE R54, R2, 0x4, R64 ;  /* 0x0000000402367825 */ /* 0x000fe200078e0240 */
[----:B------:R-:W3:Y:S03]  /*112a0*/  LDC R62, c[0x0][0x230] ;  /* 0x00008c00ff3e7b82 */ /* 0x000ee60000000800 */
[----:B------:R-:W-:-:S02]  /*112b0*/  VIADD R12, R14, 0xffffff63 ;  /* 0xffffff630e0c7836 */ /* 0x000fc40000000000 */
[----:B------:R-:W-:-:S04]  /*112c0*/  IMAD.WIDE R52, R2, 0x4, R66 ;  /* 0x0000000402347825 */ /* 0x000fc800078e0242 */
[----:B--2---:R-:W-:-:S04]  /*112d0*/  IMAD.WIDE R18, R2, 0x4, R58 ;  /* 0x0000000402127825 */ /* 0x004fc800078e023a */
[C---:B------:R-:W-:Y:S01]  /*112e0*/  IMAD.WIDE R58, R2.reuse, 0x4, R60 ;  /* 0x00000004023a7825 */ /* 0x040fe200078e023c */
[----:B------:R2:W-:Y:S01]  /*112f0*/  LDGSTS.E [R7+0x40008], desc[UR34][R18.64], !P0 ;  /* 0x4000800012077fae */ /* 0x0005e2000c121862 */
[----:B------:R-:W1:Y:S02]  /*11300*/  LDC R60, c[0x0][0x230] ;  /* 0x00008c00ff3c7b82 */ /* 0x000e640000000800 */
[C---:B------:R-:W-:Y:S01]  /*11310*/  IMAD.WIDE R50, R2.reuse, 0x4, R68 ;  /* 0x0000000402327825 */ /* 0x040fe200078e0244 */
[----:B------:R-:W-:Y:S03]  /*11320*/  LDGSTS.E [R7+0x44008], desc[UR34][R58.64], !P0 ;  /* 0x440080003a077fae */ /* 0x000fe6000c121862 */
[C---:B------:R-:W-:Y:S01]  /*11330*/  IMAD.WIDE R48, R2.reuse, 0x4, R70 ;  /* 0x0000000402307825 */ /* 0x040fe200078e0246 */
[----:B------:R-:W-:Y:S01]  /*11340*/  LDGSTS.E [R7+0x48008], desc[UR34][R56.64], !P0 ;  /* 0x4800800038077fae */ /* 0x000fe2000c121862 */
[----:B------:R-:W3:Y:S02]  /*11350*/  LDC R61, c[0x0][0x230] ;  /* 0x00008c00ff3d7b82 */ /* 0x000ee40000000800 */
[----:B------:R-:W-:Y:S01]  /*11360*/  IMAD.WIDE R46, R2, 0x4, R72 ;  /* 0x00000004022e7825 */ /* 0x000fe200078e0248 */
[----:B------:R-:W-:Y:S01]  /*11370*/  LDGSTS.E [R7+0x4c008], desc[UR34][R54.64], !P0 ;  /* 0x4c00800036077fae */ /* 0x000fe2000c121862 */
[----:B------:R-:W-:-:S02]  /*11380*/  ISETP.GE.U32.AND P0, PT, R12, 0x7fffff44, PT ;  /* 0x7fffff440c00780c */ /* 0x000fc40003f06070 */
[C---:B------:R-:W-:Y:S01]  /*11390*/  IMAD.WIDE R44, R2.reuse, 0x4, R74 ;  /* 0x00000004022c7825 */ /* 0x040fe200078e024a */
[----:B------:R-:W-:Y:S03]  /*113a0*/  LDGSTS.E [R7+0x4000c], desc[UR34][R52.64], !P2 ;  /* 0x4000c00034077fae */ /* 0x000fe6000d121862 */
[C---:B------:R-:W-:Y:S01]  /*113b0*/  IMAD.WIDE R40, R2.reuse, 0x4, R78 ;  /* 0x0000000402287825 */ /* 0x040fe200078e024e */
[----:B------:R-:W-:Y:S03]  /*113c0*/  LDGSTS.E [R7+0x4400c], desc[UR34][R50.64], !P2 ;  /* 0x4400c00032077fae */ /* 0x000fe6000d121862 */
[----:B----4-:R-:W-:Y:S01]  /*113d0*/  VIADD R12, R13, 0xffffff62 ;  /* 0xffffff620d0c7836 */ /* 0x010fe20000000000 */
[----:B------:R-:W-:Y:S01]  /*113e0*/  LDGSTS.E [R7+0x4800c], desc[UR34][R48.64], !P2 ;  /* 0x4800c00030077fae */ /* 0x000fe2000d121862 */
[----:B------:R-:W-:-:S03]  /*113f0*/  IMAD.WIDE R38, R2, 0x4, R80 ;  /* 0x0000000402267825 */ /* 0x000fc600078e0250 */
[----:B------:R-:W-:Y:S01]  /*11400*/  LDGSTS.E [R7+0x4c00c], desc[UR34][R46.64], !P2 ;  /* 0x4c00c0002e077fae */ /* 0x000fe2000d121862 */
[----:B------:R-:W-:Y:S01]  /*11410*/  IMAD.WIDE R36, R2, 0x4, R82 ;  /* 0x0000000402247825 */ /* 0x000fe200078e0252 */
[----:B------:R-:W-:Y:S02]  /*11420*/  ISETP.GE.U32.AND P2, PT, R12, 0x7fffff43, PT ;  /* 0x7fffff430c00780c */ /* 0x000fe40003f46070 */
[----:B------:R-:W-:Y:S01]  /*11430*/  LDGSTS.E [R6+0x40000], desc[UR34][R44.64], !P6 ;  /* 0x400000002c067fae */ /* 0x000fe2000f121862 */
[----:B------:R-:W-:-:S03]  /*11440*/  IMAD.WIDE R42, R2, 0x4, R76 ;  /* 0x00000004022a7825 */ /* 0x000fc600078e024c */
[----:B------:R-:W-:Y:S01]  /*11450*/  LDGSTS.E [R6+0x44000], desc[UR34][R40.64], !P6 ;  /* 0x4400000028067fae */ /* 0x000fe2000f121862 */
[----:B------:R-:W-:Y:S02]  /*11460*/  VIADD R13, R16, 0xffffff60 ;  /* 0xffffff60100d7836 */ /* 0x000fe40000000000 */
[C---:B------:R-:W-:Y:S01]  /*11470*/  IMAD.WIDE R32, R2.reuse, 0x4, R86 ;  /* 0x0000000402207825 */ /* 0x040fe200078e0256 */
[----:B------:R-:W-:Y:S03]  /*11480*/  LDGSTS.E [R6+0x48000], desc[UR34][R38.64], !P6 ;  /* 0x4800000026067fae */ /* 0x000fe6000f121862 */
[----:B------:R-:W-:Y:S01]  /*11490*/  IMAD.WIDE R30, R2, 0x4, R88 ;  /* 0x00000004021e7825 */ /* 0x000fe200078e0258 */
[----:B------:R-:W-:Y:S01]  /*114a0*/  LDGSTS.E [R6+0x4c000], desc[UR34][R36.64], !P6 ;  /* 0x4c00000024067fae */ /* 0x000fe2000f121862 */
[----:B------:R-:W-:Y:S02]  /*114b0*/  ISETP.GE.AND P6, PT, R252, R13, PT ;  /* 0x0000000dfc00720c */ /* 0x000fe40003fc6270 */
[----:B------:R-:W-:Y:S01]  /*114c0*/  VIADD R12, R15, 0xffffff61 ;  /* 0xffffff610f0c7836 */ /* 0x000fe20000000000 */
[----:B------:R-:W-:Y:S01]  /*114d0*/  LDGSTS.E [R6+0x40004], desc[UR34][R42.64], !P5 ;  /* 0x400040002a067fae */ /* 0x000fe2000e921862 */
[----:B------:R-:W-:Y:S01]  /*114e0*/  IMAD.WIDE R26, R2, 0x4, R92 ;  /* 0x00000004021a7825 */ /* 0x000fe200078e025c */
[----:B------:R-:W4:Y:S02]  /*114f0*/  LDC R252, c[0x0][0x230] ;  /* 0x00008c00fffc7b82 */ /* 0x000f240000000800 */
[----:B------:R-:W-:Y:S04]  /*11500*/  LDGSTS.E [R6+0x44004], desc[UR34][R34.64], !P5 ;  /* 0x4400400022067fae */ /* 0x000fe8000e921862 */
[----:B------:R-:W-:Y:S04]  /*11510*/  LDGSTS.E [R6+0x48004], desc[UR34][R32.64], !P5 ;  /* 0x4800400020067fae */ /* 0x000fe8000e921862 */
[----:B------:R-:W-:Y:S01]  /*11520*/  LDGSTS.E [R6+0x4c004], desc[UR34][R30.64], !P5 ;  /* 0x4c0040001e067fae */ /* 0x000fe2000e921862 */
[----:B------:R-:W-:-:S02]  /*11530*/  ISETP.GE.U32.AND P5, PT, R12, 0x7fffff42, PT ;  /* 0x7fffff420c00780c */ /* 0x000fc40003fa6070 */
[----:B------:R-:W-:Y:S01]  /*11540*/  SEL R12, RZ, 0x4, P6 ;  /* 0x00000004ff0c7807 */ /* 0x000fe20003000000 */
[----:B------:R-:W-:Y:S01]  /*11550*/  IMAD.WIDE R24, R2, 0x4, R94 ;  /* 0x0000000402187825 */ /* 0x000fe200078e025e */
[----:B------:R-:W-:Y:S01]  /*11560*/  ISETP.GT.AND P6, PT, R152, 0xbf, PT ;  /* 0x000000bf9800780c */ /* 0x000fe20003fc4270 */
[----:B------:R-:W-:Y:S02]  /*11570*/  LDGSTS.E [R6+0x40008], desc[UR34][R28.64], !P1 ;  /* 0x400080001c067fae */ /* 0x000fe4000c921862 */
[----:B------:R-:W-:Y:S01]  /*11580*/  IMAD.WIDE R20, R2, 0x4, R96 ;  /* 0x0000000402147825 */ /* 0x000fe200078e0260 */
[----:B------:R-:W-:Y:S01]  /*11590*/  SEL R12, R12, RZ, P6 ;  /* 0x000000ff0c0c7207 */ /* 0x000fe20003000000 */
[----:B------:R2:W-:Y:S01]  /*115a0*/  STL.64 [R1+0x250], R18 ;  /* 0x0002501201007387 */ /* 0x0005e20000100a00 */
[----:B------:R-:W-:Y:S01]  /*115b0*/  ISETP.GE.U32.AND P6, PT, R13, 0x7fffff41, PT ;  /* 0x7fffff410d00780c */ /* 0x000fe20003fc6070 */
[C---:B------:R-:W-:Y:S02]  /*115c0*/  IMAD.WIDE R16, R2.reuse, 0x4, R100 ;  /* 0x0000000402107825 */ /* 0x040fe400078e0264 */
[----:B------:R-:W-:Y:S02]  /*115d0*/  LDGSTS.E [R6+0x44008], desc[UR34][R26.64], !P1 ;  /* 0x440080001a067fae */ /* 0x000fe4000c921862 */
[----:B------:R-:W-:-:S02]  /*115e0*/  IMAD.WIDE R14, R2, 0x4, R102 ;  /* 0x00000004020e7825 */ /* 0x000fc400078e0266 */
[----:B------:R-:W-:Y:S02]  /*115f0*/  LDGSTS.E [R6+0x48008], desc[UR34][R24.64], !P1 ;  /* 0x4800800018067fae */ /* 0x000fe4000c921862 */
[----:B--2---:R-:W-:Y:S02]  /*11600*/  IMAD.WIDE R18, R2, 0x4, R98 ;  /* 0x0000000402127825 */ /* 0x004fe400078e0262 */
[----:B------:R-:W-:Y:S01]  /*11610*/  LDGSTS.E [R6+0x4c008], desc[UR34][R20.64], !P1 ;  /* 0x4c00800014067fae */ /* 0x000fe2000c921862 */
[----:B------:R-:W-:Y:S01]  /*11620*/  ISETP.NE.U32.AND P1, PT, R12, RZ, PT ;  /* 0x000000ff0c00720c */ /* 0x000fe20003f25070 */
[C---:B------:R-:W-:Y:S02]  /*11630*/  IMAD.WIDE R12, R2.reuse, 0x4, R104 ;  /* 0x00000004020c7825 */ /* 0x040fe400078e0268 */
[----:B------:R-:W-:Y:S02]  /*11640*/  LDGSTS.E [R6+0x4000c], desc[UR34][R18.64], !P4 ;  /* 0x4000c00012067fae */ /* 0x000fe4000e121862 */
[----:B------:R-:W-:-:S02]  /*11650*/  IMAD.WIDE R70, R2, 0x4, R106 ;  /* 0x0000000402467825 */ /* 0x000fc400078e026a */
[----:B------:R-:W-:Y:S02]  /*11660*/  LDGSTS.E [R6+0x4400c], desc[UR34][R16.64], !P4 ;  /* 0x4400c00010067fae */ /* 0x000fe4000e121862 */
[----:B------:R-:W-:Y:S02]  /*11670*/  IMAD.WIDE R68, R2, 0x4, R108 ;  /* 0x0000000402447825 */ /* 0x000fe400078e026c */
[----:B------:R-:W-:Y:S02]  /*11680*/  LDGSTS.E [R6+0x4800c], desc[UR34][R14.64], !P4 ;  /* 0x4800c0000e067fae */ /* 0x000fe4000e121862 */
[----:B-1----:R-:W-:Y:S02]  /*11690*/  VIADD R60, R60, 0xffffff5f ;  /* 0xffffff5f3c3c7836 */ /* 0x002fe40000000000 */
[----:B------:R-:W-:Y:S01]  /*116a0*/  LDGSTS.E [R6+0x4c00c], desc[UR34][R12.64], !P4 ;  /* 0x4c00c0000c067fae */ /* 0x000fe2000e121862 */
[----:B------:R-:W-:-:S03]  /*116b0*/  IMAD.WIDE R66, R2, 0x4, R110 ;  /* 0x0000000402427825 */ /* 0x000fc600078e026e */
[----:B------:R1:W-:Y:S01]  /*116c0*/  STL.64 [R1+0x248], R70 ;  /* 0x0002484601007387 */ /* 0x0003e20000100a00 */
[----:B------:R-:W-:Y:S01]  /*116d0*/  IMAD.WIDE R64, R2, 0x4, R112 ;  /* 0x0000000402407825 */ /* 0x000fe200078e0270 */
[----:B------:R-:W-:Y:S02]  /*116e0*/  ISETP.GE.U32.AND P4, PT, R60, 0x7fffff40, PT ;  /* 0x7fffff403c00780c */ /* 0x000fe40003f86070 */
[----:B------:R1:W-:Y:S01]  /*116f0*/  LDGSTS.E [R5+0x40000], desc[UR34][R70.64], !P0 ;  /* 0x4000000046057fae */ /* 0x0003e2000c121862 */
[----:B------:R-:W-:-:S03]  /*11700*/  IMAD.WIDE R72, R2, 0x4, R114 ;  /* 0x0000000402487825 */ /* 0x000fc600078e0272 */
[----:B------:R2:W-:Y:S01]  /*11710*/  STL.64 [R1+0x240], R68 ;  /* 0x0002404401007387 */ /* 0x0005e20000100a00 */
[----:B---3--:R-:W-:Y:S02]  /*11720*/  VIADD R60, R61, 0xffffff5e ;  /* 0xffffff5e3d3c7836 */ /* 0x008fe40000000000 */
[C---:B------:R-:W-:Y:S01]  /*11730*/  IMAD.WIDE R128, R2.reuse, 0x4, R128 ;  /* 0x0000000402807825 */ /* 0x040fe200078e0280 */
[----:B------:R2:W-:Y:S01]  /*11740*/  LDGSTS.E [R5+0x44000], desc[UR34][R68.64], !P0 ;  /* 0x4400000044057fae */ /* 0x0005e2000c121862 */
[----:B------:R-:W3:Y:S02]  /*11750*/  LDC R61, c[0x0][0x230] ;  /* 0x00008c00ff3d7b82 */ /* 0x000ee40000000800 */
[C---:B-1----:R-:W-:Y:S01]  /*11760*/  IMAD.WIDE R70, R2.reuse, 0x4, R116 ;  /* 0x0000000402467825 */ /* 0x042fe200078e0274 */
[----:B------:R1:W-:Y:S04]  /*11770*/  STL.64 [R1+0x238], R66 ;  /* 0x0002384201007387 */ /* 0x0003e80000100a00 */
[----:B------:R1:W-:Y:S01]  /*11780*/  LDGSTS.E [R5+0x48000], desc[UR34][R66.64], !P0 ;  /* 0x4800000042057fae */ /* 0x0003e2000c121862 */
[----:B--2---:R-:W-:-:S03]  /*11790*/  IMAD.WIDE R68, R2, 0x4, R118 ;  /* 0x0000000402447825 */ /* 0x004fc600078e0276 */
[----:B------:R2:W-:Y:S04]  /*117a0*/  STL.64 [R1+0x230], R64 ;  /* 0x0002304001007387 */ /* 0x0005e80000100a00 */
[----:B------:R2:W-:Y:S01]  /*117b0*/  LDGSTS.E [R5+0x4c000], desc[UR34][R64.64], !P0 ;  /* 0x4c00000040057fae */ /* 0x0005e2000c121862 */
[----:B-1----:R-:W-:-:S03]  /*117c0*/  IMAD.WIDE R66, R2, 0x4, R120 ;  /* 0x0000000402427825 */ /* 0x002fc600078e0278 */
[----:B------:R-:W-:Y:S01]  /*117d0*/  STL.64 [R1+0x228], R72 ;  /* 0x0002284801007387 */ /* 0x000fe20000100a00 */
[----:B------:R-:W-:-:S03]  /*117e0*/  ISETP.GE.U32.AND P0, PT, R60, 0x7fffff3f, PT ;  /* 0x7fffff3f3c00780c */ /* 0x000fc60003f06070 */
[----:B------:R-:W-:Y:S01]  /*117f0*/  LDGSTS.E [R5+0x40004], desc[UR34][R72.64], !P2 ;  /* 0x4000400048057fae */ /* 0x000fe2000d121862 */
[----:B------:R-:W-:Y:S02]  /*11800*/  VIADD R60, R63, 0xffffff5d ;  /* 0xffffff5d3f3c7836 */ /* 0x000fe40000000000 */
[----:B------:R-:W-:Y:S01]  /*11810*/  IMAD.WIDE R138, R4, 0x4, R138 ;  /* 0x00000004048a7825 */ /* 0x000fe200078e028a */
[----:B------:R1:W-:Y:S01]  /*11820*/  STL.64 [R1+0x220], R70 ;  /* 0x0002204601007387 */ /* 0x0003e20000100a00 */
[----:B--2---:R-:W2:Y:S03]  /*11830*/  LDC R64, c[0x0][0x230] ;  /* 0x00008c00ff407b82 */ /* 0x004ea60000000800 */
[----:B------:R1:W-:Y:S04]  /*11840*/  LDGSTS.E [R5+0x44004], desc[UR34][R70.64], !P2 ;  /* 0x4400400046057fae */ /* 0x0003e8000d121862 */
[----:B------:R4:W-:Y:S04]  /*11850*/  STL.64 [R1+0x218], R68 ;  /* 0x0002184401007387 */ /* 0x0009e80000100a00 */
[----:B------:R4:W-:Y:S01]  /*11860*/  LDGSTS.E [R5+0x48004], desc[UR34][R68.64], !P2 ;  /* 0x4800400044057fae */ /* 0x0009e2000d121862 */
[----:B-1----:R-:W-:-:S03]  /*11870*/  IMAD.WIDE R70, R2, 0x4, R122 ;  /* 0x0000000402467825 */ /* 0x002fc600078e027a */
[----:B------:R1:W-:Y:S04]  /*11880*/  STL.64 [R1+0x210], R66 ;  /* 0x0002104201007387 */ /* 0x0003e80000100a00 */
[----:B------:R1:W-:Y:S01]  /*11890*/  LDGSTS.E [R5+0x4c004], desc[UR34][R66.64], !P2 ;  /* 0x4c00400042057fae */ /* 0x0003e2000d121862 */
[----:B----4-:R-:W-:-:S03]  /*118a0*/  IMAD.WIDE R68, R2, 0x4, R124 ;  /* 0x0000000402447825 */ /* 0x010fc600078e027c */
[----:B------:R-:W-:Y:S01]  /*118b0*/  STL.64 [R1+0x208], R70 ;  /* 0x0002084601007387 */ /* 0x000fe20000100a00 */
[----:B------:R-:W-:-:S03]  /*118c0*/  ISETP.GE.U32.AND P2, PT, R60, 0x7fffff3e, PT ;  /* 0x7fffff3e3c00780c */ /* 0x000fc60003f46070 */
[----:B------:R-:W-:Y:S01]  /*118d0*/  LDGSTS.E [R5+0x40008], desc[UR34][R70.64], !P5 ;  /* 0x4000800046057fae */ /* 0x000fe2000e921862 */
[----:B-1----:R-:W-:-:S03]  /*118e0*/  IMAD.WIDE R66, R2, 0x4, R126 ;  /* 0x0000000402427825 */ /* 0x002fc600078e027e */
[----:B------:R-:W-:Y:S04]  /*118f0*/  STL.64 [R1+0x200], R68 ;  /* 0x0002004401007387 */ /* 0x000fe80000100a00 */
[----:B------:R-:W-:Y:S01]  /*11900*/  LDGSTS.E [R5+0x44008], desc[UR34][R68.64], !P5 ;  /* 0x4400800044057fae */ /* 0x000fe2000e921862 */
[----:B------:R-:W-:-:S03]  /*11910*/  VIADD R60, R62, 0xffffff5c ;  /* 0xffffff5c3e3c7836 */ /* 0x000fc60000000000 */
[----:B------:R1:W-:Y:S01]  /*11920*/  STL.64 [R1+0x1f8], R66 ;  /* 0x0001f84201007387 */ /* 0x0003e20000100a00 */
[----:B------:R-:W-:-:S03]  /*11930*/  IMAD.WIDE R62, R2, 0x4, R132 ;  /* 0x00000004023e7825 */ /* 0x000fc600078e0284 */
[----:B------:R1:W-:Y:S04]  /*11940*/  LDGSTS.E [R5+0x48008], desc[UR34][R66.64], !P5 ;  /* 0x4800800042057fae */ /* 0x0003e8000e921862 */
[----:B------:R-:W-:Y:S01]  /*11950*/  LDGSTS.E [R5+0x4c008], desc[UR34][R128.64], !P5 ;  /* 0x4c00800080057fae */ /* 0x000fe2000e921862 */
[----:B-1----:R-:W-:-:S05]  /*11960*/  IMAD.WIDE R66, R2, 0x4, R130 ;  /* 0x0000000402427825 */ /* 0x002fca00078e0282 */
[----:B------:R1:W-:Y:S04]  /*11970*/  STL.64 [R1+0x3c8], R66 ;  /* 0x0003c84201007387 */ /* 0x0003e80000100a00 */
[----:B------:R4:W-:Y:S04]  /*11980*/  STL.64 [R1+0x3c0], R62 ;  /* 0x0003c03e01007387 */ /* 0x0009e80000100a00 */
[----:B------:R-:W3:Y:S04]  /*11990*/  LDL.LU.64 R90, [R1+0x20] ;  /* 0x00002000015a7983 */ /* 0x000ee80000300a00 */
[----:B------:R-:W2:Y:S04]  /*119a0*/  LDL.LU.64 R92, [R1+0x30] ;  /* 0x00003000015c7983 */ /* 0x000ea80000300a00 */
[----:B------:R-:W2:Y:S04]  /*119b0*/  LDL.LU.64 R94, [R1+0x40] ;  /* 0x00004000015e7983 */ /* 0x000ea80000300a00 */
[----:B------:R-:W2:Y:S04]  /*119c0*/  LDL.LU.64 R96, [R1+0x50] ;  /* 0x0000500001607983 */ /* 0x000ea80000300a00 */
[----:B------:R-:W2:Y:S04]  /*119d0*/  LDL.LU.64 R98, [R1+0x60] ;  /* 0x0000600001627983 */ /* 0x000ea80000300a00 */
[----:B------:R-:W2:Y:S04]  /*119e0*/  LDL.LU.64 R100, [R1+0x70] ;  /* 0x0000700001647983 */ /* 0x000ea80000300a00 */
[----:B------:R-:W3:Y:S04]  /*119f0*/  LDL.LU.64 R88, [R1+0xb8] ;  /* 0x0000b80001587983 */ /* 0x000ee80000300a00 */
        /* <DEDUP_REMOVED lines=10> */
[----:B------:R-:W-:Y:S01]  /*11aa0*/  LDGSTS.E [R5+0x4000c], desc[UR34][R66.64], !P6 ;  /* 0x4000c00042057fae */ /* 0x000fe2000f121862 */
[----:B------:R-:W-:-:S03]  /*11ab0*/  IMAD.WIDE R130, R2, 0x4, R134 ;  /* 0x0000000402827825 */ /* 0x000fc600078e0286 */
[----:B------:R4:W-:Y:S01]  /*11ac0*/  LDGSTS.E [R5+0x4400c], desc[UR34][R62.64], !P6 ;  /* 0x4400c0003e057fae */ /* 0x0009e2000f121862 */
[----:B------:R-:W-:-:S03]  /*11ad0*/  IMAD.WIDE R132, R2, 0x4, R136 ;  /* 0x0000000402847825 */ /* 0x000fc600078e0288 */
[----:B------:R-:W-:Y:S04]  /*11ae0*/  LDGSTS.E [R5+0x4800c], desc[UR34][R130.64], !P6 ;  /* 0x4800c00082057fae */ /* 0x000fe8000f121862 */
[----:B-1----:R-:W2:Y:S01]  /*11af0*/  LDL.LU.64 R66, [R1+0x158] ;  /* 0x0001580001427983 */ /* 0x002ea20000300a00 */
[----:B------:R-:W-:-:S03]  /*11b00*/  IMAD.WIDE R142, R4, 0x4, R142 ;  /* 0x00000004048e7825 */ /* 0x000fc600078e028e */
[----:B------:R-:W-:Y:S01]  /*11b10*/  LDGSTS.E [R5+0x4c00c], desc[UR34][R132.64], !P6 ;  /* 0x4c00c00084057fae */ /* 0x000fe2000f121862 */
[----:B------:R-:W-:-:S04]  /*11b20*/  IMAD.WIDE R146, R4, 0x4, R146 ;  /* 0x0000000404927825 */ /* 0x000fc800078e0292 */
[C---:B------:R-:W-:Y:S01]  /*11b30*/  IMAD.WIDE R150, R4.reuse, 0x4, R150 ;  /* 0x0000000404967825 */ /* 0x040fe200078e0296 */
[----:B------:R-:W0:Y:S03]  /*11b40*/  LDGDEPBAR ;  /* 0x00000000000079af */ /* 0x000e260000000000 */
        /* <DEDUP_REMOVED lines=64> */
[----:B------:R-:W-:Y:S01]  /*11f50*/  IMAD.WIDE R234, R4, 0x4, R234 ;  /* 0x0000000404ea7825 */ /* 0x000fe200078e02ea */
[----:B------:R-:W-:Y:S01]  /*11f60*/  ISETP.GE.U32.AND P5, PT, R60, 0x7fffff3d, PT ;  /* 0x7fffff3d3c00780c */ /* 0x000fe20003fa6070 */
[----:B----4-:R-:W1:Y:S02]  /*11f70*/  LDC R62, c[0x0][0x230] ;  /* 0x00008c00ff3e7b82 */ /* 0x010e640000000800 */
[----:B---3--:R-:W-:-:S06]  /*11f80*/  IMAD.WIDE R102, R4, 0x4, R88 ;  /* 0x0000000404667825 */ /* 0x008fcc00078e0258 */
[----:B------:R-:W3:Y:S01]  /*11f90*/  LDC R63, c[0x0][0x230] ;  /* 0x00008c00ff3f7b82 */ /* 0x000ee20000000800 */
[----:B------:R-:W4:Y:S01]  /*11fa0*/  LDL.LU.64 R88, [R1+0x160] ;  /* 0x0001600001587983 */ /* 0x000f220000300a00 */
[----:B--2---:R-:W-:-:S04]  /*11fb0*/  IMAD.WIDE R104, R4, 0x4, R86 ;  /* 0x0000000404687825 */ /* 0x004fc800078e0256 */
[C---:B------:R-:W-:Y:S02]  /*11fc0*/  IMAD.WIDE R116, R4.reuse, 0x4, R74 ;  /* 0x0000000404747825 */ /* 0x040fe400078e024a */
[----:B------:R-:W2:Y:S02]  /*11fd0*/  LDL.LU.64 R74, [R1+0x168] ;  /* 0x00016800014a7983 */ /* 0x000ea40000300a00 */
[C---:B------:R-:W-:Y:S02]  /*11fe0*/  IMAD.WIDE R120, R4.reuse, 0x4, R70 ;  /* 0x0000000404787825 */ /* 0x040fe400078e0246 */
[----:B------:R-:W3:Y:S04]  /*11ff0*/  LDL.LU.64 R70, [R1+0x1e8] ;  /* 0x0001e80001467983 */ /* 0x000ee80000300a00 */
[----:B------:R-:W3:Y:S01]  /*12000*/  LDL.LU.64 R86, [R1+0x1e0] ;  /* 0x0001e00001567983 */ /* 0x000ee20000300a00 */
[----:B------:R-:W-:-:S04]  /*12010*/  IMAD.WIDE R90, R4, 0x4, R90 ;  /* 0x00000004045a7825 */ /* 0x000fc800078e025a */
        /* <DEDUP_REMOVED lines=38> */
[----:B------:R-:W-:-:S03]  /*12280*/  IMAD.WIDE R108, R4, 0x4, R82 ;  /* 0x00000004046c7825 */ /* 0x000fc600078e0252 */
[----:B------:R-:W-:Y:S01]  /*12290*/  LDGSTS.E [R0+-0x5b200], desc[UR34][R222.64], P3 ;  /* 0xa4e00000de007fae */ /* 0x000fe20009921862 */
[----:B------:R-:W-:-:S03]  /*122a0*/  IMAD.WIDE R112, R4, 0x4, R78 ;  /* 0x0000000404707825 */ /* 0x000fc600078e024e */
[----:B------:R-:W-:Y:S04]  /*122b0*/  LDGSTS.E [R0+-0x5ae00], desc[UR34][R226.64], P3 ;  /* 0xa5200000e2007fae */ /* 0x000fe80009921862 */
[----:B------:R-:W-:Y:S04]  /*122c0*/  LDGSTS.E [R0+-0x5aa00], desc[UR34][R230.64], P3 ;  /* 0xa5600000e6007fae */ /* 0x000fe80009921862 */
[----:B------:R-:W-:Y:S01]  /*122d0*/  LDGSTS.E [R0+-0x5a600], desc[UR34][R234.64], P3 ;  /* 0xa5a00000ea007fae */ /* 0x000fe20009921862 */
[----:B------:R-:W-:-:S03]  /*122e0*/  IMAD.WIDE R124, R4, 0x4, R66 ;  /* 0x00000004047c7825 */ /* 0x000fc600078e0242 */
        /* <DEDUP_REMOVED lines=9> */
[----:B------:R-:W0:Y:S04]  /*12380*/  LDGDEPBAR ;  /* 0x00000000000079af */ /* 0x000e280000000000 */
[----:B------:R-:W3:Y:S01]  /*12390*/  LDL.LU.64 R82, [R1+0x1d8] ;  /* 0x0001d80001527983 */ /* 0x000ee20000300a00 */
[----:B------:R-:W-:-:S02]  /*123a0*/  VIADD R60, R61, 0xffffff5b ;  /* 0xffffff5b3d3c7836 */ /* 0x000fc40000000000 */
[----:B------:R-:W-:Y:S01]  /*123b0*/  IMAD.WIDE R156, R2, 0x4, R156 ;  /* 0x00000004029c7825 */ /* 0x000fe200078e029c */
[----:B------:R-:W3:Y:S01]  /*123c0*/  LDL.LU.64 R80, [R1+0x1d0] ;  /* 0x0001d00001507983 */ /* 0x000ee20000300a00 */
[----:B------:R-:W1:Y:S03]  /*123d0*/  LDC R61, c[0x0][0x230] ;  /* 0x00008c00ff3d7b82 */ /* 0x000e660000000800 */
[----:B------:R-:W3:Y:S01]  /*123e0*/  LDL.LU.64 R78, [R1+0x1c8] ;  /* 0x0001c800014e7983 */ /* 0x000ee20000300a00 */
[----:B------:R-:W-:-:S03]  /*123f0*/  ISETP.GE.U32.AND P6, PT, R60, 0x7fffff3c, PT ;  /* 0x7fffff3c3c00780c */ /* 0x000fc60003fc6070 */
[----:B------:R-:W3:Y:S01]  /*12400*/  LDL.LU.64 R84, [R1+0x1c0] ;  /* 0x0001c00001547983 */ /* 0x000ee20000300a00 */
[----:B------:R-:W-:-:S03]  /*12410*/  VIADD R60, R64, 0xffffff5a ;  /* 0xffffff5a403c7836 */ /* 0x000fc60000000000 */
[----:B------:R-:W3:Y:S04]  /*12420*/  LDL.LU.64 R76, [R1+0x1b8] ;  /* 0x0001b800014c7983 */ /* 0x000ee80000300a00 */
[----:B------:R-:W3:Y:S04]  /*12430*/  LDL.LU.64 R72, [R1+0x1b0] ;  /* 0x0001b00001487983 */ /* 0x000ee80000300a00 */
[----:B------:R-:W3:Y:S04]  /*12440*/  LDL.LU.64 R68, [R1+0x1a8] ;  /* 0x0001a80001447983 */ /* 0x000ee80000300a00 */
[----:B------:R-:W3:Y:S01]  /*12450*/  LDL.LU.64 R66, [R1+0x1a0] ;  /* 0x0001a00001427983 */ /* 0x000ee20000300a00 */
[C---:B----4-:R-:W-:Y:S01]  /*12460*/  IMAD.WIDE R126, R2.reuse, 0x4, R88 ;  /* 0x00000004027e7825 */ /* 0x050fe200078e0258 */
[----:B------:R-:W-:Y:S06]  /*12470*/  BAR.SYNC.DEFER_BLOCKING 0x0 ;  /* 0x0000000000007b1d */ /* 0x000fec0000010000 */
[----:B------:R-:W-:Y:S01]  /*12480*/  @!PT LDS RZ, [RZ] ;  /* 0x00000000fffff984 */ /* 0x000fe20000000800 */
[----:B------:R-:W-:Y:S01]  /*12490*/  @!PT LDS RZ, [RZ] ;  /* 0x00000000fffff984 */ /* 0x000fe20000000800 */
[----:B------:R-:W-:Y:S01]  /*124a0*/  @!PT LDS RZ, [RZ] ;  /* 0x00000000fffff984 */ /* 0x000fe20000000800 */
[----:B------:R-:W-:Y:S01]  /*124b0*/  LDGSTS.E [R22+0x50000], desc[UR34][R126.64], !P4 ;  /* 0x500000007e167fae */ /* 0x000fe2000e121862 */
[----:B--2---:R-:W-:-:S04]  /*124c0*/  IMAD.WIDE R74, R2, 0x4, R74 ;  /* 0x00000004024a7825 */ /* 0x004fc800078e024a */
[C---:B---3--:R-:W-:Y:S01]  /*124d0*/  IMAD.WIDE R70, R2.reuse, 0x4, R70 ;  /* 0x0000000402467825 */ /* 0x048fe200078e0246 */
[----:B------:R2:W-:Y:S03]  /*124e0*/  STL.64 [R1+0x1f0], R74 ;  /* 0x0001f04a01007387 */ /* 0x0005e60000100a00 */
[C---:B------:R-:W-:Y:S01]  /*124f0*/  IMAD.WIDE R64, R2.reuse, 0x4, R86 ;  /* 0x0000000402407825 */ /* 0x040fe200078e0256 */
[----:B------:R3:W-:Y:S04]  /*12500*/  STL.64 [R1+0x1e8], R70 ;  /* 0x0001e84601007387 */ /* 0x0007e80000100a00 */
[----:B------:R4:W-:Y:S04]  /*12510*/  STL.64 [R1+0x1e0], R64 ;  /* 0x0001e04001007387 */ /* 0x0009e80000100a00 */
[----:B------:R-:W-:Y:S04]  /*12520*/  LDGSTS.E [R22+0x54000], desc[UR34][R74.64], !P4 ;  /* 0x540000004a167fae */ /* 0x000fe8000e121862 */
[----:B------:R-:W-:Y:S04]  /*12530*/  LDGSTS.E [R22+0x58000], desc[UR34][R70.64], !P4 ;  /* 0x5800000046167fae */ /* 0x000fe8000e121862 */
[----:B------:R4:W-:Y:S04]  /*12540*/  LDGSTS.E [R22+0x5c000], desc[UR34][R64.64], !P4 ;  /* 0x5c00000040167fae */ /* 0x0009e8000e121862 */
[----:B--2---:R-:W2:Y:S04]  /*12550*/  LDL.LU.64 R74, [R1+0x198] ;  /* 0x00019800014a7983 */ /* 0x004ea80000300a00 */
[----:B---3--:R-:W3:Y:S01]  /*12560*/  LDL.LU.64 R70, [R1+0x190] ;  /* 0x0001900001467983 */ /* 0x008ee20000300a00 */
[----:B------:R-:W-:-:S04]  /*12570*/  IMAD.WIDE R82, R2, 0x4, R82 ;  /* 0x0000000402527825 */ /* 0x000fc800078e0252 */
[C---:B------:R-:W-:Y:S01]  /*12580*/  IMAD.WIDE R80, R2.reuse, 0x4, R80 ;  /* 0x0000000402507825 */ /* 0x040fe200078e0250 */
[----:B------:R-:W-:Y:S03]  /*12590*/  STL.64 [R1+0x1d8], R82 ;  /* 0x0001d85201007387 */ /* 0x000fe60000100a00 */
[C---:B------:R-:W-:Y:S01]  /*125a0*/  IMAD.WIDE R78, R2.reuse, 0x4, R78 ;  /* 0x00000004024e7825 */ /* 0x040fe200078e024e */
[----:B------:R-:W-:Y:S03]  /*125b0*/  LDGSTS.E [R22+0x50004], desc[UR34][R82.64], !P0 ;  /* 0x5000400052167fae */ /* 0x000fe6000c121862 */
[C---:B----4-:R-:W-:Y:S01]  /*125c0*/  IMAD.WIDE R64, R2.reuse, 0x4, R84 ;  /* 0x0000000402407825 */ /* 0x050fe200078e0254 */
[----:B------:R4:W-:Y:S04]  /*125d0*/  STL.64 [R1+0x1d0], R80 ;  /* 0x0001d05001007387 */ /* 0x0009e80000100a00 */
[----:B------:R4:W-:Y:S04]  /*125e0*/  LDGSTS.E [R22+0x54004], desc[UR34][R80.64], !P0 ;  /* 0x5400400050167fae */ /* 0x0009e8000c121862 */
[----:B------:R1:W-:Y:S04]  /*125f0*/  STL.64 [R1+0x1c8], R78 ;  /* 0x0001c84e01007387 */ /* 0x0003e80000100a00 */
[----:B------:R1:W-:Y:S01]  /*12600*/  LDGSTS.E [R22+0x58004], desc[UR34][R78.64], !P0 ;  /* 0x580040004e167fae */ /* 0x0003e2000c121862 */
[----:B----4-:R-:W-:-:S03]  /*12610*/  IMAD.WIDE R80, R2, 0x4, R76 ;  /* 0x0000000402507825 */ /* 0x010fc600078e024c */
[----:B------:R4:W-:Y:S01]  /*12620*/  STL.64 [R1+0x1c0], R64 ;  /* 0x0001c04001007387 */ /* 0x0009e20000100a00 */
[----:B------:R-:W-:-:S03]  /*12630*/  IMAD.WIDE R76, R2, 0x4, R68 ;  /* 0x00000004024c7825 */ /* 0x000fc600078e0244 */
[----:B------:R4:W-:Y:S01]  /*12640*/  LDGSTS.E [R22+0x5c004], desc[UR34][R64.64], !P0 ;  /* 0x5c00400040167fae */ /* 0x0009e2000c121862 */
[----:B-1----:R-:W-:-:S03]  /*12650*/  IMAD.WIDE R78, R2, 0x4, R72 ;  /* 0x00000004024e7825 */ /* 0x002fc600078e0248 */
[----:B------:R-:W-:Y:S04]  /*12660*/  STL.64 [R1+0x1b8], R80 ;  /* 0x0001b85001007387 */ /* 0x000fe80000100a00 */
[----:B------:R-:W3:Y:S01]  /*12670*/  LDL.LU.64 R68, [R1+0x178] ;  /* 0x0001780001447983 */ /* 0x000ee20000300a00 */
[----:B----4-:R-:W-:-:S03]  /*12680*/  IMAD.WIDE R64, R2, 0x4, R66 ;  /* 0x0000000402407825 */ /* 0x010fc600078e0242 */
[----:B------:R-:W-:Y:S04]  /*12690*/  STL.64 [R1+0x1b0], R78 ;  /* 0x0001b04e01007387 */ /* 0x000fe80000100a00 */
[----:B------:R-:W4:Y:S04]  /*126a0*/  LDL.LU.64 R66, [R1+0x170] ;  /* 0x0001700001427983 */ /* 0x000f280000300a00 */
[----:B------:R-:W-:Y:S04]  /*126b0*/  LDGSTS.E [R22+0x50008], desc[UR34][R80.64], !P2 ;  /* 0x5000800050167fae */ /* 0x000fe8000d121862 */
[----:B------:R-:W-:Y:S04]  /*126c0*/  STL.64 [R1+0x1a8], R76 ;  /* 0x0001a84c01007387 */ /* 0x000fe80000100a00 */
[----:B------:R-:W-:Y:S04]  /*126d0*/  LDGSTS.E [R22+0x54008], desc[UR34][R78.64], !P2 ;  /* 0x540080004e167fae */ /* 0x000fe8000d121862 */
[----:B------:R-:W4:Y:S04]  /*126e0*/  LDL.LU.64 R86, [R1+0x3b8] ;  /* 0x0003b80001567983 */ /* 0x000f280000300a00 */
[----:B------:R-:W-:Y:S04]  /*126f0*/  LDGSTS.E [R22+0x58008], desc[UR34][R76.64], !P2 ;  /* 0x580080004c167fae */ /* 0x000fe8000d121862 */
[----:B------:R3:W-:Y:S04]  /*12700*/  STL.64 [R1+0x1a0], R64 ;  /* 0x0001a04001007387 */ /* 0x0007e80000100a00 */
[----:B------:R3:W-:Y:S04]  /*12710*/  LDGSTS.E [R22+0x5c008], desc[UR34][R64.64], !P2 ;  /* 0x5c00800040167fae */ /* 0x0007e8000d121862 */
[----:B------:R-:W4:Y:S01]  /*12720*/  LDL.LU.64 R72, [R1+0x3b0] ;  /* 0x0003b00001487983 */ /* 0x000f220000300a00 */
[----:B--2---:R-:W-:-:S04]  /*12730*/  IMAD.WIDE R74, R2, 0x4, R74 ;  /* 0x00000004024a7825 */ /* 0x004fc800078e024a */
[C---:B---3--:R-:W-:Y:S01]  /*12740*/  IMAD.WIDE R64, R2.reuse, 0x4, R70 ;  /* 0x0000000402407825 */ /* 0x048fe200078e0246 */
[----:B------:R1:W-:Y:S04]  /*12750*/  STL.64 [R1+0x198], R74 ;  /* 0x0001984a01007387 */ /* 0x0003e80000100a00 */
[----:B------:R-:W2:Y:S04]  /*12760*/  LDL.LU.64 R70, [R1+0x3a8] ;  /* 0x0003a80001467983 */ /* 0x000ea80000300a00 */
[----:B------:R3:W-:Y:S04]  /*12770*/  STL.64 [R1+0x190], R64 ;  /* 0x0001904001007387 */ /* 0x0007e80000100a00 */
[----:B------:R-:W2:Y:S04]  /*12780*/  LDL.LU.64 R80, [R1+0x3a0] ;  /* 0x0003a00001507983 */ /* 0x000ea80000300a00 */
[----:B------:R-:W2:Y:S01]  /*12790*/  LDL.LU.64 R84, [R1+0x398] ;  /* 0x0003980001547983 */ /* 0x000ea20000300a00 */
[----:B------:R-:W-:-:S03]  /*127a0*/  IMAD.WIDE R154, R2, 0x4, R154 ;  /* 0x00000004029a7825 */ /* 0x000fc600078e029a */
[----:B------:R-:W2:Y:S01]  /*127b0*/  LDL.LU.64 R82, [R1+0x390] ;  /* 0x0003900001527983 */ /* 0x000ea20000300a00 */
[----:B------:R-:W-:-:S03]  /*127c0*/  ISETP.GE.U32.AND P3, PT, R60, 0x7fffff3b, PT ;  /* 0x7fffff3b3c00780c */ /* 0x000fc60003f66070 */
[----:B------:R-:W2:Y:S04]  /*127d0*/  LDL.LU.64 R78, [R1+0x388] ;  /* 0x00038800014e7983 */ /* 0x000ea80000300a00 */
[----:B------:R-:W-:Y:S04]  /*127e0*/  LDGSTS.E [R22+0x5000c], desc[UR34][R74.64], !P5 ;  /* 0x5000c0004a167fae */ /* 0x000fe8000e921862 */
[----:B------:R-:W2:Y:S04]  /*127f0*/  LDL.LU.64 R76, [R1+0x380] ;  /* 0x00038000014c7983 */ /* 0x000ea80000300a00 */
[----:B------:R3:W-:Y:S04]  /*12800*/  LDGSTS.E [R22+0x5400c], desc[UR34][R64.64], !P5 ;  /* 0x5400c00040167fae */ /* 0x0007e8000e921862 */
[----:B-1----:R-:W2:Y:S04]  /*12810*/  LDL.LU.64 R74, [R1+0x378] ;  /* 0x00037800014a7983 */ /* 0x002ea80000300a00 */
[----:B------:R-:W-:Y:S04]  /*12820*/  LDGSTS.E [R22+0x5800c], desc[UR34][R156.64], !P5 ;  /* 0x5800c0009c167fae */ /* 0x000fe8000e921862 */
[----:B------:R-:W-:Y:S04]  /*12830*/  STL.64 [R1+0x1410], R156 ;  /* 0x0014109c01007387 */ /* 0x000fe80000100a00 */
[----:B------:R1:W-:Y:S04]  /*12840*/  LDGSTS.E [R22+0x5c00c], desc[UR34][R154.64], !P5 ;  /* 0x5c00c0009a167fae */ /* 0x0003e8000e921862 */
[----:B------:R1:W-:Y:S04]  /*12850*/  STL.64 [R1+0x1420], R22 ;  /* 0x0014201601007387 */ /* 0x0003e80000100a00 */
[----:B------:R-:W-:Y:S01]  /*12860*/  STL.64 [R1+0x1418], R154 ;  /* 0x0014189a01007387 */ /* 0x000fe20000100a00 */
[----:B------:R-:W-:-:S05]  /*12870*/  IMAD.WIDE R68, R2, 0x4, R68 ;  /* 0x0000000402447825 */ /* 0x000fca00078e0244 */
[----:B------:R1:W-:Y:S01]  /*12880*/  STL.64 [R1+0x178], R68 ;  /* 0x0001784401007387 */ /* 0x0003e20000100a00 */
[----:B----4-:R-:W-:-:S03]  /*12890*/  IMAD.WIDE R66, R2, 0x4, R66 ;  /* 0x0000000402427825 */ /* 0x010fc600078e0242 */
[----:B------:R-:W-:Y:S04]  /*128a0*/  LDGSTS.E [R11+0x50000], desc[UR34][R68.64], !P6 ;  /* 0x50000000440b7fae */ /* 0x000fe8000f121862 */
[----:B------:R4:W-:Y:S04]  /*128b0*/  STL.64 [R1+0x170], R66 ;  /* 0x0001704201007387 */ /* 0x0009e80000100a00 */
[----:B------:R-:W-:Y:S01]  /*128c0*/  LDGSTS.E [R11+0x54000], desc[UR34][R66.64], !P6 ;  /* 0x54000000420b7fae */ /* 0x000fe2000f121862 */
[----:B---3--:R-:W-:-:S05]  /*128d0*/  IMAD.WIDE R64, R2, 0x4, R86 ;  /* 0x0000000402407825 */ /* 0x008fca00078e0256 */
[----:B------:R3:W-:Y:S04]  /*128e0*/  STL.64 [R1+0x168], R64 ;  /* 0x0001684001007387 */ /* 0x0007e80000100a00 */
[----:B------:R-:W3:Y:S04]  /*128f0*/  LDL.LU.64 R86, [R1+0x370] ;  /* 0x0003700001567983 */ /* 0x000ee80000300a00 */
[----:B------:R3:W-:Y:S01]  /*12900*/  LDGSTS.E [R11+0x58000], desc[UR34][R64.64], !P6 ;  /* 0x58000000400b7fae */ /* 0x0007e2000f121862 */
[----:B-1----:R-:W-:-:S05]  /*12910*/  IMAD.WIDE R22, R2, 0x4, R72 ;  /* 0x0000000402167825 */ /* 0x002fca00078e0248 */
[----:B------:R1:W-:Y:S04]  /*12920*/  STL.64 [R1+0x160], R22 ;  /* 0x0001601601007387 */ /* 0x0003e80000100a00 */
[----:B------:R-:W3:Y:S04]  /*12930*/  LDL.LU.64 R68, [R1+0x368] ;  /* 0x0003680001447983 */ /* 0x000ee80000300a00 */
[----:B----4-:R-:W4:Y:S04]  /*12940*/  LDL.LU.64 R66, [R1+0x360] ;  /* 0x0003600001427983 */ /* 0x010f280000300a00 */
[----:B------:R-:W4:Y:S04]  /*12950*/  LDL.LU.64 R72, [R1+0x358] ;  /* 0x0003580001487983 */ /* 0x000f280000300a00 */
[----:B------:R1:W-:Y:S01]  /*12960*/  LDGSTS.E [R11+0x5c000], desc[UR34][R22.64], !P6 ;  /* 0x5c000000160b7fae */ /* 0x0003e2000f121862 */
[----:B--2---:R-:W-:-:S04]  /*12970*/  IMAD.WIDE R70, R2, 0x4, R70 ;  /* 0x0000000402467825 */ /* 0x004fc800078e0246 */
[C---:B------:R-:W-:Y:S01]  /*12980*/  IMAD.WIDE R80, R2.reuse, 0x4, R80 ;  /* 0x0000000402507825 */ /* 0x040fe200078e0250 */
[----:B------:R2:W-:Y:S03]  /*12990*/  STL.64 [R1+0x158], R70 ;  /* 0x0001584601007387 */ /* 0x0005e60000100a00 */
[----:B---3--:R-:W-:Y:S01]  /*129a0*/  IMAD.WIDE R64, R2, 0x4, R84 ;  /* 0x0000000402407825 */ /* 0x008fe200078e0254 */
[----:B------:R-:W-:Y:S04]  /*129b0*/  STL.64 [R1+0x150], R80 ;  /* 0x0001505001007387 */ /* 0x000fe80000100a00 */
[----:B------:R-:W-:Y:S04]  /*129c0*/  LDGSTS.E [R11+0x50004], desc[UR34][R70.64], !P3 ;  /* 0x50004000460b7fae */ /* 0x000fe8000d921862 */
[----:B------:R3:W-:Y:S01]  /*129d0*/  STL.64 [R1+0x148], R64 ;  /* 0x0001484001007387 */ /* 0x0007e20000100a00 */
[----:B------:R-:W-:-:S02]  /*129e0*/  VIADD R60, R62, 0xffffff59 ;  /* 0xffffff593e3c7836 */ /* 0x000fc40000000000 */
[----:B-1----:R-:W-:Y:S01]  /*129f0*/  IMAD.WIDE R22, R2, 0x4, R82 ;  /* 0x0000000402167825 */ /* 0x002fe200078e0252 */
[----:B------:R-:W-:Y:S01]  /*12a00*/  LDGSTS.E [R11+0x54004], desc[UR34][R80.64], !P3 ;  /* 0x54004000500b7fae */ /* 0x000fe2000d921862 */
[----:B------:R-:W1:Y:S03]  /*12a10*/  LDC R62, c[0x0][0x230] ;  /* 0x00008c00ff3e7b82 */ /* 0x000e660000000800 */
[----:B--2---:R-:W2:Y:S01]  /*12a20*/  LDL.LU.64 R70, [R1+0x350] ;  /* 0x0003500001467983 */ /* 0x004ea20000300a00 */
[----:B------:R-:W-:Y:S01]  /*12a30*/  ISETP.GE.U32.AND P4, PT, R60, 0x7fffff3a, PT ;  /* 0x7fffff3a3c00780c */ /* 0x000fe20003f86070 */
[C---:B------:R-:W-:Y:S02]  /*12a40*/  IMAD.WIDE R84, R2.reuse, 0x4, R78 ;  /* 0x0000000402547825 */ /* 0x040fe400078e024e */
[----:B------:R1:W-:Y:S02]  /*12a50*/  STL.64 [R1+0x140], R22 ;  /* 0x0001401601007387 */ /* 0x0003e40000100a00 */
[----:B------:R-:W-:-:S02]  /*12a60*/  IMAD.WIDE R82, R2, 0x4, R76 ;  /* 0x0000000402527825 */ /* 0x000fc400078e024c */
[----:B------:R3:W-:Y:S04]  /*12a70*/  LDGSTS.E [R11+0x58004], desc[UR34][R64.64], !P3 ;  /* 0x58004000400b7fae */ /* 0x0007e8000d921862 */
[----:B------:R-:W2:Y:S01]  /*12a80*/  LDL.LU.64 R78, [R1+0x348] ;  /* 0x00034800014e7983 */ /* 0x000ea20000300a00 */
[----:B------:R-:W-:Y:S02]  /*12a90*/  VIADD R60, R63, 0xffffff58 ;  /* 0xffffff583f3c7836 */ /* 0x000fe40000000000 */
[----:B------:R-:W2:Y:S01]  /*12aa0*/  LDC R63, c[0x0][0x230] ;  /* 0x00008c00ff3f7b82 */ /* 0x000ea20000000800 */
[----:B------:R-:W-:Y:S01]  /*12ab0*/  STL.64 [R1+0x138], R84 ;  /* 0x0001385401007387 */ /* 0x000fe20000100a00 */
[----:B---3--:R-:W-:-:S03]  /*12ac0*/  IMAD.WIDE R64, R2, 0x4, R74 ;  /* 0x0000000402407825 */ /* 0x008fc600078e024a */
[----:B------:R-:W3:Y:S04]  /*12ad0*/  LDL.LU.64 R76, [R1+0x340] ;  /* 0x00034000014c7983 */ /* 0x000ee80000300a00 */
[----:B------:R1:W-:Y:S04]  /*12ae0*/  LDGSTS.E [R11+0x5c004], desc[UR34][R22.64], !P3 ;  /* 0x5c004000160b7fae */ /* 0x0003e8000d921862 */
[----:B------:R-:W-:Y:S04]  /*12af0*/  STL.64 [R1+0x130], R82 ;  /* 0x0001305201007387 */ /* 0x000fe80000100a00 */
[----:B------:R-:W3:Y:S01]  /*12b00*/  LDL.LU.64 R74, [R1+0x338] ;  /* 0x00033800014a7983 */ /* 0x000ee20000300a00 */
[----:B------:R-:W-:-:S03]  /*12b10*/  ISETP.GE.U32.AND P0, PT, R60, 0x7fffff39, PT ;  /* 0x7fffff393c00780c */ /* 0x000fc60003f06070 */
[----:B------:R4:W-:Y:S04]  /*12b20*/  STL.64 [R1+0x128], R64 ;  /* 0x0001284001007387 */ /* 0x0009e80000100a00 */
[----:B------:R-:W3:Y:S04]  /*12b30*/  LDL.LU.64 R80, [R1+0x330] ;  /* 0x0003300001507983 */ /* 0x000ee80000300a00 */
[----:B------:R-:W-:Y:S04]  /*12b40*/  LDGSTS.E [R11+0x50008], desc[UR34][R84.64], !P4 ;  /* 0x50008000540b7fae */ /* 0x000fe8000e121862 */
[----:B------:R-:W-:Y:S04]  /*12b50*/  LDGSTS.E [R11+0x54008], desc[UR34][R82.64], !P4 ;  /* 0x54008000520b7fae */ /* 0x000fe8000e121862 */
[----:B------:R4:W-:Y:S01]  /*12b60*/  LDGSTS.E [R11+0x58008], desc[UR34][R64.64], !P4 ;  /* 0x58008000400b7fae */ /* 0x0009e2000e121862 */
[----:B-1----:R-:W-:-:S05]  /*12b70*/  IMAD.WIDE R22, R2, 0x4, R86 ;  /* 0x0000000402167825 */ /* 0x002fca00078e0256 */
[----:B------:R2:W-:Y:S04]  /*12b80*/  STL.64 [R1+0x120], R22 ;  /* 0x0001201601007387 */ /* 0x0005e80000100a00 */
[----:B------:R-:W3:Y:S04]  /*12b90*/  LDL.LU.64 R86, [R1+0x328] ;  /* 0x0003280001567983 */ /* 0x000ee80000300a00 */
[----:B------:R2:W-:Y:S01]  /*12ba0*/  LDGSTS.E [R11+0x5c008], desc[UR34][R22.64], !P4 ;  /* 0x5c008000160b7fae */ /* 0x0005e2000e121862 */
[----:B------:R-:W-:-:S04]  /*12bb0*/  IMAD.WIDE R68, R2, 0x4, R68 ;  /* 0x0000000402447825 */ /* 0x000fc800078e0244 */
[C---:B----4-:R-:W-:Y:S01]  /*12bc0*/  IMAD.WIDE R66, R2.reuse, 0x4, R66 ;  /* 0x0000000402427825 */ /* 0x050fe200078e0242 */
[----:B------:R-:W-:Y:S03]  /*12bd0*/  STL.64 [R1+0x118], R68 ;  /* 0x0001184401007387 */ /* 0x000fe60000100a00 */
[----:B------:R-:W-:Y:S01]  /*12be0*/  IMAD.WIDE R64, R2, 0x4, R72 ;  /* 0x0000000402407825 */ /* 0x000fe200078e0248 */
[----:B------:R-:W4:Y:S04]  /*12bf0*/  LDL.LU.64 R84, [R1+0x320] ;  /* 0x0003200001547983 */ /* 0x000f280000300a00 */
[----:B------:R-:W-:Y:S04]  /*12c00*/  STL.64 [R1+0x110], R66 ;  /* 0x0001104201007387 */ /* 0x000fe80000100a00 */
[----:B------:R-:W4:Y:S04]  /*12c10*/  LDL.LU.64 R82, [R1+0x318] ;  /* 0x0003180001527983 */ /* 0x000f280000300a00 */
[----:B------:R1:W-:Y:S04]  /*12c20*/  STL.64 [R1+0x108], R64 ;  /* 0x0001084001007387 */ /* 0x0003e80000100a00 */
[----:B------:R-:W4:Y:S04]  /*12c30*/  LDL.LU.64 R88, [R1+0x310] ;  /* 0x0003100001587983 */ /* 0x000f280000300a00 */
[----:B------:R-:W-:Y:S04]  /*12c40*/  LDGSTS.E [R11+0x5000c], desc[UR34][R68.64], !P0 ;  /* 0x5000c000440b7fae */ /* 0x000fe8000c121862 */
[----:B------:R-:W-:Y:S01]  /*12c50*/  LDGSTS.E [R11+0x5400c], desc[UR34][R66.64], !P0 ;  /* 0x5400c000420b7fae */ /* 0x000fe2000c121862 */
[----:B------:R-:W-:-:S02]  /*12c60*/  VIADD R60, R61, 0xffffff57 ;  /* 0xffffff573d3c7836 */ /* 0x000fc40000000000 */
[----:B------:R-:W4:Y:S01]  /*12c70*/  LDC R61, c[0x0][0x230] ;  /* 0x00008c00ff3d7b82 */ /* 0x000f220000000800 */
[----:B------:R1:W-:Y:S01]  /*12c80*/  LDGSTS.E [R11+0x5800c], desc[UR34][R64.64], !P0 ;  /* 0x5800c000400b7fae */ /* 0x0003e2000c121862 */
[----:B--2---:R-:W-:Y:S01]  /*12c90*/  IMAD.WIDE R22, R2, 0x4, R70 ;  /* 0x0000000402167825 */ /* 0x004fe200078e0246 */
[----:B------:R-:W-:-:S05]  /*12ca0*/  ISETP.GE.U32.AND P2, PT, R60, 0x7fffff38, PT ;  /* 0x7fffff383c00780c */ /* 0x000fca0003f46070 */
[----:B-1----:R-:W1:Y:S01]  /*12cb0*/  LDC R64, c[0x0][0x230] ;  /* 0x00008c00ff407b82 */ /* 0x002e620000000800 */
[----:B------:R2:W-:Y:S04]  /*12cc0*/  STL.64 [R1+0x100], R22 ;  /* 0x0001001601007387 */ /* 0x0005e80000100a00 */
[----:B------:R-:W4:Y:S04]  /*12cd0*/  LDL.LU.64 R72, [R1+0x308] ;  /* 0x0003080001487983 */ /* 0x000f280000300a00 */
[----:B------:R-:W4:Y:S04]  /*12ce0*/  LDL.LU.64 R70, [R1+0xb0] ;  /* 0x0000b00001467983 */ /* 0x000f280000300a00 */
[----:B------:R-:W4:Y:S04]  /*12cf0*/  LDL.LU.64 R68, [R1+0xa8] ;  /* 0x0000a80001447983 */ /* 0x000f280000300a00 */
[----:B------:R-:W4:Y:S01]  /*12d00*/  LDL.LU.64 R66, [R1+0xa0] ;  /* 0x0000a00001427983 */ /* 0x000f220000300a00 */
[----:B------:R-:W-:-:S02]  /*12d10*/  VIADD R60, R62, 0xffffff56 ;  /* 0xffffff563e3c7836 */ /* 0x000fc40000000000 */
[----:B------:R-:W-:Y:S01]  /*12d20*/  IMAD.WIDE R78, R2, 0x4, R78 ;  /* 0x00000004024e7825 */ /* 0x000fe200078e024e */
[----:B------:R2:W-:Y:S01]  /*12d30*/  LDGSTS.E [R11+0x5c00c], desc[UR34][R22.64], !P0 ;  /* 0x5c00c000160b7fae */ /* 0x0005e2000c121862 */
[----:B------:R-:W1:Y:S01]  /*12d40*/  LDC R62, c[0x0][0x230] ;  /* 0x00008c00ff3e7b82 */ /* 0x000e620000000800 */
[----:B------:R-:W-:Y:S01]  /*12d50*/  ISETP.GE.U32.AND P5, PT, R60, 0x7fffff37, PT ;  /* 0x7fffff373c00780c */ /* 0x000fe20003fa6070 */
[C---:B---3--:R-:W-:Y:S01]  /*12d60*/  IMAD.WIDE R76, R2.reuse, 0x4, R76 ;  /* 0x00000004024c7825 */ /* 0x048fe200078e024c */
[----:B------:R3:W-:Y:S03]  /*12d70*/  STL.64 [R1+0xf8], R78 ;  /* 0x0000f84e01007387 */ /* 0x0007e60000100a00 */
[C---:B------:R-:W-:Y:S01]  /*12d80*/  IMAD.WIDE R74, R2.reuse, 0x4, R74 ;  /* 0x00000004024a7825 */ /* 0x040fe200078e024a */
[----:B------:R3:W-:Y:S03]  /*12d90*/  STL.64 [R1+0xf0], R76 ;  /* 0x0000f04c01007387 */ /* 0x0007e60000100a00 */
[C---:B--2---:R-:W-:Y:S01]  /*12da0*/  IMAD.WIDE R22, R2.reuse, 0x4, R80 ;  /* 0x0000000402167825 */ /* 0x044fe200078e0250 */
[----:B------:R2:W-:Y:S04]  /*12db0*/  STL.64 [R1+0xe8], R74 ;  /* 0x0000e84a01007387 */ /* 0x0005e80000100a00 */
[----:B------:R-:W-:Y:S04]  /*12dc0*/  LDGSTS.E [R10+0x50000], desc[UR34][R78.64], !P2 ;  /* 0x500000004e0a7fae */ /* 0x000fe8000d121862 */
[----:B------:R1:W-:Y:S04]  /*12dd0*/  STL.64 [R1+0xe0], R22 ;  /* 0x0000e01601007387 */ /* 0x0003e80000100a00 */
[----:B------:R-:W-:Y:S04]  /*12de0*/  LDGSTS.E [R10+0x54000], desc[UR34][R76.64], !P2 ;  /* 0x540000004c0a7fae */ /* 0x000fe8000d121862 */
[----:B---3--:R-:W3:Y:S04]  /*12df0*/  LDL.LU.64 R78, [R1+0x98] ;  /* 0x00009800014e7983 */ /* 0x008ee80000300a00 */
[----:B------:R-:W-:Y:S04]  /*12e00*/  LDGSTS.E [R10+0x58000], desc[UR34][R74.64], !P2 ;  /* 0x580000004a0a7fae */ /* 0x000fe8000d121862 */
[----:B------:R-:W3:Y:S04]  /*12e10*/  LDL.LU.64 R76, [R1+0x90] ;  /* 0x00009000014c7983 */ /* 0x000ee80000300a00 */
[----:B------:R1:W-:Y:S04]  /*12e20*/  LDGSTS.E [R10+0x5c000], desc[UR34][R22.64], !P2 ;  /* 0x5c000000160a7fae */ /* 0x0003e8000d121862 */
[----:B--2---:R-:W2:Y:S04]  /*12e30*/  LDL.LU.64 R74, [R1+0x88] ;  /* 0x00008800014a7983 */ /* 0x004ea80000300a00 */
[----:B------:R-:W2:Y:S01]  /*12e40*/  LDL.LU.64 R80, [R1+0x80] ;  /* 0x0000800001507983 */ /* 0x000ea20000300a00 */
[----:B------:R-:W-:-:S05]  /*12e50*/  IMAD.WIDE R86, R2, 0x4, R86 ;  /* 0x0000000402567825 */ /* 0x000fca00078e0256 */
[----:B------:R1:W-:Y:S04]  /*12e60*/  STL.64 [R1+0xd8], R86 ;  /* 0x0000d85601007387 */ /* 0x0003e80000100a00 */
[----:B------:R1:W-:Y:S01]  /*12e70*/  LDGSTS.E [R10+0x50004], desc[UR34][R86.64], !P5 ;  /* 0x50004000560a7fae */ /* 0x0003e2000e921862 */
[----:B----4-:R-:W-:-:S05]  /*12e80*/  IMAD.WIDE R84, R2, 0x4, R84 ;  /* 0x0000000402547825 */ /* 0x010fca00078e0254 */
[----:B------:R4:W-:Y:S01]  /*12e90*/  STL.64 [R1+0xd0], R84 ;  /* 0x0000d05401007387 */ /* 0x0009e20000100a00 */
[----:B------:R-:W-:-:S03]  /*12ea0*/  IMAD.WIDE R82, R2, 0x4, R82 ;  /* 0x0000000402527825 */ /* 0x000fc600078e0252 */
[----:B------:R4:W-:Y:S01]  /*12eb0*/  LDGSTS.E [R10+0x54004], desc[UR34][R84.64], !P5 ;  /* 0x54004000540a7fae */ /* 0x0009e2000e921862 */
[----:B-1----:R-:W-:-:S03]  /*12ec0*/  IMAD.WIDE R22, R2, 0x4, R88 ;  /* 0x0000000402167825 */ /* 0x002fc600078e0258 */
[----:B------:R1:W-:Y:S04]  /*12ed0*/  STL.64 [R1+0xc8], R82 ;  /* 0x0000c85201007387 */ /* 0x0003e80000100a00 */
[----:B------:R1:W-:Y:S04]  /*12ee0*/  LDGSTS.E [R10+0x58004], desc[UR34][R82.64], !P5 ;  /* 0x58004000520a7fae */ /* 0x0003e8000e921862 */
[----:B------:R1:W-:Y:S04]  /*12ef0*/  STL.64 [R1+0xc0], R22 ;  /* 0x0000c01601007387 */ /* 0x0003e80000100a00 */
[----:B------:R1:W-:Y:S01]  /*12f00*/  LDGSTS.E [R10+0x5c004], desc[UR34][R22.64], !P5 ;  /* 0x5c004000160a7fae */ /* 0x0003e2000e921862 */
[----:B------:R-:W-:-:S04]  /*12f10*/  IMAD.WIDE R86, R2, 0x4, R72 ;  /* 0x0000000402567825 */ /* 0x000fc800078e0248 */
[C---:B----4-:R-:W-:Y:S01]  /*12f20*/  IMAD.WIDE R84, R2.reuse, 0x4, R70 ;  /* 0x0000000402547825 */ /* 0x050fe200078e0246 */
[----:B------:R-:W-:Y:S03]  /*12f30*/  STL.64 [R1+0xb8], R86 ;  /* 0x0000b85601007387 */ /* 0x000fe60000100a00 */
[----:B-1----:R-:W-:-:S04]  /*12f40*/  IMAD.WIDE R82, R2, 0x4, R68 ;  /* 0x0000000402527825 */ /* 0x002fc800078e0244 */
[----:B------:R-:W-:Y:S02]  /*12f50*/  IMAD.WIDE R22, R2, 0x4, R66 ;  /* 0x0000000402167825 */ /* 0x000fe400078e0242 */
[----:B------:R-:W4:Y:S04]  /*12f60*/  LDL.LU.64 R66, [R1+0x78] ;  /* 0x0000780001427983 */ /* 0x000f280000300a00 */
[----:B------:R1:W-:Y:S04]  /*12f70*/  STL.64 [R1+0xb0], R84 ;  /* 0x0000b05401007387 */ /* 0x0003e80000100a00 */
[----:B------:R-:W4:Y:S04]  /*12f80*/  LDL.LU.64 R72, [R1+0x300] ;  /* 0x0003000001487983 */ /* 0x000f280000300a00 */
[----:B------:R-:W-:Y:S04]  /*12f90*/  STL.64 [R1+0xa8], R82 ;  /* 0x0000a85201007387 */ /* 0x000fe80000100a00 */
[----:B------:R-:W4:Y:S04]  /*12fa0*/  LDL.LU.64 R70, [R1+0x68] ;  /* 0x0000680001467983 */ /* 0x000f280000300a00 */
[----:B------:R1:W-:Y:S04]  /*12fb0*/  STL.64 [R1+0xa0], R22 ;  /* 0x0000a01601007387 */ /* 0x0003e80000100a00 */
[----:B------:R-:W4:Y:S01]  /*12fc0*/  LDL.LU.64 R68, [R1+0x2f8] ;  /* 0x0002f80001447983 */ /* 0x000f220000300a00 */
[----:B------:R-:W-:-:S02]  /*12fd0*/  VIADD R60, R63, 0xffffff55 ;  /* 0xffffff553f3c7836 */ /* 0x000fc40000000000 */
[----:B------:R-:W4:Y:S03]  /*12fe0*/  LDC R63, c[0x0][0x230] ;  /* 0x00008c00ff3f7b82 */ /* 0x000f260000000800 */
[----:B------:R-:W-:Y:S01]  /*12ff0*/  ISETP.GE.U32.AND P6, PT, R60, 0x7fffff36, PT ;  /* 0x7fffff363c00780c */ /* 0x000fe20003fc6070 */
[----:B------:R-:W-:Y:S02]  /*13000*/  VIADD R60, R61, 0xffffff54 ;  /* 0xffffff543d3c7836 */ /* 0x000fe40000000000 */
[----:B---3--:R-:W-:-:S03]  /*13010*/  IMAD.WIDE R78, R2, 0x4, R78 ;  /* 0x00000004024e7825 */ /* 0x008fc600078e024e */
[----:B------:R-:W-:Y:S01]  /*13020*/  ISETP.GE.U32.AND P3, PT, R60, 0x7fffff35, PT ;  /* 0x7fffff353c00780c */ /* 0x000fe20003f66070 */
[----:B------:R-:W3:Y:S01]  /*13030*/  LDC R61, c[0x0][0x230] ;  /* 0x00008c00ff3d7b82 */ /* 0x000ee20000000800 */
[----:B------:R-:W-:Y:S01]  /*13040*/  VIADD R60, R62, 0xffffff53 ;  /* 0xffffff533e3c7836 */ /* 0x000fe20000000000 */
[----:B------:R-:W-:Y:S01]  /*13050*/  STL.64 [R1+0x98], R78 ;  /* 0x0000984e01007387 */ /* 0x000fe20000100a00 */
[----:B------:R-:W-:-:S03]  /*13060*/  IMAD.WIDE R76, R2, 0x4, R76 ;  /* 0x00000004024c7825 */ /* 0x000fc600078e024c */
[----:B------:R-:W-:Y:S02]  /*13070*/  LDGSTS.E [R10+0x50008], desc[UR34][R86.64], !P6 ;  /* 0x50008000560a7fae */ /* 0x000fe4000f121862 */
[----:B------:R-:W3:Y:S02]  /*13080*/  LDC R62, c[0x0][0x230] ;  /* 0x00008c00ff3e7b82 */ /* 0x000ee40000000800 */
[----:B------:R-:W-:Y:S01]  /*13090*/  LDGSTS.E [R10+0x54008], desc[UR34][R84.64], !P6 ;  /* 0x54008000540a7fae */ /* 0x000fe2000f121862 */
[----:B--2---:R-:W-:-:S03]  /*130a0*/  IMAD.WIDE R74, R2, 0x4, R74 ;  /* 0x00000004024a7825 */ /* 0x004fc600078e024a */
[----:B------:R-:W-:Y:S04]  /*130b0*/  LDGSTS.E [R10+0x58008], desc[UR34][R82.64], !P6 ;  /* 0x58008000520a7fae */ /* 0x000fe8000f121862 */
[----:B------:R2:W-:Y:S04]  /*130c0*/  LDGSTS.E [R10+0x5c008], desc[UR34][R22.64], !P6 ;  /* 0x5c008000160a7fae */ /* 0x0005e8000f121862 */
[----:B-1----:R-:W3:Y:S01]  /*130d0*/  LDL.LU.64 R84, [R1+0x58] ;  /* 0x0000580001547983 */ /* 0x002ee20000300a00 */
[----:B------:R-:W-:-:S03]  /*130e0*/  ISETP.GE.U32.AND P4, PT, R60, 0x7fffff34, PT ;  /* 0x7fffff343c00780c */ /* 0x000fc60003f86070 */
[----:B------:R1:W-:Y:S01]  /*130f0*/  STL.64 [R1+0x90], R76 ;  /* 0x0000904c01007387 */ /* 0x0003e20000100a00 */
[----:B--2---:R-:W-:-:S03]  /*13100*/  IMAD.WIDE R22, R2, 0x4, R80 ;  /* 0x0000000402167825 */ /* 0x004fc600078e0250 */
[----:B------:R-:W2:Y:S04]  /*13110*/  LDL.LU.64 R82, [R1+0x2f0] ;  /* 0x0002f00001527983 */ /* 0x000ea80000300a00 */
[----:B------:R1:W-:Y:S04]  /*13120*/  STL.64 [R1+0x88], R74 ;  /* 0x0000884a01007387 */ /* 0x0003e80000100a00 */
[----:B------:R-:W2:Y:S04]  /*13130*/  LDL.LU.64 R88, [R1+0x48] ;  /* 0x0000480001587983 */ /* 0x000ea80000300a00 */
[----:B------:R4:W-:Y:S04]  /*13140*/  STL.64 [R1+0x80], R22 ;  /* 0x0000801601007387 */ /* 0x0009e80000100a00 */
[----:B------:R-:W-:Y:S04]  /*13150*/  LDGSTS.E [R10+0x5000c], desc[UR34][R78.64], !P3 ;  /* 0x5000c0004e0a7fae */ /* 0x000fe8000d921862 */
[----:B------:R-:W2:Y:S04]  /*13160*/  LDL.LU.64 R86, [R1+0x2e8] ;  /* 0x0002e80001567983 */ /* 0x000ea80000300a00 */
[----:B------:R-:W-:Y:S04]  /*13170*/  LDGSTS.E [R10+0x5400c], desc[UR34][R76.64], !P3 ;  /* 0x5400c0004c0a7fae */ /* 0x000fe8000d921862 */
[----:B------:R-:W-:Y:S04]  /*13180*/  LDGSTS.E [R10+0x5800c], desc[UR34][R74.64], !P3 ;  /* 0x5800c0004a0a7fae */ /* 0x000fe8000d921862 */
[----:B------:R4:W-:Y:S04]  /*13190*/  LDGSTS.E [R10+0x5c00c], desc[UR34][R22.64], !P3 ;  /* 0x5c00c000160a7fae */ /* 0x0009e8000d921862 */
[----:B-1----:R-:W2:Y:S04]  /*131a0*/  LDL.LU.64 R76, [R1+0x38] ;  /* 0x00003800014c7983 */ /* 0x002ea80000300a00 */
[----:B------:R-:W2:Y:S04]  /*131b0*/  LDL.LU.64 R74, [R1+0x2e0] ;  /* 0x0002e000014a7983 */ /* 0x000ea80000300a00 */
[----:B------:R-:W2:Y:S04]  /*131c0*/  LDL.LU.64 R80, [R1+0x28] ;  /* 0x0000280001507983 */ /* 0x000ea80000300a00 */
[----:B------:R-:W2:Y:S04]  /*131d0*/  LDL.LU.64 R78, [R1+0x2d8] ;  /* 0x0002d800014e7983 */ /* 0x000ea80000300a00 */
[----:B------:R1:W-:Y:S01]  /*131e0*/  STL.64 [R1+0x1428], R10 ;  /* 0x0014280a01007387 */ /* 0x0003e20000100a00 */
[----:B----4-:R-:W-:-:S04]  /*131f0*/  IMAD.WIDE R66, R2, 0x4, R66 ;  /* 0x0000000402427825 */ /* 0x010fc800078e0242 */
[C---:B------:R-:W-:Y:S01]  /*13200*/  IMAD.WIDE R134, R2.reuse, 0x4, R72 ;  /* 0x0000000402867825 */ /* 0x040fe200078e0248 */
[----:B------:R4:W-:Y:S03]  /*13210*/  STL.64 [R1+0x78], R66 ;  /* 0x0000784201007387 */ /* 0x0009e60000100a00 */
[C---:B------:R-:W-:Y:S01]  /*13220*/  IMAD.WIDE R22, R2.reuse, 0x4, R70 ;  /* 0x0000000402167825 */ /* 0x040fe200078e0246 */
[----:B------:R-:W-:Y:S04]  /*13230*/  STL.64 [R1+0x70], R134 ;  /* 0x0000708601007387 */ /* 0x000fe80000100a00 */
[----:B------:R2:W-:Y:S01]  /*13240*/  STL.64 [R1+0x68], R22 ;  /* 0x0000681601007387 */ /* 0x0005e20000100a00 */
[----:B-1----:R-:W-:-:S03]  /*13250*/  IMAD.WIDE R10, R2, 0x4, R68 ;  /* 0x00000004020a7825 */ /* 0x002fc600078e0244 */
[----:B------:R-:W-:Y:S04]  /*13260*/  LDGSTS.E [R9+0x50000], desc[UR34][R66.64], !P4 ;  /* 0x5000000042097fae */ /* 0x000fe8000e121862 */
[----:B------:R-:W2:Y:S04]  /*13270*/  LDL.LU.64 R68, [R1+0x18] ;  /* 0x0000180001447983 */ /* 0x000ea80000300a00 */
[----:B------:R1:W-:Y:S04]  /*13280*/  STL.64 [R1+0x60], R10 ;  /* 0x0000600a01007387 */ /* 0x0003e80000100a00 */
[----:B----4-:R-:W4:Y:S04]  /*13290*/  LDL.LU.64 R66, [R1+0x10] ;  /* 0x0000100001427983 */ /* 0x010f280000300a00 */
[----:B------:R-:W4:Y:S04]  /*132a0*/  LDL.LU.64 R72, [R1+0x8] ;  /* 0x0000080001487983 */ /* 0x000f280000300a00 */
[----:B------:R-:W4:Y:S01]  /*132b0*/  LDL.LU.64 R70, [R1] ;  /* 0x0000000001467983 */ /* 0x000f220000300a00 */
[----:B------:R-:W-:-:S02]  /*132c0*/  VIADD R60, R63, 0xffffff52 ;  /* 0xffffff523f3c7836 */ /* 0x000fc40000000000 */
[----:B------:R-:W4:Y:S01]  /*132d0*/  LDC R63, c[0x0][0x230] ;  /* 0x00008c00ff3f7b82 */ /* 0x000f220000000800 */
[----:B------:R-:W-:Y:S02]  /*132e0*/  LDGSTS.E [R9+0x54000], desc[UR34][R134.64], !P4 ;  /* 0x5400000086097fae */ /* 0x000fe4000e121862 */
[----:B------:R-:W-:Y:S01]  /*132f0*/  ISETP.GE.U32.AND P0, PT, R60, 0x7fffff33, PT ;  /* 0x7fffff333c00780c */ /* 0x000fe20003f06070 */
[----:B---3--:R-:W-:Y:S01]  /*13300*/  VIADD R60, R61, 0xffffff51 ;  /* 0xffffff513d3c7836 */ /* 0x008fe20000000000 */
[----:B------:R3:W-:Y:S03]  /*13310*/  LDGSTS.E [R9+0x58000], desc[UR34][R22.64], !P4 ;  /* 0x5800000016097fae */ /* 0x0007e6000e121862 */
[----:B------:R-:W4:Y:S01]  /*13320*/  LDC R61, c[0x0][0x230] ;  /* 0x00008c00ff3d7b82 */ /* 0x000f220000000800 */
[----:B------:R-:W-:Y:S01]  /*13330*/  ISETP.GE.U32.AND P2, PT, R60, 0x7fffff32, PT ;  /* 0x7fffff323c00780c */ /* 0x000fe20003f46070 */
[----:B------:R1:W-:Y:S01]  /*13340*/  LDGSTS.E [R9+0x5c000], desc[UR34][R10.64], !P4 ;  /* 0x5c0000000a097fae */ /* 0x0003e2000e121862 */
[----:B------:R-:W-:-:S04]  /*13350*/  IMAD.WIDE R84, R2, 0x4, R84 ;  /* 0x0000000402547825 */ /* 0x000fc800078e0254 */
[----:B------:R-:W-:Y:S01]  /*13360*/  VIADD R60, R62, 0xffffff50 ;  /* 0xffffff503e3c7836 */ /* 0x000fe20000000000 */
[----:B------:R-:W-:Y:S01]  /*13370*/  STL.64 [R1+0x58], R84 ;  /* 0x0000585401007387 */ /* 0x000fe20000100a00 */
[----:B------:R-:W4:Y:S01]  /*13380*/  LDC R62, c[0x0][0x230] ;  /* 0x00008c00ff3e7b82 */ /* 0x000f220000000800 */
[C---:B--2---:R-:W-:Y:S02]  /*13390*/  IMAD.WIDE R82, R2.reuse, 0x4, R82 ;  /* 0x0000000402527825 */ /* 0x044fe400078e0252 */
[----:B------:R-:W-:Y:S02]  /*133a0*/  LDGSTS.E [R9+0x50004], desc[UR34][R84.64], !P0 ;  /* 0x5000400054097fae */ /* 0x000fe4000c121862 */
[C---:B---3--:R-:W-:Y:S02]  /*133b0*/  IMAD.WIDE R22, R2.reuse, 0x4, R88 ;  /* 0x0000000402167825 */ /* 0x048fe400078e0258 */
[----:B------:R-:W-:Y:S04]  /*133c0*/  STL.64 [R1+0x50], R82 ;  /* 0x0000505201007387 */ /* 0x000fe80000100a00 */
[----:B------:R-:W-:Y:S01]  /*133d0*/  LDGSTS.E [R9+0x54004], desc[UR34][R82.64], !P0 ;  /* 0x5400400052097fae */ /* 0x000fe2000c121862 */
[----:B-1----:R-:W-:-:S03]  /*133e0*/  IMAD.WIDE R10, R2, 0x4, R86 ;  /* 0x00000004020a7825 */ /* 0x002fc600078e0256 */
[----:B------:R1:W-:Y:S01]  /*133f0*/  STL.64 [R1+0x48], R22 ;  /* 0x0000481601007387 */ /* 0x0003e20000100a00 */
[----:B------:R-:W-:-:S03]  /*13400*/  ISETP.GE.U32.AND P5, PT, R60, 0x7fffff31, PT ;  /* 0x7fffff313c00780c */ /* 0x000fc60003fa6070 */
[----:B------:R1:W-:Y:S04]  /*13410*/  LDGSTS.E [R9+0x58004], desc[UR34][R22.64], !P0 ;  /* 0x5800400016097fae */ /* 0x0003e8000c121862 */
[----:B------:R2:W-:Y:S04]  /*13420*/  STL.64 [R1+0x40], R10 ;  /* 0x0000400a01007387 */ /* 0x0005e80000100a00 */
[----:B------:R2:W-:Y:S01]  /*13430*/  LDGSTS.E [R9+0x5c004], desc[UR34][R10.64], !P0 ;  /* 0x5c0040000a097fae */ /* 0x0005e2000c121862 */
[----:B------:R-:W-:-:S04]  /*13440*/  IMAD.WIDE R76, R2, 0x4, R76 ;  /* 0x00000004024c7825 */ /* 0x000fc800078e024c */
[C---:B------:R-:W-:Y:S01]  /*13450*/  IMAD.WIDE R74, R2.reuse, 0x4, R74 ;  /* 0x00000004024a7825 */ /* 0x040fe200078e024a */
[----:B------:R-:W-:Y:S03]  /*13460*/  STL.64 [R1+0x38], R76 ;  /* 0x0000384c01007387 */ /* 0x000fe60000100a00 */
[C---:B-1----:R-:W-:Y:S01]  /*13470*/  IMAD.WIDE R22, R2.reuse, 0x4, R80 ;  /* 0x0000000402167825 */ /* 0x042fe200078e0250 */
[----:B------:R-:W-:Y:S03]  /*13480*/  LDGSTS.E [R9+0x50008], desc[UR34][R76.64], !P2 ;  /* 0x500080004c097fae */ /* 0x000fe6000d121862 */
[C---:B--2---:R-:W-:Y:S01]  /*13490*/  IMAD.WIDE R10, R2.reuse, 0x4, R78 ;  /* 0x00000004020a7825 */ /* 0x044fe200078e024e */
[----:B------:R-:W-:Y:S04]  /*134a0*/  STL.64 [R1+0x30], R74 ;  /* 0x0000304a01007387 */ /* 0x000fe80000100a00 */
[----:B------:R-:W-:Y:S04]  /*134b0*/  LDGSTS.E [R9+0x54008], desc[UR34][R74.64], !P2 ;  /* 0x540080004a097fae */ /* 0x000fe8000d121862 */
[----:B------:R1:W-:Y:S04]  /*134c0*/  STL.64 [R1+0x28], R22 ;  /* 0x0000281601007387 */ /* 0x0003e80000100a00 */
[----:B------:R1:W-:Y:S04]  /*134d0*/  LDGSTS.E [R9+0x58008], desc[UR34][R22.64], !P2 ;  /* 0x5800800016097fae */ /* 0x0003e8000d121862 */
[----:B------:R2:W-:Y:S04]  /*134e0*/  STL.64 [R1+0x20], R10 ;  /* 0x0000200a01007387 */ /* 0x0005e80000100a00 */
[----:B------:R2:W-:Y:S01]  /*134f0*/  LDGSTS.E [R9+0x5c008], desc[UR34][R10.64], !P2 ;  /* 0x5c0080000a097fae */ /* 0x0005e2000d121862 */
[----:B------:R-:W-:-:S04]  /*13500*/  IMAD.WIDE R68, R2, 0x4, R68 ;  /* 0x0000000402447825 */ /* 0x000fc800078e0244 */
[C---:B----4-:R-:W-:Y:S01]  /*13510*/  IMAD.WIDE R66, R2.reuse, 0x4, R66 ;  /* 0x0000000402427825 */ /* 0x050fe200078e0242 */
[----:B------:R3:W-:Y:S03]  /*13520*/  STL.64 [R1+0x18], R68 ;  /* 0x0000184401007387 */ /* 0x0007e60000100a00 */
[C---:B-1----:R-:W-:Y:S01]  /*13530*/  IMAD.WIDE R22, R2.reuse, 0x4, R72 ;  /* 0x0000000402167825 */ /* 0x042fe200078e0248 */
[----:B------:R1:W-:Y:S03]  /*13540*/  STL.64 [R1+0x10], R66 ;  /* 0x0000104201007387 */ /* 0x0003e60000100a00 */
[----:B--2---:R-:W-:Y:S01]  /*13550*/  IMAD.WIDE R10, R2, 0x4, R70 ;  /* 0x00000004020a7825 */ /* 0x004fe200078e0246 */
[----:B------:R2:W-:Y:S04]  /*13560*/  STL.64 [R1+0x8], R22 ;  /* 0x0000081601007387 */ /* 0x0005e80000100a00 */
[----:B------:R4:W-:Y:S04]  /*13570*/  STL.64 [R1], R10 ;  /* 0x0000000a01007387 */ /* 0x0009e80000100a00 */
[----:B------:R-:W4:Y:S04]  /*13580*/  LDL.LU.64 R70, [R1+0x2d0] ;  /* 0x0002d00001467983 */ /* 0x000f280000300a00 */
[----:B------:R-:W-:Y:S04]  /*13590*/  LDGSTS.E [R9+0x5000c], desc[UR34][R68.64], !P5 ;  /* 0x5000c00044097fae */ /* 0x000fe8000e921862 */
[----:B------:R-:W4:Y:S04]  /*135a0*/  LDL.LU.64 R86, [R1+0x2c8] ;  /* 0x0002c80001567983 */ /* 0x000f280000300a00 */
[----:B------:R-:W-:Y:S04]  /*135b0*/  LDGSTS.E [R9+0x5400c], desc[UR34][R66.64], !P5 ;  /* 0x5400c00042097fae */ /* 0x000fe8000e921862 */
[----:B---3--:R-:W3:Y:S01]  /*135c0*/  LDL.LU.64 R68, [R1+0x2c0] ;  /* 0x0002c00001447983 */ /* 0x008ee20000300a00 */
[----:B------:R-:W-:-:S02]  /*135d0*/  VIADD R60, R64, 0xffffff4f ;  /* 0xffffff4f403c7836 */ /* 0x000fc40000000000 */
[----:B------:R-:W2:Y:S01]  /*135e0*/  LDC R64, c[0x0][0x230] ;  /* 0x00008c00ff407b82 */ /* 0x000ea20000000800 */
[----:B------:R-:W-:Y:S01]  /*135f0*/  IMAD.WIDE R250, R2, 0x4, R250 ;  /* 0x0000000402fa7825 */ /* 0x000fe200078e02fa */
[----:B------:R2:W-:Y:S04]  /*13600*/  LDGSTS.E [R9+0x5800c], desc[UR34][R22.64], !P5 ;  /* 0x5800c00016097fae */ /* 0x0005e8000e921862 */
[----:B-1----:R-:W3:Y:S01]  /*13610*/  LDL.LU.64 R66, [R1+0x2b8] ;  /* 0x0002b80001427983 */ /* 0x002ee20000300a00 */
[----:B------:R-:W-:Y:S01]  /*13620*/  ISETP.GE.U32.AND P6, PT, R60, 0x7fffff30, PT ;  /* 0x7fffff303c00780c */ /* 0x000fe20003fc6070 */
[----:B------:R-:W-:Y:S02]  /*13630*/  VIADD R60, R61, 0xffffff4e ;  /* 0xffffff4e3d3c7836 */ /* 0x000fe40000000000 */
[----:B------:R-:W1:Y:S01]  /*13640*/  LDC R61, c[0x0][0x230] ;  /* 0x00008c00ff3d7b82 */ /* 0x000e620000000800 */
[----:B------:R-:W3:Y:S02]  /*13650*/  LDL.LU.64 R84, [R1+0x2b0] ;  /* 0x0002b00001547983 */ /* 0x000ee40000300a00 */
[----:B------:R-:W-:Y:S01]  /*13660*/  ISETP.GE.U32.AND P3, PT, R60, 0x7fffff2f, PT ;  /* 0x7fffff2f3c00780c */ /* 0x000fe20003f66070 */
[----:B------:R-:W-:Y:S01]  /*13670*/  VIADD R60, R63, 0xffffff4d ;  /* 0xffffff4d3f3c7836 */ /* 0x000fe20000000000 */
[----:B------:R-:W3:Y:S01]  /*13680*/  LDL.LU.64 R82, [R1+0x2a8] ;  /* 0x0002a80001527983 */ /* 0x000ee20000300a00 */
[----:B------:R-:W-:-:S02]  /*13690*/  IMAD.WIDE R248, R2, 0x4, R248 ;  /* 0x0000000402f87825 */ /* 0x000fc400078e02f8 */
[----:B------:R-:W3:Y:S01]  /*136a0*/  LDC R63, c[0x0][0x230] ;  /* 0x00008c00ff3f7b82 */ /* 0x000ee20000000800 */
[----:B------:R-:W-:Y:S01]  /*136b0*/  ISETP.GE.U32.AND P4, PT, R60, 0x7fffff2e, PT ;  /* 0x7fffff2e3c00780c */ /* 0x000fe20003f86070 */
[----:B------:R-:W-:Y:S01]  /*136c0*/  IMAD.WIDE R246, R2, 0x4, R246 ;  /* 0x0000000402f67825 */ /* 0x000fe200078e02f6 */
[----:B------:R-:W3:Y:S03]  /*136d0*/  LDL.LU.64 R80, [R1+0x2a0] ;  /* 0x0002a00001507983 */ /* 0x000ee60000300a00 */
[----:B--2---:R-:W-:Y:S01]  /*136e0*/  VIADD R60, R64, 0xffffff4c ;  /* 0xffffff4c403c7836 */ /* 0x004fe20000000000 */
[----:B------:R-:W2:Y:S01]  /*136f0*/  LDL.LU.64 R78, [R1+0x298] ;  /* 0x00029800014e7983 */ /* 0x000ea20000300a00 */
[----:B------:R-:W4:Y:S01]  /*13700*/  LDC R64, c[0x0][0x230] ;  /* 0x00008c00ff407b82 */ /* 0x000f220000000800 */
[C---:B------:R-:W-:Y:S02]  /*13710*/  IMAD.WIDE R244, R2.reuse, 0x4, R244 ;  /* 0x0000000402f47825 */ /* 0x040fe400078e02f4 */
[----:B------:R-:W-:Y:S02]  /*13720*/  STL.64 [R1+0x1430], R250 ;  /* 0x001430fa01007387 */ /* 0x000fe40000100a00 */
[----:B------:R-:W-:Y:S01]  /*13730*/  IMAD.WIDE R242, R2, 0x4, R242 ;  /* 0x0000000402f27825 */ /* 0x000fe200078e02f2 */
[----:B------:R-:W-:Y:S01]  /*13740*/  ISETP.GE.U32.AND P0, PT, R60, 0x7fffff2d, PT ;  /* 0x7fffff2d3c00780c */ /* 0x000fe20003f06070 */
[----:B------:R-:W-:Y:S01]  /*13750*/  STL.64 [R1+0x1438], R248 ;  /* 0x001438f801007387 */ /* 0x000fe20000100a00 */
[----:B------:R-:W2:Y:S01]  /*13760*/  LDC R22, c[0x0][0x230] ;  /* 0x00008c00ff167b82 */ /* 0x000ea20000000800 */
[----:B------:R-:W-:-:S02]  /*13770*/  IMAD.WIDE R240, R2, 0x4, R240 ;  /* 0x0000000402f07825 */ /* 0x000fc400078e02f0 */
[----:B------:R-:W-:Y:S02]  /*13780*/  STL.64 [R1+0x1440], R246 ;  /* 0x001440f601007387 */ /* 0x000fe40000100a00 */
[C---:B------:R-:W-:Y:S02]  /*13790*/  IMAD.WIDE R238, R2.reuse, 0x4, R238 ;  /* 0x0000000402ee7825 */ /* 0x040fe400078e02ee */
[----:B------:R-:W-:Y:S02]  /*137a0*/  STL.64 [R1+0x1448], R244 ;  /* 0x001448f401007387 */ /* 0x000fe40000100a00 */
[----:B------:R-:W-:Y:S02]  /*137b0*/  IMAD.WIDE R236, R2, 0x4, R236 ;  /* 0x0000000402ec7825 */ /* 0x000fe400078e02ec */
[----:B------:R-:W-:Y:S02]  /*137c0*/  STL.64 [R1+0x1450], R242 ;  /* 0x001450f201007387 */ /* 0x000fe40000100a00 */
[----:B------:R-:W-:-:S02]  /*137d0*/  VIADD R60, R62, 0xffffff4b ;  /* 0xffffff4b3e3c7836 */ /* 0x000fc40000000000 */
[----:B------:R3:W-:Y:S01]  /*137e0*/  STL.64 [R1+0x1458], R240 ;  /* 0x001458f001007387 */ /* 0x0007e20000100a00 */
[----:B------:R-:W3:Y:S03]  /*137f0*/  LDC R62, c[0x0][0x230] ;  /* 0x00008c00ff3e7b82 */ /* 0x000ee60000000800 */
[----:B------:R-:W-:Y:S01]  /*13800*/  STL.64 [R1+0x1460], R238 ;  /* 0x001460ee01007387 */ /* 0x000fe20000100a00 */
[----:B------:R-:W-:Y:S01]  /*13810*/  ISETP.GE.U32.AND P2, PT, R60, 0x7fffff2c, PT ;  /* 0x7fffff2c3c00780c */ /* 0x000fe20003f46070 */
[----:B-1----:R-:W-:Y:S02]  /*13820*/  VIADD R60, R61, 0xffffff4a ;  /* 0xffffff4a3d3c7836 */ /* 0x002fe40000000000 */
[----:B------:R-:W-:Y:S01]  /*13830*/  STL.64 [R1+0x1468], R236 ;  /* 0x001468ec01007387 */ /* 0x000fe20000100a00 */
[----:B------:R-:W1:Y:S03]  /*13840*/  LDC R61, c[0x0][0x230] ;  /* 0x00008c00ff3d7b82 */ /* 0x000e660000000800 */
[----:B------:R-:W2:Y:S04]  /*13850*/  LDL.LU.64 R76, [R1+0x290] ;  /* 0x00029000014c7983 */ /* 0x000ea80000300a00 */
[----:B------:R-:W2:Y:S04]  /*13860*/  LDL.LU.64 R74, [R1+0x288] ;  /* 0x00028800014a7983 */ /* 0x000ea80000300a00 */
[----:B------:R-:W2:Y:S04]  /*13870*/  LDL.LU.64 R72, [R1+0x280] ;  /* 0x0002800001487983 */ /* 0x000ea80000300a00 */
[----:B------:R4:W-:Y:S01]  /*13880*/  LDGSTS.E [R9+0x5c00c], desc[UR34][R10.64], !P5 ;  /* 0x5c00c0000a097fae */ /* 0x0009e2000e921862 */
[----:B------:R-:W-:Y:S01]  /*13890*/  ISETP.GE.U32.AND P5, PT, R60, 0x7fffff2b, PT ;  /* 0x7fffff2b3c00780c */ /* 0x000fe20003fa6070 */
[----:B----4-:R-:W-:-:S02]  /*138a0*/  VIADD R60, R64, 0xffffff49 ;  /* 0xffffff49403c7836 */ /* 0x010fc40000000000 */
[----:B------:R-:W-:Y:S04]  /*138b0*/  LDGSTS.E [R8+0x50000], desc[UR34][R250.64], !P6 ;  /* 0x50000000fa087fae */ /* 0x000fe8000f121862 */
[----:B------:R-:W-:Y:S04]  /*138c0*/  LDGSTS.E [R8+0x54000], desc[UR34][R248.64], !P6 ;  /* 0x54000000f8087fae */ /* 0x000fe8000f121862 */
[----:B------:R-:W-:Y:S01]  /*138d0*/  LDGSTS.E [R8+0x58000], desc[UR34][R246.64], !P6 ;  /* 0x58000000f6087fae */ /* 0x000fe2000f121862 */
[----:B------:R-:W4:Y:S03]  /*138e0*/  LDC R10, c[0x0][0x230] ;  /* 0x00008c00ff0a7b82 */ /* 0x000f260000000800 */
[----:B------:R-:W-:Y:S01]  /*138f0*/  LDGSTS.E [R8+0x5c000], desc[UR34][R244.64], !P6 ;  /* 0x5c000000f4087fae */ /* 0x000fe2000f121862 */
[----:B------:R-:W-:-:S04]  /*13900*/  IMAD.WIDE R136, R2, 0x4, R70 ;  /* 0x0000000402887825 */ /* 0x000fc800078e0246 */
[C---:B------:R-:W-:Y:S01]  /*13910*/  IMAD.WIDE R134, R2.reuse, 0x4, R86 ;  /* 0x0000000402867825 */ /* 0x040fe200078e0256 */
[----:B------:R-:W4:Y:S03]  /*13920*/  LDL.LU.64 R70, [R1+0x278] ;  /* 0x0002780001467983 */ /* 0x000f260000300a00 */
[----:B---3--:R-:W-:Y:S01]  /*13930*/  IMAD.WIDE R88, R2, 0x4, R68 ;  /* 0x0000000402587825 */ /* 0x008fe200078e0244 */
[----:B------:R-:W-:Y:S01]  /*13940*/  ISETP.GE.U32.AND P6, PT, R60, 0x7fffff2a, PT ;  /* 0x7fffff2a3c00780c */ /* 0x000fe20003fc6070 */
[----:B------:R-:W3:Y:S01]  /*13950*/  LDL.LU.64 R68, [R1+0x270] ;  /* 0x0002700001447983 */ /* 0x000ee20000300a00 */
[----:B------:R-:W3:Y:S03]  /*13960*/  LDC R11, c[0x0][0x230] ;  /* 0x00008c00ff0b7b82 */ /* 0x000ee60000000800 */
[----:B------:R-:W-:Y:S01]  /*13970*/  LDGSTS.E [R8+0x50004], desc[UR34][R242.64], !P3 ;  /* 0x50004000f2087fae */ /* 0x000fe2000d921862 */
[----:B------:R-:W-:-:S03]  /*13980*/  IMAD.WIDE R86, R2, 0x4, R66 ;  /* 0x0000000402567825 */ /* 0x000fc600078e0242 */
[----:B------:R1:W-:Y:S04]  /*13990*/  LDGSTS.E [R8+0x54004], desc[UR34][R240.64], !P3 ;  /* 0x54004000f0087fae */ /* 0x0003e8000d921862 */
[----:B------:R-:W3:Y:S04]  /*139a0*/  LDL.LU.64 R66, [R1+0x268] ;  /* 0x0002680001427983 */ /* 0x000ee80000300a00 */
[----:B------:R-:W3:Y:S04]  /*139b0*/  LDL.LU.64 R64, [R1+0x260] ;  /* 0x0002600001407983 */ /* 0x000ee80000300a00 */
[----:B------:R-:W3:Y:S01]  /*139c0*/  LDL.LU.64 R154, [R1+0x258] ;  /* 0x00025800019a7983 */ /* 0x000ee20000300a00 */
[----:B------:R-:W-:Y:S01]  /*139d0*/  VIADD R60, R63, 0xffffff48 ;  /* 0xffffff483f3c7836 */ /* 0x000fe20000000000 */
[----:B-1----:R-:W1:Y:S02]  /*139e0*/  LDC R241, c[0x0][0x230] ;  /* 0x00008c00fff17b82 */ /* 0x002e640000000800 */
[----:B------:R2:W-:Y:S04]  /*139f0*/  STL.64 [R1+0x1470], R136 ;  /* 0x0014708801007387 */ /* 0x0005e80000100a00 */
[----:B------:R-:W3:Y:S02]  /*13a00*/  LDL.LU.64 R156, [R1+0x250] ;  /* 0x00025000019c7983 */ /* 0x000ee40000300a00 */
[----:B------:R-:W1:Y:S02]  /*13a10*/  LDC R63, c[0x0][0x230] ;  /* 0x00008c00ff3f7b82 */ /* 0x000e640000000800 */
[----:B------:R-:W-:Y:S04]  /*13a20*/  LDGSTS.E [R8+0x58004], desc[UR34][R238.64], !P3 ;  /* 0x58004000ee087fae */ /* 0x000fe8000d921862 */
[----:B------:R-:W-:Y:S01]  /*13a30*/  LDGSTS.E [R8+0x5c004], desc[UR34][R236.64], !P3 ;  /* 0x5c004000ec087fae */ /* 0x000fe2000d921862 */
[----:B------:R-:W-:Y:S01]  /*13a40*/  ISETP.GE.U32.AND P3, PT, R60, 0x7fffff29, PT ;  /* 0x7fffff293c00780c */ /* 0x000fe20003f66070 */
[----:B------:R-:W-:Y:S01]  /*13a50*/  VIADD R60, R62, 0xffffff47 ;  /* 0xffffff473e3c7836 */ /* 0x000fe20000000000 */
[----:B------:R-:W3:Y:S01]  /*13a60*/  LDC R240, c[0x0][0x230] ;  /* 0x00008c00fff07b82 */ /* 0x000ee20000000800 */
[----:B------:R2:W-:Y:S01]  /*13a70*/  LDGSTS.E [R8+0x50008], desc[UR34][R136.64], !P4 ;  /* 0x5000800088087fae */ /* 0x0005e2000e121862 */
[----:B------:R-:W-:-:S03]  /*13a80*/  IMAD.WIDE R84, R2, 0x4, R84 ;  /* 0x0000000402547825 */ /* 0x000fc600078e0254 */
[----:B------:R-:W-:Y:S01]  /*13a90*/  LDGSTS.E [R8+0x54008], desc[UR34][R134.64], !P4 ;  /* 0x5400800086087fae */ /* 0x000fe2000e121862 */
[----:B------:R-:W-:-:S03]  /*13aa0*/  IMAD.WIDE R82, R2, 0x4, R82 ;  /* 0x0000000402527825 */ /* 0x000fc600078e0252 */
[----:B------:R-:W-:Y:S01]  /*13ab0*/  LDGSTS.E [R8+0x58008], desc[UR34][R88.64], !P4 ;  /* 0x5800800058087fae */ /* 0x000fe2000e121862 */
[----:B------:R-:W-:-:S03]  /*13ac0*/  IMAD.WIDE R80, R2, 0x4, R80 ;  /* 0x0000000402507825 */ /* 0x000fc600078e0250 */
[----:B------:R-:W-:Y:S01]  /*13ad0*/  LDGSTS.E [R8+0x5c008], desc[UR34][R86.64], !P4 ;  /* 0x5c00800056087fae */ /* 0x000fe2000e121862 */
[----:B------:R-:W-:Y:S01]  /*13ae0*/  ISETP.GE.U32.AND P4, PT, R60, 0x7fffff28, PT ;  /* 0x7fffff283c00780c */ /* 0x000fe20003f86070 */
[C---:B--2---:R-:W-:Y:S01]  /*13af0*/  IMAD.WIDE R78, R2.reuse, 0x4, R78 ;  /* 0x00000004024e7825 */ /* 0x044fe200078e024e */
[----:B------:R-:W2:Y:S01]  /*13b00*/  LDC R136, c[0x0][0x230] ;  /* 0x00008c00ff887b82 */ /* 0x000ea20000000800 */
[----:B------:R-:W-:Y:S02]  /*13b10*/  LDGSTS.E [R8+0x5000c], desc[UR34][R84.64], !P0 ;  /* 0x5000c00054087fae */ /* 0x000fe4000c121862 */
[----:B------:R-:W-:Y:S02]  /*13b20*/  VIADD R60, R61, 0xffffff46 ;  /* 0xffffff463d3c7836 */ /* 0x000fe40000000000 */
[----:B------:R-:W-:Y:S01]  /*13b30*/  LDGSTS.E [R8+0x5400c], desc[UR34][R82.64], !P0 ;  /* 0x5400c00052087fae */ /* 0x000fe2000c121862 */
[----:B------:R-:W-:-:S03]  /*13b40*/  IMAD.WIDE R76, R2, 0x4, R76 ;  /* 0x00000004024c7825 */ /* 0x000fc600078e024c */
[----:B------:R-:W-:Y:S01]  /*13b50*/  LDGSTS.E [R8+0x5800c], desc[UR34][R80.64], !P0 ;  /* 0x5800c00050087fae */ /* 0x000fe2000c121862 */
[----:B------:R-:W-:-:S03]  /*13b60*/  IMAD.WIDE R74, R2, 0x4, R74 ;  /* 0x00000004024a7825 */ /* 0x000fc600078e024a */
[----:B------:R-:W-:Y:S01]  /*13b70*/  LDGSTS.E [R8+0x5c00c], desc[UR34][R78.64], !P0 ;  /* 0x5c00c0004e087fae */ /* 0x000fe2000c121862 */
[----:B------:R-:W-:Y:S01]  /*13b80*/  ISETP.GE.U32.AND P0, PT, R60, 0x7fffff27, PT ;  /* 0x7fffff273c00780c */ /* 0x000fe20003f06070 */
[C---:B------:R-:W-:Y:S02]  /*13b90*/  IMAD.WIDE R72, R2.reuse, 0x4, R72 ;  /* 0x0000000402487825 */ /* 0x040fe400078e0248 */
[----:B------:R-:W-:Y:S02]  /*13ba0*/  LDGSTS.E [R7+0x50000], desc[UR34][R76.64], !P2 ;  /* 0x500000004c077fae */ /* 0x000fe4000d121862 */
[----:B-1----:R-:W-:Y:S02]  /*13bb0*/  VIADD R60, R63, 0xffffff45 ;  /* 0xffffff453f3c7836 */ /* 0x002fe40000000000 */
[----:B------:R-:W-:Y:S04]  /*13bc0*/  LDGSTS.E [R7+0x54000], desc[UR34][R74.64], !P2 ;  /* 0x540000004a077fae */ /* 0x000fe8000d121862 */
[----:B------:R-:W-:Y:S01]  /*13bd0*/  LDGSTS.E [R7+0x58000], desc[UR34][R72.64], !P2 ;  /* 0x5800000048077fae */ /* 0x000fe2000d121862 */
[----:B------:R-:W-:-:S04]  /*13be0*/  IMAD.WIDE R58, R2, 0x4, R58 ;  /* 0x00000004023a7825 */ /* 0x000fc800078e023a */
[----:B------:R-:W-:-:S04]  /*13bf0*/  IMAD.WIDE R56, R2, 0x4, R56 ;  /* 0x0000000402387825 */ /* 0x000fc800078e0238 */
[----:B------:R-:W-:-:S04]  /*13c00*/  IMAD.WIDE R54, R2, 0x4, R54 ;  /* 0x0000000402367825 */ /* 0x000fc800078e0236 */
[----:B------:R-:W-:Y:S02]  /*13c10*/  VIADD R153, R153, 0xffffff43 ;  /* 0xffffff4399997836 */ /* 0x000fe40000000000 */
        /* <DEDUP_REMOVED lines=12> */
[----:B----4-:R-:W-:-:S05]  /*13ce0*/  IMAD.WIDE R70, R2, 0x4, R70 ;  /* 0x0000000402467825 */ /* 0x010fca00078e0246 */
[----:B------:R-:W-:Y:S01]  /*13cf0*/  LDGSTS.E [R7+0x5c000], desc[UR34][R70.64], !P2 ;  /* 0x5c00000046077fae */ /* 0x000fe2000d121862 */
[----:B------:R-:W-:Y:S01]  /*13d00*/  ISETP.GE.U32.AND P2, PT, R60, 0x7fffff26, PT ;  /* 0x7fffff263c00780c */ /* 0x000fe20003f46070 */
[----:B---3--:R-:W-:-:S04]  /*13d10*/  IMAD.WIDE R68, R2, 0x4, R68 ;  /* 0x0000000402447825 */ /* 0x008fc800078e0244 */
[----:B------:R-:W-:Y:S01]  /*13d20*/  VIADD R60, R22, 0xffffff44 ;  /* 0xffffff44163c7836 */ /* 0x000fe20000000000 */
[----:B------:R-:W-:Y:S01]  /*13d30*/  LDGSTS.E [R7+0x50004], desc[UR34][R68.64], !P5 ;  /* 0x5000400044077fae */ /* 0x000fe2000e921862 */
[----:B------:R-:W-:-:S04]  /*13d40*/  IMAD.WIDE R66, R2, 0x4, R66 ;  /* 0x0000000402427825 */ /* 0x000fc800078e0242 */
[C---:B------:R-:W-:Y:S01]  /*13d50*/  IMAD.WIDE R64, R2.reuse, 0x4, R64 ;  /* 0x0000000402407825 */ /* 0x040fe200078e0240 */
[----:B------:R-:W-:Y:S03]  /*13d60*/  LDGSTS.E [R7+0x54004], desc[UR34][R66.64], !P5 ;  /* 0x5400400042077fae */ /* 0x000fe6000e921862 */
[----:B------:R-:W-:Y:S01]  /*13d70*/  IMAD.WIDE R62, R2, 0x4, R154 ;  /* 0x00000004023e7825 */ /* 0x000fe200078e029a */
[----:B------:R-:W-:Y:S04]  /*13d80*/  LDGSTS.E [R7+0x58004], desc[UR34][R64.64], !P5 ;  /* 0x5800400040077fae */ /* 0x000fe8000e921862 */
[----:B------:R-:W-:Y:S01]  /*13d90*/  LDGSTS.E [R7+0x5c004], desc[UR34][R62.64], !P5 ;  /* 0x5c0040003e077fae */ /* 0x000fe2000e921862 */
[----:B------:R-:W-:Y:S01]  /*13da0*/  ISETP.GE.U32.AND P5, PT, R60, 0x7fffff25, PT ;  /* 0x7fffff253c00780c */ /* 0x000fe20003fa6070 */
[----:B------:R-:W-:-:S02]  /*13db0*/  IMAD.WIDE R60, R2, 0x4, R156 ;  /* 0x00000004023c7825 */ /* 0x000fc400078e029c */
[----:B------:R-:W1:Y:S03]  /*13dc0*/  S2R R157, SR_TID.X ;  /* 0x00000000009d7919 */ /* 0x000e660000002100 */
[----:B------:R-:W-:Y:S04]  /*13dd0*/  LDGSTS.E [R7+0x50008], desc[UR34][R60.64], !P6 ;  /* 0x500080003c077fae */ /* 0x000fe8000f121862 */
[----:B------:R-:W-:Y:S04]  /*13de0*/  LDGSTS.E [R7+0x54008], desc[UR34][R58.64], !P6 ;  /* 0x540080003a077fae */ /* 0x000fe8000f121862 */
[----:B------:R-:W-:Y:S04]  /*13df0*/  LDGSTS.E [R7+0x58008], desc[UR34][R56.64], !P6 ;  /* 0x5800800038077fae */ /* 0x000fe8000f121862 */
[----:B------:R-:W-:Y:S01]  /*13e00*/  LDGSTS.E [R7+0x5c008], desc[UR34][R54.64], !P6 ;  /* 0x5c00800036077fae */ /* 0x000fe2000f121862 */
[----:B------:R-:W-:Y:S01]  /*13e10*/  ISETP.GE.U32.AND P6, PT, R153, 0x7fffff24, PT ;  /* 0x7fffff249900780c */ /* 0x000fe20003fc6070 */
[----:B------:R-:W-:-:S02]  /*13e20*/  VIADD R153, R252, 0xffffff42 ;  /* 0xffffff42fc997836 */ /* 0x000fc40000000000 */
[----:B------:R-:W-:Y:S01]  /*13e30*/  LDGSTS.E [R7+0x5000c], desc[UR34][R52.64], !P3 ;  /* 0x5000c00034077fae */ /* 0x000fe2000d921862 */
[----:B------:R-:W-:-:S03]  /*13e40*/  VIADD R252, R10, 0xffffff40 ;  /* 0xffffff400afc7836 */ /* 0x000fc60000000000 */
[----:B------:R-:W-:Y:S04]  /*13e50*/  LDGSTS.E [R7+0x5400c], desc[UR34][R50.64], !P3 ;  /* 0x5400c00032077fae */ /* 0x000fe8000d921862 */
[----:B------:R-:W-:Y:S04]  /*13e60*/  LDGSTS.E [R7+0x5800c], desc[UR34][R48.64], !P3 ;  /* 0x5800c00030077fae */ /* 0x000fe8000d921862 */
[----:B------:R-:W-:Y:S01]  /*13e70*/  LDGSTS.E [R7+0x5c00c], desc[UR34][R46.64], !P3 ;  /* 0x5c00c0002e077fae */ /* 0x000fe2000d921862 */
[----:B-1----:R-:W-:-:S03]  /*13e80*/  LOP3.LUT R157, R157, 0x1f, RZ, 0xc0, !PT ;  /* 0x0000001f9d9d7812 */ /* 0x002fc600078ec0ff */
[----:B------:R-:W-:Y:S01]  /*13e90*/  LDGSTS.E [R6+0x50000], desc[UR34][R44.64], !P4 ;  /* 0x500000002c067fae */ /* 0x000fe2000e121862 */
[----:B------:R-:W-:Y:S01]  /*13ea0*/  ISETP.GE.U32.AND P3, PT, R153, 0x7fffff23, PT ;  /* 0x7fffff239900780c */ /* 0x000fe20003f66070 */
[----:B------:R-:W-:Y:S02]  /*13eb0*/  VIADD R153, R11, 0xffffff41 ;  /* 0xffffff410b997836 */ /* 0x000fe40000000000 */
[----:B------:R-:W-:Y:S04]  /*13ec0*/  LDGSTS.E [R6+0x54000], desc[UR34][R40.64], !P4 ;  /* 0x5400000028067fae */ /* 0x000fe8000e121862 */
[----:B------:R-:W-:Y:S04]  /*13ed0*/  LDGSTS.E [R6+0x58000], desc[UR34][R38.64], !P4 ;  /* 0x5800000026067fae */ /* 0x000fe8000e121862 */
[----:B------:R-:W-:Y:S01]  /*13ee0*/  LDGSTS.E [R6+0x5c000], desc[UR34][R36.64], !P4 ;  /* 0x5c00000024067fae */ /* 0x000fe2000e121862 */
[----:B------:R-:W-:-:S03]  /*13ef0*/  ISETP.GE.AND P4, PT, R157, R252, PT ;  /* 0x000000fc9d00720c */ /* 0x000fc60003f86270 */
[----:B------:R-:W-:Y:S04]  /*13f00*/  LDGSTS.E [R6+0x50004], desc[UR34][R42.64], !P0 ;  /* 0x500040002a067fae */ /* 0x000fe8000c121862 */
[----:B------:R-:W-:Y:S04]  /*13f10*/  LDGSTS.E [R6+0x54004], desc[UR34][R34.64], !P0 ;  /* 0x5400400022067fae */ /* 0x000fe8000c121862 */
[----:B------:R-:W-:Y:S04]  /*13f20*/  LDGSTS.E [R6+0x58004], desc[UR34][R32.64], !P0 ;  /* 0x5800400020067fae */ /* 0x000fe8000c121862 */
[----:B------:R-:W-:Y:S01]  /*13f30*/  LDGSTS.E [R6+0x5c004], desc[UR34][R30.64], !P0 ;  /* 0x5c0040001e067fae */ /* 0x000fe2000c121862 */
[----:B------:R-:W-:-:S02]  /*13f40*/  ISETP.GE.U32.AND P0, PT, R153, 0x7fffff22, PT ;  /* 0x7fffff229900780c */ /* 0x000fc40003f06070 */
[----:B------:R-:W-:Y:S02]  /*13f50*/  SEL R153, RZ, 0x4, P4 ;  /* 0x00000004ff997807 */ /* 0x000fe40002000000 */
[----:B------:R-:W-:Y:S02]  /*13f60*/  ISETP.GT.AND P4, PT, R152, 0xdf, PT ;  /* 0x000000df9800780c */ /* 0x000fe40003f84270 */
[----:B------:R-:W5:Y:S04]  /*13f70*/  LDL.LU R152, [R1+0x1478] ;  /* 0x0014780001987983 */ /* 0x000f680000300800 */
[----:B------:R-:W3:Y:S04]  /*13f80*/  LDL.LU.64 R242, [R1+0x248] ;  /* 0x0002480001f27983 */ /* 0x000ee80000300a00 */
        /* <DEDUP_REMOVED lines=10> */
[----:B------:R-:W-:-:S04]  /*14030*/  IMAD.WIDE R28, R2, 0x4, R28 ;  /* 0x00000004021c7825 */ /* 0x000fc800078e021c */
[C---:B------:R-:W-:Y:S01]  /*14040*/  IMAD.WIDE R26, R2.reuse, 0x4, R26 ;  /* 0x00000004021a7825 */ /* 0x040fe200078e021a */
[----:B------:R-:W-:Y:S01]  /*14050*/  SEL R153, R153, RZ, P4 ;  /* 0x000000ff99997207 */ /* 0x000fe20002000000 */
[----:B------:R-:W-:Y:S02]  /*14060*/  LDGSTS.E [R6+0x50008], desc[UR34][R28.64], !P2 ;  /* 0x500080001c067fae */ /* 0x000fe4000d121862 */
[C---:B------:R-:W-:Y:S02]  /*14070*/  IMAD.WIDE R24, R2.reuse, 0x4, R24 ;  /* 0x0000000402187825 */ /* 0x040fe400078e0218 */
[----:B------:R-:W-:Y:S02]  /*14080*/  LDGSTS.E [R6+0x54008], desc[UR34][R26.64], !P2 ;  /* 0x540080001a067fae */ /* 0x000fe4000d121862 */
[C---:B------:R-:W-:Y:S02]  /*14090*/  IMAD.WIDE R20, R2.reuse, 0x4, R20 ;  /* 0x0000000402147825 */ /* 0x040fe400078e0214 */
[----:B------:R-:W-:Y:S02]  /*140a0*/  LDGSTS.E [R6+0x58008], desc[UR34][R24.64], !P2 ;  /* 0x5800800018067fae */ /* 0x000fe4000d121862 */
[----:B------:R-:W-:-:S02]  /*140b0*/  IMAD.WIDE R18, R2, 0x4, R18 ;  /* 0x0000000402127825 */ /* 0x000fc400078e0212 */
[----:B------:R-:W-:Y:S02]  /*140c0*/  LDGSTS.E [R6+0x5c008], desc[UR34][R20.64], !P2 ;  /* 0x5c00800014067fae */ /* 0x000fe4000d121862 */
[C---:B------:R-:W-:Y:S01]  /*140d0*/  IMAD.WIDE R16, R2.reuse, 0x4, R16 ;  /* 0x0000000402107825 */ /* 0x040fe200078e0210 */
[----:B------:R-:W-:Y:S01]  /*140e0*/  ISETP.NE.U32.AND P2, PT, R153, RZ, PT ;  /* 0x000000ff9900720c */ /* 0x000fe20003f45070 */
[----:B------:R-:W-:Y:S02]  /*140f0*/  LDGSTS.E [R6+0x5000c], desc[UR34][R18.64], !P5 ;  /* 0x5000c00012067fae */ /* 0x000fe4000e921862 */
[C---:B------:R-:W-:Y:S02]  /*14100*/  IMAD.WIDE R14, R2.reuse, 0x4, R14 ;  /* 0x00000004020e7825 */ /* 0x040fe400078e020e */
[----:B------:R-:W-:Y:S02]  /*14110*/  LDGSTS.E [R6+0x5400c], desc[UR34][R16.64], !P5 ;  /* 0x5400c00010067fae */ /* 0x000fe4000e921862 */
[----:B------:R-:W-:-:S02]  /*14120*/  IMAD.WIDE R12, R2, 0x4, R12 ;  /* 0x00000004020c7825 */ /* 0x000fc400078e020c */
[----:B------:R-:W-:Y:S02]  /*14130*/  LDGSTS.E [R6+0x5800c], desc[UR34][R14.64], !P5 ;  /* 0x5800c0000e067fae */ /* 0x000fe4000e921862 */
[----:B--2---:R-:W-:Y:S02]  /*14140*/  VIADD R153, R136, 0xffffff3f ;  /* 0xffffff3f88997836 */ /* 0x004fe40000000000 */
[----:B------:R-:W-:Y:S03]  /*14150*/  LDGSTS.E [R6+0x5c00c], desc[UR34][R12.64], !P5 ;  /* 0x5c00c0000c067fae */ /* 0x000fe6000e921862 */
[----:B------:R-:W-:Y:S01]  /*14160*/  ISETP.GE.U32.AND P5, PT, R153, 0x7fffff20, PT ;  /* 0x7fffff209900780c */ /* 0x000fe20003fa6070 */
[----:B------:R-:W-:Y:S02]  /*14170*/  VIADD R153, R241, 0xffffff3e ;  /* 0xffffff3ef1997836 */ /* 0x000fe40000000000 */
[----:B---3--:R-:W-:-:S04]  /*14180*/  IMAD.WIDE R242, R2, 0x4, R242 ;  /* 0x0000000402f27825 */ /* 0x008fc800078e02f2 */
[C---:B----4-:R-:W-:Y:S01]  /*14190*/  IMAD.WIDE R238, R2.reuse, 0x4, R238 ;  /* 0x0000000402ee7825 */ /* 0x050fe200078e02ee */
[----:B------:R-:W-:Y:S03]  /*141a0*/  STL.64 [R1+0x250], R242 ;  /* 0x000250f201007387 */ /* 0x000fe60000100a00 */
[C---:B------:R-:W-:Y:S01]  /*141b0*/  IMAD.WIDE R236, R2.reuse, 0x4, R236 ;  /* 0x0000000402ec7825 */ /* 0x040fe200078e02ec */
[----:B------:R-:W-:Y:S03]  /*141c0*/  LDGSTS.E [R5+0x50000], desc[UR34][R242.64], !P6 ;  /* 0x50000000f2057fae */ /* 0x000fe6000f121862 */
[C---:B------:R-:W-:Y:S01]  /*141d0*/  IMAD.WIDE R136, R2.reuse, 0x4, R244 ;  /* 0x0000000402887825 */ /* 0x040fe200078e02f4 */
[----:B------:R1:W-:Y:S04]  /*141e0*/  STL.64 [R1+0x248], R238 ;  /* 0x000248ee01007387 */ /* 0x0003e80000100a00 */
[----:B------:R1:W-:Y:S04]  /*141f0*/  LDGSTS.E [R5+0x54000], desc[UR34][R238.64], !P6 ;  /* 0x54000000ee057fae */ /* 0x0003e8000f121862 */
[----:B------:R2:W-:Y:S04]  /*14200*/  STL.64 [R1+0x240], R236 ;  /* 0x000240ec01007387 */ /* 0x0005e80000100a00 */
[----:B------:R2:W-:Y:S01]  /*14210*/  LDGSTS.E [R5+0x58000], desc[UR34][R236.64], !P6 ;  /* 0x58000000ec057fae */ /* 0x0005e2000f121862 */
[----:B-1----:R-:W-:-:S03]  /*14220*/  IMAD.WIDE R238, R2, 0x4, R246 ;  /* 0x0000000402ee7825 */ /* 0x002fc600078e02f6 */
[----:B------:R1:W-:Y:S04]  /*14230*/  STL.64 [R1+0x238], R136 ;  /* 0x0002388801007387 */ /* 0x0003e80000100a00 */
[----:B------:R1:W-:Y:S01]  /*14240*/  LDGSTS.E [R5+0x5c000], desc[UR34][R136.64], !P6 ;  /* 0x5c00000088057fae */ /* 0x0003e2000f121862 */
[----:B--2---:R-:W-:-:S03]  /*14250*/  IMAD.WIDE R236, R2, 0x4, R248 ;  /* 0x0000000402ec7825 */ /* 0x004fc600078e02f8 */
[----:B------:R-:W-:Y:S01]  /*14260*/  STL.64 [R1+0x230], R238 ;  /* 0x000230ee01007387 */ /* 0x000fe20000100a00 */
[----:B------:R-:W-:-:S03]  /*14270*/  IMAD.WIDE R10, R2, 0x4, R10 ;  /* 0x00000004020a7825 */ /* 0x000fc600078e020a */
[----:B------:R-:W-:Y:S01]  /*14280*/  LDGSTS.E [R5+0x50004], desc[UR34][R238.64], !P3 ;  /* 0x50004000ee057fae */ /* 0x000fe2000d921862 */
[----:B-1----:R-:W-:-:S03]  /*14290*/  IMAD.WIDE R136, R2, 0x4, R250 ;  /* 0x0000000402887825 */ /* 0x002fc600078e02fa */
[----:B------:R-:W-:Y:S01]  /*142a0*/  STL.64 [R1+0x228], R236 ;  /* 0x000228ec01007387 */ /* 0x000fe20000100a00 */
[----:B------:R-:W-:-:S03]  /*142b0*/  IMAD.WIDE R154, R2, 0x4, R154 ;  /* 0x00000004029a7825 */ /* 0x000fc600078e029a */
[----:B------:R-:W-:Y:S04]  /*142c0*/  LDGSTS.E [R5+0x54004], desc[UR34][R236.64], !P3 ;  /* 0x54004000ec057fae */ /* 0x000fe8000d921862 */
[----:B------:R1:W-:Y:S04]  /*142d0*/  STL.64 [R1+0x220], R136 ;  /* 0x0002208801007387 */ /* 0x0003e80000100a00 */
[----:B------:R1:W-:Y:S04]  /*142e0*/  LDGSTS.E [R5+0x58004], desc[UR34][R136.64], !P3 ;  /* 0x5800400088057fae */ /* 0x0003e8000d921862 */
[----:B------:R2:W-:Y:S04]  /*142f0*/  STL.64 [R1+0x218], R10 ;  /* 0x0002180a01007387 */ /* 0x0005e80000100a00 */
[----:B------:R2:W-:Y:S01]  /*14300*/  LDGSTS.E [R5+0x5c004], desc[UR34][R10.64], !P3 ;  /* 0x5c0040000a057fae */ /* 0x0005e2000d921862 */
[----:B-1----:R-:W-:-:S03]  /*14310*/  IMAD.WIDE R136, R2, 0x4, R22 ;  /* 0x0000000402887825 */ /* 0x002fc600078e0216 */
[----:B------:R-:W-:Y:S01]  /*14320*/  STL.64 [R1+0x210], R154 ;  /* 0x0002109a01007387 */ /* 0x000fe20000100a00 */
[----:B------:R-:W-:-:S03]  /*14330*/  IMAD.WIDE R22, R2, 0x4, R156 ;  /* 0x0000000402167825 */ /* 0x000fc600078e029c */
[----:B------:R1:W-:Y:S01]  /*14340*/  STL.64 [R1+0x208], R136 ;  /* 0x0002088801007387 */ /* 0x0003e20000100a00 */
[----:B--2---:R-:W-:-:S03]  /*14350*/  IMAD.WIDE R10, R2, 0x4, R128 ;  /* 0x00000004020a7825 */ /* 0x004fc600078e0280 */
[----:B------:R-:W-:Y:S04]  /*14360*/  LDGSTS.E [R5+0x50008], desc[UR34][R154.64], !P0 ;  /* 0x500080009a057fae */ /* 0x000fe8000c121862 */
[----:B------:R-:W-:Y:S04]  /*14370*/  STL.64 [R1+0x200], R22 ;  /* 0x0002001601007387 */ /* 0x000fe80000100a00 */
[----:B------:R2:W-:Y:S04]  /*14380*/  LDGSTS.E [R5+0x54008], desc[UR34][R136.64], !P0 ;  /* 0x5400800088057fae */ /* 0x0005e8000c121862 */
[----:B------:R3:W-:Y:S01]  /*14390*/  STL.64 [R1+0x1f8], R10 ;  /* 0x0001f80a01007387 */ /* 0x0007e20000100a00 */
[----:B------:R-:W-:Y:S01]  /*143a0*/  ISETP.GE.U32.AND P6, PT, R153, 0x7fffff1f, PT ;  /* 0x7fffff1f9900780c */ /* 0x000fe20003fc6070 */
[----:B------:R-:W-:-:S02]  /*143b0*/  VIADD R153, R240, 0xffffff3d ;  /* 0xffffff3df0997836 */ /* 0x000fc40000000000 */
[----:B------:R-:W-:Y:S04]  /*143c0*/  LDGSTS.E [R5+0x58008], desc[UR34][R22.64], !P0 ;  /* 0x5800800016057fae */ /* 0x000fe8000c121862 */
[----:B-1----:R-:W2:Y:S04]  /*143d0*/  LDL.LU.64 R136, [R1+0x1f0] ;  /* 0x0001f00001887983 */ /* 0x002ea80000300a00 */
        /* <DEDUP_REMOVED lines=8> */
[----:B------:R1:W-:Y:S04]  /*14460*/  LDGSTS.E [R5+0x5c008], desc[UR34][R10.64], !P0 ;  /* 0x5c0080000a057fae */ /* 0x0003e8000c121862 */
[----:B---3--:R-:W1:Y:S04]  /*14470*/  LDL.LU.64 R10, [R1+0x1b0] ;  /* 0x0001b000010a7983 */ /* 0x008e680000300a00 */
[----:B------:R-:W3:Y:S04]  /*14480*/  LDL.LU.64 R22, [R1+0x1a8] ;  /* 0x0001a80001167983 */ /* 0x000ee80000300a00 */
[----:B------:R-:W3:Y:S04]  /*14490*/  LDL.LU.64 R154, [R1+0x1a0] ;  /* 0x0001a000019a7983 */ /* 0x000ee80000300a00 */
[----:B------:R-:W3:Y:S01]  /*144a0*/  LDL.LU.64 R156, [R1+0x190] ;  /* 0x00019000019c7983 */ /* 0x000ee20000300a00 */
[----:B------:R-:W-:-:S02]  /*144b0*/  ISETP.GE.U32.AND P4, PT, R252, 0x7fffff21, PT ;  /* 0x7fffff21fc00780c */ /* 0x000fc40003f86070 */
[----:B------:R-:W2:Y:S01]  /*144c0*/  LDC R252, c[0x0][0x230] ;  /* 0x00008c00fffc7b82 */ /* 0x000ea20000000800 */
[----:B------:R-:W-:-:S04]  /*144d0*/  IMAD.WIDE R126, R2, 0x4, R126 ;  /* 0x00000004027e7825 */ /* 0x000fc800078e027e */
[----:B--2---:R-:W-:Y:S01]  /*144e0*/  VIADD R128, R252, 0xffffff3c ;  /* 0xffffff3cfc807836 */ /* 0x004fe20000000000 */
[----:B------:R-:W-:Y:S02]  /*144f0*/  ISETP.GE.U32.AND P3, PT, R153, 0x7fffff1e, PT ;  /* 0x7fffff1e9900780c */ /* 0x000fe40003f66070 */
[----:B------:R-:W2:Y:S02]  /*14500*/  LDC R252, c[0x0][0x230] ;  /* 0x00008c00fffc7b82 */ /* 0x000ea40000000800 */
[----:B------:R-:W-:Y:S01]  /*14510*/  ISETP.GE.U32.AND P0, PT, R128, 0x7fffff1d, PT ;  /* 0x7fffff1d8000780c */ /* 0x000fe20003f06070 */
[----:B------:R-:W-:Y:S02]  /*14520*/  IMAD.WIDE R128, R4, 0x4, R124 ;  /* 0x0000000404807825 */ /* 0x000fe400078e027c */
[----:B------:R-:W2:Y:S03]  /*14530*/  LDL.LU.64 R124, [R1+0x3c8] ;  /* 0x0003c800017c7983 */ /* 0x000ea60000300a00 */
[----:B------:R-:W2:Y:S01]  /*14540*/  LDC R153, c[0x0][0x230] ;  /* 0x00008c00ff997b82 */ /* 0x000ea20000000800 */
[----:B------:R4:W-:Y:S04]  /*14550*/  STL.64 [R1+0xe20], R126 ;  /* 0x000e207e01007387 */ /* 0x0009e80000100a00 */
[----:B----4-:R-:W4:Y:S01]  /*14560*/  LDL.LU.64 R126, [R1+0x3c0] ;  /* 0x0003c000017e7983 */ /* 0x010f220000300a00 */
[----:B------:R-:W-:-:S04]  /*14570*/  IMAD.WIDE R136, R2, 0x4, R136 ;  /* 0x0000000402887825 */ /* 0x000fc800078e0288 */
[C---:B------:R-:W-:Y:S01]  /*14580*/  IMAD.WIDE R236, R2.reuse, 0x4, R236 ;  /* 0x0000000402ec7825 */ /* 0x040fe200078e02ec */
[----:B------:R1:W-:Y:S03]  /*14590*/  STL.64 [R1+0xe00], R136 ;  /* 0x000e008801007387 */ /* 0x0003e60000100a00 */
[----:B------:R-:W-:-:S04]  /*145a0*/  IMAD.WIDE R238, R2, 0x4, R238 ;  /* 0x0000000402ee7825 */ /* 0x000fc800078e02ee */
[C---:B------:R-:W-:Y:S01]  /*145b0*/  IMAD.WIDE R240, R2.reuse, 0x4, R240 ;  /* 0x0000000402f07825 */ /* 0x040fe200078e02f0 */
[----:B-1----:R-:W4:Y:S03]  /*145c0*/  LDL.LU.64 R136, [R1+0x1470] ;  /* 0x0014700001887983 */ /* 0x002f260000300a00 */
[C---:B------:R-:W-:Y:S01]  /*145d0*/  IMAD.WIDE R242, R2.reuse, 0x4, R242 ;  /* 0x0000000402f27825 */ /* 0x040fe200078e02f2 */
[----:B------:R1:W-:Y:S03]  /*145e0*/  STL.64 [R1+0xe08], R236 ;  /* 0x000e08ec01007387 */ /* 0x0003e60000100a00 */
[----:B------:R-:W-:-:S04]  /*145f0*/  IMAD.WIDE R244, R2, 0x4, R244 ;  /* 0x0000000402f47825 */ /* 0x000fc800078e02f4 */
[C---:B------:R-:W-:Y:S01]  /*14600*/  IMAD.WIDE R246, R2.reuse, 0x4, R246 ;  /* 0x0000000402f67825 */ /* 0x040fe200078e02f6 */
[----:B-1----:R-:W4:Y:S04]  /*14610*/  LDL.LU.64 R236, [R1+0x1468] ;  /* 0x0014680001ec7983 */ /* 0x002f280000300a00 */
[----:B------:R1:W-:Y:S01]  /*14620*/  STL.64 [R1+0xe18], R238 ;  /* 0x000e18ee01007387 */ /* 0x0003e20000100a00 */
[----:B------:R-:W-:-:S04]  /*14630*/  IMAD.WIDE R248, R2, 0x4, R248 ;  /* 0x0000000402f87825 */ /* 0x000fc800078e02f8 */
[C---:B------:R-:W-:Y:S01]  /*14640*/  IMAD.WIDE R250, R2.reuse, 0x4, R250 ;  /* 0x0000000402fa7825 */ /* 0x040fe200078e02fa */
[----:B-1----:R-:W4:Y:S04]  /*14650*/  LDL.LU.64 R238, [R1+0x1460] ;  /* 0x0014600001ee7983 */ /* 0x002f280000300a00 */
[----:B------:R1:W-:Y:S01]  /*14660*/  STL.64 [R1+0xe30], R240 ;  /* 0x000e30f001007387 */ /* 0x0003e20000100a00 */
[----:B------:R-:W-:-:S03]  /*14670*/  IMAD.WIDE R10, R2, 0x4, R10 ;  /* 0x00000004020a7825 */ /* 0x000fc600078e020a */
[----:B-1----:R-:W4:Y:S04]  /*14680*/  LDL.LU.64 R240, [R1+0x1458] ;  /* 0x0014580001f07983 */ /* 0x002f280000300a00 */
[----:B------:R1:W-:Y:S01]  /*14690*/  STL.64 [R1+0xe90], R242 ;  /* 0x000e90f201007387 */ /* 0x0003e20000100a00 */
[----:B---3--:R-:W-:-:S03]  /*146a0*/  IMAD.WIDE R22, R2, 0x4, R22 ;  /* 0x0000000402167825 */ /* 0x008fc600078e0216 */
[----:B-1----:R-:W3:Y:S04]  /*146b0*/  LDL.LU.64 R242, [R1+0x1450] ;  /* 0x0014500001f27983 */ /* 0x002ee80000300a00 */
[----:B------:R1:W-:Y:S01]  /*146c0*/  STL.64 [R1+0xeb0], R244 ;  /* 0x000eb0f401007387 */ /* 0x0003e20000100a00 */
[----:B------:R-:W-:-:S03]  /*146d0*/  IMAD.WIDE R154, R2, 0x4, R154 ;  /* 0x00000004029a7825 */ /* 0x000fc600078e029a */
[----:B-1----:R-:W3:Y:S04]  /*146e0*/  LDL.LU.64 R244, [R1+0x1448] ;  /* 0x0014480001f47983 */ /* 0x002ee80000300a00 */
[----:B------:R1:W-:Y:S01]  /*146f0*/  STL.64 [R1+0xe10], R246 ;  /* 0x000e10f601007387 */ /* 0x0003e20000100a00 */
[----:B------:R-:W-:-:S03]  /*14700*/  IMAD.WIDE R156, R2, 0x4, R156 ;  /* 0x00000004029c7825 */ /* 0x000fc600078e029c */
[----:B-1----:R-:W3:Y:S04]  /*14710*/  LDL.LU.64 R246, [R1+0x1440] ;  /* 0x0014400001f67983 */ /* 0x002ee80000300a00 */
[----:B------:R1:W-:Y:S04]  /*14720*/  STL.64 [R1+0xe28], R248 ;  /* 0x000e28f801007387 */ /* 0x0003e80000100a00 */
        /* <DEDUP_REMOVED lines=8> */
[----:B-1----:R-:W2:Y:S04]  /*147b0*/  LDL.LU.64 R154, [R1+0x1418] ;  /* 0x00141800019a7983 */ /* 0x002ea80000300a00 */
[----:B------:R1:W-:Y:S04]  /*147c0*/  STL.64 [R1+0xeb8], R156 ;  /* 0x000eb89c01007387 */ /* 0x0003e80000100a00 */
[----:B-1----:R-:W4:Y:S01]  /*147d0*/  LDL.LU.64 R156, [R1+0x1410] ;  /* 0x00141000019c7983 */ /* 0x002f220000300a00 */
[----:B--2---:R-:W-:-:S04]  /*147e0*/  IMAD.WIDE R154, R2, 0x4, R154 ;  /* 0x00000004029a7825 */ /* 0x004fc800078e029a */
[----:B----4-:R-:W-:-:S05]  /*147f0*/  IMAD.WIDE R156, R2, 0x4, R156 ;  /* 0x00000004029c7825 */ /* 0x010fca00078e029c */
[----:B------:R1:W-:Y:S04]  /*14800*/  STL.64 [R1+0xec0], R156 ;  /* 0x000ec09c01007387 */ /* 0x0003e80000100a00 */
[----:B-1----:R-:W2:Y:S04]  /*14810*/  LDL.LU.64 R156, [R1+0x1408] ;  /* 0x00140800019c7983 */ /* 0x002ea80000300a00 */
[----:B------:R1:W-:Y:S04]  /*14820*/  STL.64 [R1+0xec8], R154 ;  /* 0x000ec89a01007387 */ /* 0x0003e80000100a00 */
[----:B-1----:R-:W4:Y:S01]  /*14830*/  LDL.LU.64 R154, [R1+0x1400] ;  /* 0x00140000019a7983 */ /* 0x002f220000300a00 */
        /* <DEDUP_REMOVED lines=67> */
[----:B------:R1:W-:Y:S04]  /*14c70*/  STL.64 [R1+0x1480], R42 ;  /* 0x0014802a01007387 */ /* 0x0003e80000100a00 */
[----:B------:R-:W-:Y:S04]  /*14c80*/  LDGSTS.E [R5+0x5000c], desc[UR34][R124.64], !P4 ;  /* 0x5000c0007c057fae */ /* 0x000fe8000e121862 */
[----:B------:R-:W-:Y:S04]  /*14c90*/  LDGSTS.E [R5+0x5400c], desc[UR34][R126.64], !P4 ;  /* 0x5400c0007e057fae */ /* 0x000fe8000e121862 */
[----:B-1----:R-:W3:Y:S04]  /*14ca0*/  LDL.64 R42, [R1+0xeb0] ;  /* 0x000eb000012a7983 */ /* 0x002ee80000100a00 */
[----:B------:R1:W-:Y:S04]  /*14cb0*/  STL.64 [R1+0x1478], R28 ;  /* 0x0014781c01007387 */ /* 0x0003e80000100a00 */
[----:B------:R-:W-:Y:S04]  /*14cc0*/  LDGSTS.E [R5+0x5800c], desc[UR34][R130.64], !P4 ;  /* 0x5800c00082057fae */ /* 0x000fe8000e121862 */
[----:B------:R-:W-:Y:S04]  /*14cd0*/  LDGSTS.E [R5+0x5c00c], desc[UR34][R132.64], !P4 ;  /* 0x5c00c00084057fae */ /* 0x000fe8000e121862 */
[----:B-1----:R-:W3:Y:S04]  /*14ce0*/  LDL.64 R28, [R1+0xec8] ;  /* 0x000ec800011c7983 */ /* 0x002ee80000100a00 */
[----:B------:R1:W-:Y:S04]  /*14cf0*/  STL.64 [R1+0x1470], R18 ;  /* 0x0014701201007387 */ /* 0x0003e80000100a00 */
[----:B------:R-:W0:Y:S04]  /*14d00*/  LDGDEPBAR ;  /* 0x00000000000079af */ /* 0x000e280000000000 */
[----:B------:R-:W-:Y:S04]  /*14d10*/  LDGSTS.E [R3+-0x58000], desc[UR34][R138.64], P1 ;  /* 0xa80000008a037fae */ /* 0x000fe80008921862 */
[----:B-1----:R-:W3:Y:S04]  /*14d20*/  LDL.64 R18, [R1+0xec0] ;  /* 0x000ec00001127983 */ /* 0x002ee80000100a00 */
[----:B------:R1:W-:Y:S04]  /*14d30*/  STL.64 [R1+0x1468], R40 ;  /* 0x0014682801007387 */ /* 0x0003e80000100a00 */
[----:B------:R-:W-:Y:S04]  /*14d40*/  LDGSTS.E [R3+-0x57c00], desc[UR34][R142.64], P1 ;  /* 0xa84000008e037fae */ /* 0x000fe80008921862 */
        /* <DEDUP_REMOVED lines=46> */
[----:B--2---:R1:W-:Y:S04]  /*15030*/  STL.64 [R1+0x1408], R156 ;  /* 0x0014089c01007387 */ /* 0x0043e80000100a00 */
[----:B------:R-:W-:Y:S04]  /*15040*/  LDGSTS.E [R3+-0x51c00], desc[UR34][R98.64], P1 ;  /* 0xae40000062037fae */ /* 0x000fe80008921862 */
[----:B------:R-:W-:Y:S04]  /*15050*/  LDGSTS.E [R3+-0x51800], desc[UR34][R102.64], P1 ;  /* 0xae80000066037fae */ /* 0x000fe80008921862 */
[----:B-1----:R-:W3:Y:S04]  /*15060*/  LDL.64 R156, [R1+0xe20] ;  /* 0x000e2000019c7983 */ /* 0x002ee80000100a00 */
        /* <DEDUP_REMOVED lines=37> */
[----:B------:R-:W0:Y:S01]  /*152c0*/  LDGDEPBAR ;  /* 0x00000000000079af */ /* 0x000e220000000000 */
[----:B------:R-:W-:Y:S06]  /*152d0*/  BAR.SYNC.DEFER_BLOCKING 0x0 ;  /* 0x0000000000007b1d */ /* 0x000fec0000010000 */
[----:B----4-:R1:W-:Y:S04]  /*152e0*/  STL.64 [R1+0x1400], R154 ;  /* 0x0014009a01007387 */ /* 0x0103e80000100a00 */
[----:B------:R-:W-:Y:S01]  /*152f0*/  @!PT LDS RZ, [RZ] ;  /* 0x00000000fffff984 */ /* 0x000fe20000000800 */
[----:B------:R-:W-:Y:S01]  /*15300*/  @!PT LDS RZ, [RZ] ;  /* 0x00000000fffff984 */ /* 0x000fe20000000800 */
[----:B------:R-:W-:Y:S01]  /*15310*/  @!PT LDS RZ, [RZ] ;  /* 0x00000000fffff984 */ /* 0x000fe20000000800 */
[----:B---3--:R-:W-:Y:S04]  /*15320*/  LDGSTS.E [R22+0x60000], desc[UR34][R156.64], !P5 ;  /* 0x600000009c167fae */ /* 0x008fe8000e921862 */
[----:B------:R-:W-:Y:S04]  /*15330*/  LDGSTS.E [R22+0x64000], desc[UR34][R12.64], !P5 ;  /* 0x640000000c167fae */ /* 0x000fe8000e921862 */
        /* <DEDUP_REMOVED lines=13> */
[----:B------:R2:W-:Y:S04]  /*15410*/  LDGSTS.E [R22+0x6c00c], desc[UR34][R28.64], !P0 ;  /* 0x6c00c0001c167fae */ /* 0x0005e8000c121862 */
[----:B------:R-:W3:Y:S04]  /*15420*/  LDL.LU.64 R42, [R1+0x178] ;  /* 0x00017800012a7983 */ /* 0x000ee80000300a00 */
[----:B------:R-:W4:Y:S01]  /*15430*/  LDL.LU.64 R38, [R1+0x158] ;  /* 0x0001580001267983 */ /* 0x000f220000300a00 */
[----:B--2---:R-:W2:Y:S03]  /*15440*/  LDC R28, c[0x0][0x230] ;  /* 0x00008c00ff1c7b82 */ /* 0x004ea60000000800 */
[----:B------:R-:W4:Y:S04]  /*15450*/  LDL.LU.64 R30, [R1+0x138] ;  /* 0x00013800011e7983 */ /* 0x000f280000300a00 */
[----:B------:R-:W4:Y:S01]  /*15460*/  LDL.LU.64 R14, [R1+0x118] ;  /* 0x00011800010e7983 */ /* 0x000f220000300a00 */
[----:B------:R-:W2:Y:S03]  /*15470*/  LDC R29, c[0x0][0x230] ;  /* 0x00008c00ff1d7b82 */ /* 0x000ea60000000800 */
[----:B------:R-:W4:Y:S01]  /*15480*/  LDL.LU.64 R156, [R1+0x170] ;  /* 0x00017000019c7983 */ /* 0x000f220000300a00 */
[----:B------:R-:W-:-:S03]  /*15490*/  VIADD R12, R153, 0xffffff3b ;  /* 0xffffff3b990c7836 */ /* 0x000fc60000000000 */
[----:B-1----:R-:W4:Y:S04]  /*154a0*/  LDL.LU.64 R154, [R1+0x168] ;  /* 0x00016800019a7983 */ /* 0x002f280000300a00 */
[----:B------:R-:W4:Y:S01]  /*154b0*/  LDL.LU.64 R40, [R1+0x160] ;  /* 0x0001600001287983 */ /* 0x000f220000300a00 */
[----:B------:R-:W-:-:S03]  /*154c0*/  VIADD R252, R252, 0xffffff3a ;  /* 0xffffff3afcfc7836 */ /* 0x000fc60000000000 */
[----:B------:R-:W4:Y:S01]  /*154d0*/  LDL.LU.64 R36, [R1+0x150] ;  /* 0x0001500001247983 */ /* 0x000f220000300a00 */
[----:B--2---:R-:W-:-:S03]  /*154e0*/  VIADD R153, R28, 0xffffff39 ;  /* 0xffffff391c997836 */ /* 0x004fc60000000000 */
[----:B------:R-:W2:Y:S04]  /*154f0*/  LDL.LU.64 R34, [R1+0x148] ;  /* 0x0001480001227983 */ /* 0x000ea80000300a00 */
[----:B------:R-:W2:Y:S01]  /*15500*/  LDL.LU.64 R32, [R1+0x140] ;  /* 0x0001400001207983 */ /* 0x000ea20000300a00 */
[----:B------:R-:W-:-:S03]  /*15510*/  VIADD R22, R29, 0xffffff38 ;  /* 0xffffff381d167836 */ /* 0x000fc60000000000 */
[----:B------:R-:W2:Y:S04]  /*15520*/  LDL.LU.64 R28, [R1+0x130] ;  /* 0x00013000011c7983 */ /* 0x000ea80000300a00 */
[----:B------:R-:W2:Y:S04]  /*15530*/  LDL.LU.64 R26, [R1+0x128] ;  /* 0x00012800011a7983 */ /* 0x000ea80000300a00 */
[----:B------:R-:W2:Y:S04]  /*15540*/  LDL.LU.64 R24, [R1+0x120] ;  /* 0x0001200001187983 */ /* 0x000ea80000300a00 */
[----:B------:R-:W2:Y:S04]  /*15550*/  LDL.LU.64 R20, [R1+0x110] ;  /* 0x0001100001147983 */ /* 0x000ea80000300a00 */
[----:B------:R-:W2:Y:S04]  /*15560*/  LDL.LU.64 R18, [R1+0x108] ;  /* 0x0001080001127983 */ /* 0x000ea80000300a00 */
[----:B------:R-:W2:Y:S01]  /*15570*/  LDL.LU.64 R16, [R1+0x100] ;  /* 0x0001000001107983 */ /* 0x000ea20000300a00 */
[----:B------:R-:W-:-:S02]  /*15580*/  ISETP.GE.U32.AND P0, PT, R12, 0x7fffff1c, PT ;  /* 0x7fffff1c0c00780c */ /* 0x000fc40003f06070 */
[----:B------:R-:W-:Y:S01]  /*15590*/  ISETP.GE.U32.AND P1, PT, R252, 0x7fffff1b, PT ;  /* 0x7fffff1bfc00780c */ /* 0x000fe20003f26070 */
[----:B------:R-:W1:Y:S01]  /*155a0*/  LDC R12, c[0x0][0x230] ;  /* 0x00008c00ff0c7b82 */ /* 0x000e620000000800 */
[----:B------:R-:W-:Y:S02]  /*155b0*/  ISETP.GE.U32.AND P3, PT, R153, 0x7fffff1a, PT ;  /* 0x7fffff1a9900780c */ /* 0x000fe40003f66070 */
[----:B------:R-:W-:-:S05]  /*155c0*/  ISETP.GE.U32.AND P4, PT, R22, 0x7fffff19, PT ;  /* 0x7fffff191600780c */ /* 0x000fca0003f86070 */
[----:B------:R-:W1:Y:S08]  /*155d0*/  LDC R252, c[0x0][0x230] ;  /* 0x00008c00fffc7b82 */ /* 0x000e700000000800 */
[----:B------:R-:W1:Y:S08]  /*155e0*/  LDC R153, c[0x0][0x230] ;  /* 0x00008c00ff997b82 */ /* 0x000e700000000800 */
[----:B------:R-:W1:Y:S01]  /*155f0*/  LDC R22, c[0x0][0x230] ;  /* 0x00008c00ff167b82 */ /* 0x000e620000000800 */
[----:B---3--:R-:W-:-:S04]  /*15600*/  IMAD.WIDE R42, R2, 0x4, R42 ;  /* 0x00000004022a7825 */ /* 0x008fc800078e022a */
[C---:B----4-:R-:W-:Y:S01]  /*15610*/  IMAD.WIDE R38, R2.reuse, 0x4, R38 ;  /* 0x0000000402267825 */ /* 0x050fe200078e0226 */
[----:B------:R3:W-:Y:S03]  /*15620*/  STL.64 [R1+0xed0], R42 ;  /* 0x000ed02a01007387 */ /* 0x0007e60000100a00 */
[C---:B------:R-:W-:Y:S01]  /*15630*/  IMAD.WIDE R30, R2.reuse, 0x4, R30 ;  /* 0x00000004021e7825 */ /* 0x040fe200078e021e */
[----:B------:R-:W-:Y:S03]  /*15640*/  STL.64 [R1+0xef0], R38 ;  /* 0x000ef02601007387 */ /* 0x000fe60000100a00 */
[----:B------:R-:W-:-:S04]  /*15650*/  IMAD.WIDE R14, R2, 0x4, R14 ;  /* 0x00000004020e7825 */ /* 0x000fc800078e020e */
        /* <DEDUP_REMOVED lines=8> */
[C---:B--2---:R-:W-:Y:S01]  /*156e0*/  IMAD.WIDE R34, R2.reuse, 0x4, R34 ;  /* 0x0000000402227825 */ /* 0x044fe200078e0222 */
[----:B------:R-:W-:Y:S03]  /*156f0*/  STL.64 [R1+0xee8], R40 ;  /* 0x000ee82801007387 */ /* 0x000fe60000100a00 */
[C---:B------:R-:W-:Y:S01]  /*15700*/  IMAD.WIDE R32, R2.reuse, 0x4, R32 ;  /* 0x0000000402207825 */ /* 0x040fe200078e0220 */
[----:B------:R-:W-:Y:S03]  /*15710*/  STL.64 [R1+0xef8], R36 ;  /* 0x000ef82401007387 */ /* 0x000fe60000100a00 */
[C---:B------:R-:W-:Y:S01]  /*15720*/  IMAD.WIDE R28, R2.reuse, 0x4, R28 ;  /* 0x00000004021c7825 */ /* 0x040fe200078e021c */
[----:B------:R-:W-:Y:S03]  /*15730*/  LDGSTS.E [R11+0x60000], desc[UR34][R42.64], !P0 ;  /* 0x600000002a0b7fae */ /* 0x000fe6000c121862 */
        /* <DEDUP_REMOVED lines=8> */
[----:B------:R-:W-:Y:S01]  /*157c0*/  IMAD.WIDE R16, R2, 0x4, R16 ;  /* 0x0000000402107825 */ /* 0x000fe200078e0210 */
[----:B------:R2:W-:Y:S04]  /*157d0*/  STL.64 [R1+0xf18], R28 ;  /* 0x000f181c01007387 */ /* 0x0005e80000100a00 */
[----:B------:R-:W-:Y:S04]  /*157e0*/  LDGSTS.E [R11+0x6c000], desc[UR34][R40.64], !P0 ;  /* 0x6c000000280b7fae */ /* 0x000fe8000c121862 */
[----:B------:R4:W-:Y:S04]  /*157f0*/  STL.64 [R1+0xf20], R26 ;  /* 0x000f201a01007387 */ /* 0x0009e80000100a00 */
[----:B------:R-:W-:Y:S04]  /*15800*/  LDGSTS.E [R11+0x60004], desc[UR34][R38.64], !P1 ;  /* 0x60004000260b7fae */ /* 0x000fe8000c921862 */
[----:B------:R1:W-:Y:S04]  /*15810*/  STL.64 [R1+0xf28], R24 ;  /* 0x000f281801007387 */ /* 0x0003e80000100a00 */
[----:B------:R-:W-:Y:S04]  /*15820*/  LDGSTS.E [R11+0x64004], desc[UR34][R36.64], !P1 ;  /* 0x64004000240b7fae */ /* 0x000fe8000c921862 */
[----:B---3--:R-:W3:Y:S04]  /*15830*/  LDL.LU.64 R42, [R1+0x1480] ;  /* 0x00148000012a7983 */ /* 0x008ee80000300a00 */
[----:B------:R-:W-:Y:S04]  /*15840*/  LDGSTS.E [R11+0x68004], desc[UR34][R34.64], !P1 ;  /* 0x68004000220b7fae */ /* 0x000fe8000c921862 */
[----:B------:R-:W-:Y:S04]  /*15850*/  STL.64 [R1+0xf38], R20 ;  /* 0x000f381401007387 */ /* 0x000fe80000100a00 */
[----:B------:R-:W-:Y:S04]  /*15860*/  LDGSTS.E [R11+0x6c004], desc[UR34][R32.64], !P1 ;  /* 0x6c004000200b7fae */ /* 0x000fe8000c921862 */
[----:B------:R1:W-:Y:S04]  /*15870*/  STL.64 [R1+0xf40], R18 ;  /* 0x000f401201007387 */ /* 0x0003e80000100a00 */
[----:B------:R-:W-:Y:S04]  /*15880*/  LDGSTS.E [R11+0x60008], desc[UR34][R30.64], !P3 ;  /* 0x600080001e0b7fae */ /* 0x000fe8000d921862 */
[----:B------:R1:W-:Y:S04]  /*15890*/  STL.64 [R1+0xf48], R16 ;  /* 0x000f481001007387 */ /* 0x0003e80000100a00 */
[----:B------:R-:W-:Y:S04]  /*158a0*/  LDGSTS.E [R11+0x64008], desc[UR34][R28.64], !P3 ;  /* 0x640080001c0b7fae */ /* 0x000fe8000d921862 */
[----:B------:R-:W-:Y:S04]  /*158b0*/  LDGSTS.E [R11+0x68008], desc[UR34][R26.64], !P3 ;  /* 0x680080001a0b7fae */ /* 0x000fe8000d921862 */
[----:B------:R-:W-:Y:S04]  /*158c0*/  LDGSTS.E [R11+0x6c008], desc[UR34][R24.64], !P3 ;  /* 0x6c008000180b7fae */ /* 0x000fe8000d921862 */
[----:B--2---:R-:W2:Y:S04]  /*158d0*/  LDL.LU.64 R28, [R1+0xf8] ;  /* 0x0000f800011c7983 */ /* 0x004ea80000300a00 */
[----:B------:R-:W3:Y:S04]  /*158e0*/  LDL.LU.64 R38, [R1+0xd8] ;  /* 0x0000d80001267983 */ /* 0x000ee80000300a00 */
[----:B------:R-:W-:Y:S04]  /*158f0*/  LDGSTS.E [R11+0x6000c], desc[UR34][R14.64], !P4 ;  /* 0x6000c0000e0b7fae */ /* 0x000fe8000e121862 */
[----:B------:R-:W3:Y:S04]  /*15900*/  LDL.LU.64 R30, [R1+0xb8] ;  /* 0x0000b800011e7983 */ /* 0x000ee80000300a00 */
[----:B------:R-:W-:Y:S04]  /*15910*/  LDGSTS.E [R11+0x6400c], desc[UR34][R20.64], !P4 ;  /* 0x6400c000140b7fae */ /* 0x000fe8000e121862 */
[----:B------:R-:W3:Y:S04]  /*15920*/  LDL.LU.64 R14, [R1+0x98] ;  /* 0x00009800010e7983 */ /* 0x000ee80000300a00 */
[----:B------:R-:W3:Y:S04]  /*15930*/  LDL.LU.64 R156, [R1+0xf0] ;  /* 0x0000f000019c7983 */ /* 0x000ee80000300a00 */
[----:B------:R-:W3:Y:S04]  /*15940*/  LDL.LU.64 R154, [R1+0xe8] ;  /* 0x0000e800019a7983 */ /* 0x000ee80000300a00 */
[----:B------:R-:W3:Y:S04]  /*15950*/  LDL.LU.64 R40, [R1+0xe0] ;  /* 0x0000e00001287983 */ /* 0x000ee80000300a00 */
[----:B------:R-:W3:Y:S04]  /*15960*/  LDL.LU.64 R36, [R1+0xd0] ;  /* 0x0000d00001247983 */ /* 0x000ee80000300a00 */
[----:B------:R-:W3:Y:S04]  /*15970*/  LDL.LU.64 R34, [R1+0xc8] ;  /* 0x0000c80001227983 */ /* 0x000ee80000300a00 */
[----:B------:R-:W3:Y:S04]  /*15980*/  LDL.LU.64 R32, [R1+0xc0] ;  /* 0x0000c00001207983 */ /* 0x000ee80000300a00 */
[----:B----4-:R-:W4:Y:S04]  /*15990*/  LDL.LU.64 R26, [R1+0xb0] ;  /* 0x0000b000011a7983 */ /* 0x010f280000300a00 */
[----:B------:R-:W-:Y:S04]  /*159a0*/  LDGSTS.E [R11+0x6800c], desc[UR34][R18.64], !P4 ;  /* 0x6800c000120b7fae */ /* 0x000fe8000e121862 */
[----:B-1----:R-:W4:Y:S04]  /*159b0*/  LDL.LU.64 R24, [R1+0xa8] ;  /* 0x0000a80001187983 */ /* 0x002f280000300a00 */
[----:B------:R1:W-:Y:S04]  /*159c0*/  LDGSTS.E [R11+0x6c00c], desc[UR34][R16.64], !P4 ;  /* 0x6c00c000100b7fae */ /* 0x0003e8000e121862 */
[----:B------:R-:W4:Y:S04]  /*159d0*/  LDL.LU.64 R18, [R1+0xa0] ;  /* 0x0000a00001127983 */ /* 0x000f280000300a00 */
[----:B------:R-:W4:Y:S01]  /*159e0*/  LDL.LU.64 R20, [R1+0x90] ;  /* 0x0000900001147983 */ /* 0x000f220000300a00 */
[----:B-1----:R-:W-:-:S03]  /*159f0*/  VIADD R11, R12, 0xffffff34 ;  /* 0xffffff340c0b7836 */ /* 0x002fc60000000000 */
[----:B------:R-:W4:Y:S04]  /*15a00*/  LDL.LU.64 R16, [R1+0x88] ;  /* 0x0000880001107983 */ /* 0x000f280000300a00 */
[----:B------:R-:W4:Y:S01]  /*15a10*/  LDL.LU.64 R12, [R1+0x80] ;  /* 0x00008000010c7983 */ /* 0x000f220000300a00 */
[----:B------:R-:W-:Y:S02]  /*15a20*/  VIADD R252, R252, 0xffffff37 ;  /* 0xffffff37fcfc7836 */ /* 0x000fe40000000000 */
[----:B------:R-:W-:-:S03]  /*15a30*/  VIADD R153, R153, 0xffffff36 ;  /* 0xffffff3699997836 */ /* 0x000fc60000000000 */
[----:B------:R-:W-:Y:S01]  /*15a40*/  ISETP.GE.U32.AND P0, PT, R252, 0x7fffff18, PT ;  /* 0x7fffff18fc00780c */ /* 0x000fe20003f06070 */
[----:B------:R-:W-:Y:S01]  /*15a50*/  VIADD R22, R22, 0xffffff35 ;  /* 0xffffff3516167836 */ /* 0x000fe20000000000 */
[----:B------:R-:W-:Y:S01]  /*15a60*/  ISETP.GE.U32.AND P1, PT, R153, 0x7fffff17, PT ;  /* 0x7fffff179900780c */ /* 0x000fe20003f26070 */
[----:B------:R-:W1:Y:S01]  /*15a70*/  LDC R252, c[0x0][0x230] ;  /* 0x00008c00fffc7b82 */ /* 0x000e620000000800 */
[----:B------:R-:W-:Y:S02]  /*15a80*/  ISETP.GE.U32.AND P4, PT, R11, 0x7fffff15, PT ;  /* 0x7fffff150b00780c */ /* 0x000fe40003f86070 */
[----:B------:R-:W-:-:S05]  /*15a90*/  ISETP.GE.U32.AND P3, PT, R22, 0x7fffff16, PT ;  /* 0x7fffff161600780c */ /* 0x000fca0003f66070 */
[----:B------:R-:W1:Y:S08]  /*15aa0*/  LDC R11, c[0x0][0x230] ;  /* 0x00008c00ff0b7b82 */ /* 0x000e700000000800 */
[----:B------:R-:W4:Y:S08]  /*15ab0*/  LDC R153, c[0x0][0x230] ;  /* 0x00008c00ff997b82 */ /* 0x000f300000000800 */
[----:B------:R-:W4:Y:S01]  /*15ac0*/  LDC R22, c[0x0][0x230] ;  /* 0x00008c00ff167b82 */ /* 0x000f220000000800 */
[----:B-1----:R-:W-:-:S02]  /*15ad0*/  VIADD R11, R11, 0xffffff31 ;  /* 0xffffff310b0b7836 */ /* 0x002fc40000000000 */
[----:B--2---:R-:W-:-:S04]  /*15ae0*/  IMAD.WIDE R28, R2, 0x4, R28 ;  /* 0x00000004021c7825 */ /* 0x004fc800078e021c */
[C---:B---3--:R-:W-:Y:S01]  /*15af0*/  IMAD.WIDE R38, R2.reuse, 0x4, R38 ;  /* 0x0000000402267825 */ /* 0x048fe200078e0226 */
[----:B------:R1:W-:Y:S03]  /*15b00*/  STL.64 [R1+0xf50], R28 ;  /* 0x000f501c01007387 */ /* 0x0003e60000100a00 */
[C---:B------:R-:W-:Y:S01]  /*15b10*/  IMAD.WIDE R30, R2.reuse, 0x4, R30 ;  /* 0x00000004021e7825 */ /* 0x040fe200078e021e */
[----:B------:R-:W-:Y:S04]  /*15b20*/  STL.64 [R1+0xf70], R38 ;  /* 0x000f702601007387 */ /* 0x000fe80000100a00 */
[----:B------:R-:W-:Y:S01]  /*15b30*/  STL.64 [R1+0xf90], R30 ;  /* 0x000f901e01007387 */ /* 0x000fe20000100a00 */
[----:B------:R-:W-:-:S03]  /*15b40*/  IMAD.WIDE R14, R2, 0x4, R14 ;  /* 0x00000004020e7825 */ /* 0x000fc600078e020e */
[----:B------:R-:W-:Y:S01]  /*15b50*/  LDGSTS.E [R10+0x60000], desc[UR34][R28.64], !P0 ;  /* 0x600000001c0a7fae */ /* 0x000fe2000c121862 */
        /* <DEDUP_REMOVED lines=10> */
[----:B------:R-:W-:Y:S03]  /*15c00*/  LDGSTS.E [R10+0x64000], desc[UR34][R156.64], !P0 ;  /* 0x640000009c0a7fae */ /* 0x000fe6000c121862 */
[C---:B----4-:R-:W-:Y:S01]  /*15c10*/  IMAD.WIDE R26, R2.reuse, 0x4, R26 ;  /* 0x00000004021a7825 */ /* 0x050fe200078e021a */
[----:B------:R-:W-:Y:S04]  /*15c20*/  STL.64 [R1+0xf78], R36 ;  /* 0x000f782401007387 */ /* 0x000fe80000100a00 */
[----:B------:R-:W-:Y:S01]  /*15c30*/  LDGSTS.E [R10+0x68000], desc[UR34][R154.64], !P0 ;  /* 0x680000009a0a7fae */ /* 0x000fe2000c121862 */
[----:B------:R-:W-:-:S03]  /*15c40*/  IMAD.WIDE R24, R2, 0x4, R24 ;  /* 0x0000000402187825 */ /* 0x000fc600078e0218 */
[----:B------:R-:W-:Y:S04]  /*15c50*/  STL.64 [R1+0xf80], R34 ;  /* 0x000f802201007387 */ /* 0x000fe80000100a00 */
[----:B------:R-:W-:Y:S01]  /*15c60*/  LDGSTS.E [R10+0x6c000], desc[UR34][R40.64], !P0 ;  /* 0x6c000000280a7fae */ /* 0x000fe2000c121862 */
[----:B------:R-:W-:-:S03]  /*15c70*/  IMAD.WIDE R18, R2, 0x4, R18 ;  /* 0x0000000402127825 */ /* 0x000fc600078e0212 */
[----:B------:R-:W-:Y:S01]  /*15c80*/  STL.64 [R1+0xf88], R32 ;  /* 0x000f882001007387 */ /* 0x000fe20000100a00 */
[----:B------:R-:W-:-:S03]  /*15c90*/  IMAD.WIDE R20, R2, 0x4, R20 ;  /* 0x0000000402147825 */ /* 0x000fc600078e0214 */
[----:B------:R-:W-:Y:S04]  /*15ca0*/  LDGSTS.E [R10+0x60004], desc[UR34][R38.64], !P1 ;  /* 0x60004000260a7fae */ /* 0x000fe8000c921862 */
[----:B------:R-:W-:Y:S01]  /*15cb0*/  STL.64 [R1+0xf98], R26 ;  /* 0x000f981a01007387 */ /* 0x000fe20000100a00 */
[----:B------:R-:W-:-:S03]  /*15cc0*/  IMAD.WIDE R16, R2, 0x4, R16 ;  /* 0x0000000402107825 */ /* 0x000fc600078e0210 */
[----:B------:R-:W-:Y:S01]  /*15cd0*/  LDGSTS.E [R10+0x64004], desc[UR34][R36.64], !P1 ;  /* 0x64004000240a7fae */ /* 0x000fe2000c921862 */
[----:B------:R-:W-:-:S03]  /*15ce0*/  IMAD.WIDE R12, R2, 0x4, R12 ;  /* 0x00000004020c7825 */ /* 0x000fc600078e020c */
[----:B------:R-:W-:Y:S04]  /*15cf0*/  STL.64 [R1+0xfa0], R24 ;  /* 0x000fa01801007387 */ /* 0x000fe80000100a00 */
[----:B------:R-:W-:Y:S04]  /*15d00*/  LDGSTS.E [R10+0x68004], desc[UR34][R34.64], !P1 ;  /* 0x68004000220a7fae */ /* 0x000fe8000c921862 */
[----:B------:R2:W-:Y:S04]  /*15d10*/  STL.64 [R1+0xfa8], R18 ;  /* 0x000fa81201007387 */ /* 0x0005e80000100a00 */
[----:B------:R-:W-:Y:S04]  /*15d20*/  LDGSTS.E [R10+0x6c004], desc[UR34][R32.64], !P1 ;  /* 0x6c004000200a7fae */ /* 0x000fe8000c921862 */
[----:B-1----:R-:W3:Y:S04]  /*15d30*/  LDL.LU.64 R28, [R1+0x1478] ;  /* 0x00147800011c7983 */ /* 0x002ee80000300a00 */
[----:B------:R-:W-:Y:S04]  /*15d40*/  LDGSTS.E [R10+0x60008], desc[UR34][R30.64], !P3 ;  /* 0x600080001e0a7fae */ /* 0x000fe8000d921862 */
[----:B------:R1:W-:Y:S04]  /*15d50*/  STL.64 [R1+0xfb8], R20 ;  /* 0x000fb81401007387 */ /* 0x0003e80000100a00 */
        /* <DEDUP_REMOVED lines=9> */
[----:B------:R-:W3:Y:S04]  /*15df0*/  LDL.LU.64 R26, [R1+0x38] ;  /* 0x00003800011a7983 */ /* 0x000ee80000300a00 */
[----:B------:R-:W3:Y:S04]  /*15e00*/  LDL.LU.64 R14, [R1+0x18] ;  /* 0x00001800010e7983 */ /* 0x000ee80000300a00 */
[----:B------:R-:W3:Y:S04]  /*15e10*/  LDL.LU.64 R40, [R1+0x68] ;  /* 0x0000680001287983 */ /* 0x000ee80000300a00 */
[----:B------:R-:W3:Y:S04]  /*15e20*/  LDL.LU.64 R38, [R1+0x60] ;  /* 0x0000600001267983 */ /* 0x000ee80000300a00 */
[----:B------:R-:W3:Y:S04]  /*15e30*/  LDL.LU.64 R34, [R1+0x50] ;  /* 0x0000500001227983 */ /* 0x000ee80000300a00 */
[----:B------:R-:W-:Y:S04]  /*15e40*/  LDGSTS.E [R10+0x6800c], desc[UR34][R16.64], !P4 ;  /* 0x6800c000100a7fae */ /* 0x000fe8000e121862 */
[----:B------:R-:W3:Y:S04]  /*15e50*/  LDL.LU.64 R32, [R1+0x48] ;  /* 0x0000480001207983 */ /* 0x000ee80000300a00 */
[----:B------:R1:W-:Y:S04]  /*15e60*/  LDGSTS.E [R10+0x6c00c], desc[UR34][R12.64], !P4 ;  /* 0x6c00c0000c0a7fae */ /* 0x0003e8000e121862 */
[----:B------:R-:W3:Y:S04]  /*15e70*/  LDL.LU.64 R30, [R1+0x40] ;  /* 0x00004000011e7983 */ /* 0x000ee80000300a00 */
[----:B------:R-:W3:Y:S01]  /*15e80*/  LDL.LU.64 R24, [R1+0x30] ;  /* 0x0000300001187983 */ /* 0x000ee20000300a00 */
[----:B-1----:R-:W-:-:S03]  /*15e90*/  VIADD R10, R252, 0xffffff30 ;  /* 0xffffff30fc0a7836 */ /* 0x002fc60000000000 */
[----:B------:R-:W3:Y:S01]  /*15ea0*/  LDL.LU.64 R20, [R1+0x28] ;  /* 0x0000280001147983 */ /* 0x000ee20000300a00 */
[----:B------:R-:W-:Y:S01]  /*15eb0*/  ISETP.GE.U32.AND P3, PT, R11, 0x7fffff12, PT ;  /* 0x7fffff120b00780c */ /* 0x000fe20003f66070 */
[----:B------:R-:W-:Y:S01]  /*15ec0*/  VIADD R153, R153, 0xffffff33 ;  /* 0xffffff3399997836 */ /* 0x000fe20000000000 */
[----:B------:R-:W1:Y:S01]  /*15ed0*/  LDC R252, c[0x0][0x230] ;  /* 0x00008c00fffc7b82 */ /* 0x000e620000000800 */
[----:B----4-:R-:W4:Y:S01]  /*15ee0*/  LDL.LU.64 R16, [R1+0x20] ;  /* 0x0000200001107983 */ /* 0x010f220000300a00 */
[----:B------:R-:W-:-:S03]  /*15ef0*/  ISETP.GE.U32.AND P4, PT, R10, 0x7fffff11, PT ;  /* 0x7fffff110a00780c */ /* 0x000fc60003f86070 */
[----:B------:R-:W4:Y:S04]  /*15f00*/  LDL.LU.64 R12, [R1+0x10] ;  /* 0x00001000010c7983 */ /* 0x000f280000300a00 */
[----:B------:R-:W4:Y:S04]  /*15f10*/  LDL.LU.64 R156, [R1+0x8] ;  /* 0x00000800019c7983 */ /* 0x000f280000300a00 */
[----:B------:R-:W4:Y:S04]  /*15f20*/  LDL.LU.64 R154, [R1] ;  /* 0x00000000019a7983 */ /* 0x000f280000300a00 */
[----:B------:R-:W4:Y:S01]  /*15f30*/  LDL.LU.64 R10, [R1+0x70] ;  /* 0x00007000010a7983 */ /* 0x000f220000300a00 */
[----:B------:R-:W-:Y:S01]  /*15f40*/  ISETP.GE.U32.AND P0, PT, R153, 0x7fffff14, PT ;  /* 0x7fffff149900780c */ /* 0x000fe20003f06070 */
[----:B------:R-:W-:Y:S01]  /*15f50*/  VIADD R22, R22, 0xffffff32 ;  /* 0xffffff3216167836 */ /* 0x000fe20000000000 */
[----:B------:R-:W1:Y:S04]  /*15f60*/  LDC R153, c[0x0][0x230] ;  /* 0x00008c00ff997b82 */ /* 0x000e680000000800 */
[----:B------:R-:W-:-:S04]  /*15f70*/  ISETP.GE.U32.AND P1, PT, R22, 0x7fffff13, PT ;  /* 0x7fffff131600780c */ /* 0x000fc80003f26070 */
[----:B------:R-:W1:Y:S01]  /*15f80*/  LDC R22, c[0x0][0x230] ;  /* 0x00008c00ff167b82 */ /* 0x000e620000000800 */
[----:B--2---:R-:W-:-:S04]  /*15f90*/  IMAD.WIDE R18, R2, 0x4, R18 ;  /* 0x0000000402127825 */ /* 0x004fc800078e0212 */
[C---:B---3--:R-:W-:Y:S01]  /*15fa0*/  IMAD.WIDE R36, R2.reuse, 0x4, R36 ;  /* 0x0000000402247825 */ /* 0x048fe200078e0224 */
[----:B------:R2:W-:Y:S03]  /*15fb0*/  STL.64 [R1+0xfd0], R18 ;  /* 0x000fd01201007387 */ /* 0x0005e60000100a00 */
        /* <DEDUP_REMOVED lines=18> */
[C---:B----4-:R-:W-:Y:S01]  /*160e0*/  IMAD.WIDE R16, R2.reuse, 0x4, R16 ;  /* 0x0000000402107825 */ /* 0x050fe200078e0210 */
[----:B------:R4:W-:Y:S03]  /*160f0*/  STL.64 [R1+0x1020], R20 ;  /* 0x0010201401007387 */ /* 0x0009e60000100a00 */
[C---:B------:R-:W-:Y:S01]  /*16100*/  IMAD.WIDE R12, R2.reuse, 0x4, R12 ;  /* 0x00000004020c7825 */ /* 0x040fe200078e020c */
[----:B------:R4:W-:Y:S03]  /*16110*/  STL.64 [R1+0x1028], R16 ;  /* 0x0010281001007387 */ /* 0x0009e60000100a00 */
[C---:B------:R-:W-:Y:S01]  /*16120*/  IMAD.WIDE R156, R2.reuse, 0x4, R156 ;  /* 0x00000004029c7825 */ /* 0x040fe200078e029c */
[----:B------:R-:W-:Y:S03]  /*16130*/  LDGSTS.E [R9+0x60000], desc[UR34][R18.64], !P0 ;  /* 0x6000000012097fae */ /* 0x000fe6000c121862 */
[----:B------:R-:W-:-:S04]  /*16140*/  IMAD.WIDE R154, R2, 0x4, R154 ;  /* 0x00000004029a7825 */ /* 0x000fc800078e029a */
[----:B------:R-:W-:Y:S01]  /*16150*/  IMAD.WIDE R10, R2, 0x4, R10 ;  /* 0x00000004020a7825 */ /* 0x000fe200078e020a */
[----:B--2---:R-:W2:Y:S04]  /*16160*/  LDL.LU.64 R18, [R1+0x1470] ;  /* 0x0014700001127983 */ /* 0x004ea80000300a00 */
[----:B------:R4:W-:Y:S04]  /*16170*/  STL.64 [R1+0x1038], R12 ;  /* 0x0010380c01007387 */ /* 0x0009e80000100a00 */
[----:B------:R-:W-:Y:S04]  /*16180*/  LDGSTS.E [R9+0x64000], desc[UR34][R10.64], !P0 ;  /* 0x640000000a097fae */ /* 0x000fe8000c121862 */
[----:B------:R4:W-:Y:S04]  /*16190*/  STL.64 [R1+0x1040], R156 ;  /* 0x0010409c01007387 */ /* 0x0009e80000100a00 */
[----:B------:R-:W-:Y:S04]  /*161a0*/  LDGSTS.E [R9+0x68000], desc[UR34][R40.64], !P0 ;  /* 0x6800000028097fae */ /* 0x000fe8000c121862 */
[----:B------:R-:W-:Y:S04]  /*161b0*/  LDGSTS.E [R9+0x6c000], desc[UR34][R38.64], !P0 ;  /* 0x6c00000026097fae */ /* 0x000fe8000c121862 */
[----:B------:R-:W-:Y:S04]  /*161c0*/  LDGSTS.E [R9+0x60004], desc[UR34][R36.64], !P1 ;  /* 0x6000400024097fae */ /* 0x000fe8000c921862 */
[----:B---3--:R-:W3:Y:S04]  /*161d0*/  LDL.LU.64 R40, [R1+0x1468] ;  /* 0x0014680001287983 */ /* 0x008ee80000300a00 */
[----:B------:R4:W-:Y:S04]  /*161e0*/  STL.64 [R1+0x1048], R154 ;  /* 0x0010489a01007387 */ /* 0x0009e80000100a00 */
[----:B-1----:R-:W2:Y:S04]  /*161f0*/  LDL.LU.64 R38, [R1+0x1460] ;  /* 0x0014600001267983 */ /* 0x002ea80000300a00 */
[----:B------:R-:W3:Y:S04]  /*16200*/  LDL.LU.64 R36, [R1+0x1458] ;  /* 0x0014580001247983 */ /* 0x000ee80000300a00 */
[----:B------:R-:W-:Y:S04]  /*16210*/  LDGSTS.E [R9+0x64004], desc[UR34][R34.64], !P1 ;  /* 0x6400400022097fae */ /* 0x000fe8000c921862 */
[----:B------:R-:W-:Y:S04]  /*16220*/  LDGSTS.E [R9+0x68004], desc[UR34][R32.64], !P1 ;  /* 0x6800400020097fae */ /* 0x000fe8000c921862 */
[----:B------:R-:W-:Y:S04]  /*16230*/  LDGSTS.E [R9+0x6c004], desc[UR34][R30.64], !P1 ;  /* 0x6c0040001e097fae */ /* 0x000fe8000c921862 */
[----:B------:R-:W3:Y:S04]  /*16240*/  LDL.LU.64 R34, [R1+0x1450] ;  /* 0x0014500001227983 */ /* 0x000ee80000300a00 */
[----:B------:R-:W3:Y:S04]  /*16250*/  LDL.LU.64 R32, [R1+0x1448] ;  /* 0x0014480001207983 */ /* 0x000ee80000300a00 */
[----:B------:R-:W3:Y:S04]  /*16260*/  LDL.LU.64 R30, [R1+0x1440] ;  /* 0x00144000011e7983 */ /* 0x000ee80000300a00 */
[----:B------:R-:W-:Y:S04]  /*16270*/  LDGSTS.E [R9+0x60008], desc[UR34][R26.64], !P3 ;  /* 0x600080001a097fae */ /* 0x000fe8000d921862 */
[----:B------:R-:W-:Y:S04]  /*16280*/  LDGSTS.E [R9+0x64008], desc[UR34][R24.64], !P3 ;  /* 0x6400800018097fae */ /* 0x000fe8000d921862 */
[----:B------:R-:W-:Y:S04]  /*16290*/  LDGSTS.E [R9+0x68008], desc[UR34][R20.64], !P3 ;  /* 0x6800800014097fae */ /* 0x000fe8000d921862 */
[----:B------:R-:W3:Y:S04]  /*162a0*/  LDL.LU.64 R26, [R1+0x1438] ;  /* 0x00143800011a7983 */ /* 0x000ee80000300a00 */
[----:B------:R-:W3:Y:S04]  /*162b0*/  LDL.LU.64 R24, [R1+0x1430] ;  /* 0x0014300001187983 */ /* 0x000ee80000300a00 */
[----:B----4-:R-:W4:Y:S04]  /*162c0*/  LDL.LU.64 R20, [R1+0x1428] ;  /* 0x0014280001147983 */ /* 0x010f280000300a00 */
[----:B------:R-:W-:Y:S04]  /*162d0*/  LDGSTS.E [R9+0x6c008], desc[UR34][R16.64], !P3 ;  /* 0x6c00800010097fae */ /* 0x000fe8000d921862 */
[----:B------:R-:W-:Y:S04]  /*162e0*/  LDGSTS.E [R9+0x6000c], desc[UR34][R14.64], !P4 ;  /* 0x6000c0000e097fae */ /* 0x000fe8000e121862 */
[----:B------:R-:W-:Y:S04]  /*162f0*/  LDGSTS.E [R9+0x6400c], desc[UR34][R12.64], !P4 ;  /* 0x6400c0000c097fae */ /* 0x000fe8000e121862 */
[----:B------:R-:W4:Y:S04]  /*16300*/  LDL.LU.64 R16, [R1+0x1420] ;  /* 0x0014200001107983 */ /* 0x000f280000300a00 */
[----:B------:R-:W4:Y:S04]  /*16310*/  LDL.LU.64 R14, [R1+0x1418] ;  /* 0x00141800010e7983 */ /* 0x000f280000300a00 */
[----:B------:R-:W4:Y:S04]  /*16320*/  LDL.LU.64 R12, [R1+0x1410] ;  /* 0x00141000010c7983 */ /* 0x000f280000300a00 */
[----:B------:R-:W-:Y:S04]  /*16330*/  LDGSTS.E [R9+0x6800c], desc[UR34][R156.64], !P4 ;  /* 0x6800c0009c097fae */ /* 0x000fe8000e121862 */
[----:B------:R1:W-:Y:S01]  /*16340*/  LDGSTS.E [R9+0x6c00c], desc[UR34][R154.64], !P4 ;  /* 0x6c00c0009a097fae */ /* 0x0003e2000e121862 */
[----:B------:R-:W-:-:S02]  /*16350*/  VIADD R252, R252, 0xffffff2f ;  /* 0xffffff2ffcfc7836 */ /* 0x000fc40000000000 */
[----:B------:R-:W-:Y:S02]  /*16360*/  VIADD R153, R153, 0xffffff2e ;  /* 0xffffff2e99997836 */ /* 0x000fe40000000000 */
[----:B------:R-:W-:Y:S02]  /*16370*/  VIADD R22, R22, 0xffffff2d ;  /* 0xffffff2d16167836 */ /* 0x000fe40000000000 */
[----:B------:R-:W-:Y:S01]  /*16380*/  IMAD.WIDE R250, R2, 0x4, R250 ;  /* 0x0000000402fa7825 */ /* 0x000fe200078e02fa */
[----:B------:R-:W5:Y:S01]  /*16390*/  LDL.LU.64 R156, [R1+0x1408] ;  /* 0x00140800019c7983 */ /* 0x000f620000300a00 */
[----:B-1----:R-:W1:Y:S01]  /*163a0*/  LDC R9, c[0x0][0x230] ;  /* 0x00008c00ff097b82 */ /* 0x002e620000000800 */
[----:B------:R-:W-:Y:S01]  /*163b0*/  ISETP.GE.U32.AND P0, PT, R252, 0x7fffff10, PT ;  /* 0x7fffff10fc00780c */ /* 0x000fe20003f06070 */
[----:B------:R-:W-:Y:S01]  /*163c0*/  IMAD.WIDE R248, R2, 0x4, R248 ;  /* 0x0000000402f87825 */ /* 0x000fe200078e02f8 */
[----:B------:R-:W-:Y:S01]  /*163d0*/  ISETP.GE.U32.AND P1, PT, R153, 0x7fffff0f, PT ;  /* 0x7fffff0f9900780c */ /* 0x000fe20003f26070 */
[----:B------:R-:W5:Y:S01]  /*163e0*/  LDL.LU.64 R154, [R1+0x1400] ;  /* 0x00140000019a7983 */ /* 0x000f620000300a00 */
[----:B------:R-:W-:Y:S01]  /*163f0*/  ISETP.GE.U32.AND P3, PT, R22, 0x7fffff0e, PT ;  /* 0x7fffff0e1600780c */ /* 0x000fe20003f66070 */
[----:B------:R-:W-:-:S02]  /*16400*/  IMAD.WIDE R246, R2, 0x4, R246 ;  /* 0x0000000402f67825 */ /* 0x000fc400078e02f6 */
[----:B------:R-:W1:Y:S02]  /*16410*/  LDC R22, c[0x0][0x230] ;  /* 0x00008c00ff167b82 */ /* 0x000e640000000800 */
[----:B------:R-:W-:-:S04]  /*16420*/  IMAD.WIDE R244, R2, 0x4, R244 ;  /* 0x0000000402f47825 */ /* 0x000fc800078e02f4 */
[C---:B------:R-:W-:Y:S01]  /*16430*/  IMAD.WIDE R242, R2.reuse, 0x4, R242 ;  /* 0x0000000402f27825 */ /* 0x040fe200078e02f2 */
[----:B------:R-:W-:Y:S01]  /*16440*/  LDGSTS.E [R8+0x60000], desc[UR34][R250.64], !P0 ;  /* 0x60000000fa087fae */ /* 0x000fe2000c121862 */
[----:B------:R-:W1:Y:S02]  /*16450*/  LDC R153, c[0x0][0x230] ;  /* 0x00008c00ff997b82 */ /* 0x000e640000000800 */
[C---:B------:R-:W-:Y:S01]  /*16460*/  IMAD.WIDE R240, R2.reuse, 0x4, R240 ;  /* 0x0000000402f07825 */ /* 0x040fe200078e02f0 */
[----:B------:R-:W-:Y:S03]  /*16470*/  LDGSTS.E [R8+0x64000], desc[UR34][R248.64], !P0 ;  /* 0x64000000f8087fae */ /* 0x000fe6000c121862 */
[C---:B------:R-:W-:Y:S01]  /*16480*/  IMAD.WIDE R238, R2.reuse, 0x4, R238 ;  /* 0x0000000402ee7825 */ /* 0x040fe200078e02ee */
[----:B------:R-:W-:Y:S01]  /*16490*/  LDGSTS.E [R8+0x68000], desc[UR34][R246.64], !P0 ;  /* 0x68000000f6087fae */ /* 0x000fe2000c121862 */
[----:B------:R-:W1:Y:S02]  /*164a0*/  LDC R252, c[0x0][0x230] ;  /* 0x00008c00fffc7b82 */ /* 0x000e640000000800 */
[----:B-1----:R-:W-:Y:S01]  /*164b0*/  VIADD R9, R9, 0xffffff2c ;  /* 0xffffff2c09097836 */ /* 0x002fe20000000000 */
[----:B------:R-:W-:Y:S04]  /*164c0*/  LDGSTS.E [R8+0x6c000], desc[UR34][R244.64], !P0 ;  /* 0x6c000000f4087fae */ /* 0x000fe8000c121862 */
[----:B------:R-:W-:Y:S01]  /*164d0*/  ISETP.GE.U32.AND P4, PT, R9, 0x7fffff0d, PT ;  /* 0x7fffff0d0900780c */ /* 0x000fe20003f86070 */
[C---:B------:R-:W-:Y:S01]  /*164e0*/  IMAD.WIDE R236, R2.reuse, 0x4, R236 ;  /* 0x0000000402ec7825 */ /* 0x040fe200078e02ec */
[----:B------:R-:W1:Y:S01]  /*164f0*/  LDC R9, c[0x0][0x230] ;  /* 0x00008c00ff097b82 */ /* 0x000e620000000800 */
[----:B------:R-:W-:Y:S02]  /*16500*/  LDGSTS.E [R8+0x60004], desc[UR34][R242.64], !P1 ;  /* 0x60004000f2087fae */ /* 0x000fe4000c921862 */
[----:B------:R-:W-:-:S02]  /*16510*/  IMAD.WIDE R136, R2, 0x4, R136 ;  /* 0x0000000402887825 */ /* 0x000fc400078e0288 */
[----:B------:R-:W-:Y:S02]  /*16520*/  LDGSTS.E [R8+0x64004], desc[UR34][R240.64], !P1 ;  /* 0x64004000f0087fae */ /* 0x000fe4000c921862 */
[C---:B------:R-:W-:Y:S02]  /*16530*/  IMAD.WIDE R84, R2.reuse, 0x4, R84 ;  /* 0x0000000402547825 */ /* 0x040fe400078e0254 */
[----:B------:R-:W-:Y:S02]  /*16540*/  LDGSTS.E [R8+0x68004], desc[UR34][R238.64], !P1 ;  /* 0x68004000ee087fae */ /* 0x000fe4000c921862 */
[C---:B------:R-:W-:Y:S02]  /*16550*/  IMAD.WIDE R134, R2.reuse, 0x4, R134 ;  /* 0x0000000402867825 */ /* 0x040fe400078e0286 */
[----:B------:R-:W-:Y:S02]  /*16560*/  LDGSTS.E [R8+0x6c004], desc[UR34][R236.64], !P1 ;  /* 0x6c004000ec087fae */ /* 0x000fe4000c921862 */
[----:B------:R-:W-:-:S02]  /*16570*/  IMAD.WIDE R88, R2, 0x4, R88 ;  /* 0x0000000402587825 */ /* 0x000fc400078e0258 */
[----:B------:R-:W-:Y:S02]  /*16580*/  STL.64 [R1+0x1090], R136 ;  /* 0x0010908801007387 */ /* 0x000fe40000100a00 */
[C---:B------:R-:W-:Y:S02]  /*16590*/  IMAD.WIDE R86, R2.reuse, 0x4, R86 ;  /* 0x0000000402567825 */ /* 0x040fe400078e0256 */
[----:B------:R-:W-:Y:S02]  /*165a0*/  LDGSTS.E [R8+0x60008], desc[UR34][R136.64], !P3 ;  /* 0x6000800088087fae */ /* 0x000fe4000d921862 */
[C---:B------:R-:W-:Y:S02]  /*165b0*/  IMAD.WIDE R82, R2.reuse, 0x4, R82 ;  /* 0x0000000402527825 */ /* 0x040fe400078e0252 */
[----:B------:R-:W-:Y:S02]  /*165c0*/  STL.64 [R1+0x10b0], R84 ;  /* 0x0010b05401007387 */ /* 0x000fe40000100a00 */
[----:B------:R-:W-:-:S02]  /*165d0*/  IMAD.WIDE R80, R2, 0x4, R80 ;  /* 0x0000000402507825 */ /* 0x000fc400078e0250 */
[----:B------:R-:W-:Y:S02]  /*165e0*/  LDGSTS.E [R8+0x64008], desc[UR34][R134.64], !P3 ;  /* 0x6400800086087fae */ /* 0x000fe4000d921862 */
[----:B------:R-:W-:Y:S02]  /*165f0*/  IMAD.WIDE R78, R2, 0x4, R78 ;  /* 0x00000004024e7825 */ /* 0x000fe400078e024e */
[----:B------:R-:W-:Y:S04]  /*16600*/  STL.64 [R1+0x1098], R134 ;  /* 0x0010988601007387 */ /* 0x000fe80000100a00 */
[----:B------:R-:W-:Y:S04]  /*16610*/  LDGSTS.E [R8+0x68008], desc[UR34][R88.64], !P3 ;  /* 0x6800800058087fae */ /* 0x000fe8000d921862 */
        /* <DEDUP_REMOVED lines=8> */
[----:B------:R1:W-:Y:S04]  /*166a0*/  STL.64 [R1+0x10c8], R78 ;  /* 0x0010c84e01007387 */ /* 0x0003e80000100a00 */
[----:B------:R1:W-:Y:S01]  /*166b0*/  LDGSTS.E [R8+0x6c00c], desc[UR34][R78.64], !P4 ;  /* 0x6c00c0004e087fae */ /* 0x0003e2000e121862 */
[----:B------:R-:W-:-:S02]  /*166c0*/  VIADD R22, R22, 0xffffff2a ;  /* 0xffffff2a16167836 */ /* 0x000fc40000000000 */
[----:B------:R-:W-:Y:S01]  /*166d0*/  IMAD.WIDE R76, R2, 0x4, R76 ;  /* 0x00000004024c7825 */ /* 0x000fe200078e024c */
[----:B-1----:R-:W1:Y:S03]  /*166e0*/  LDC R80, c[0x0][0x230] ;  /* 0x00008c00ff507b82 */ /* 0x002e660000000800 */
[----:B------:R-:W-:Y:S01]  /*166f0*/  VIADD R78, R9, 0xffffff2b ;  /* 0xffffff2b094e7836 */ /* 0x000fe20000000000 */
[----:B------:R-:W-:Y:S01]  /*16700*/  ISETP.GE.U32.AND P1, PT, R22, 0x7fffff0b, PT ;  /* 0x7fffff0b1600780c */ /* 0x000fe20003f26070 */
[----:B------:R-:W-:-:S03]  /*16710*/  VIADD R9, R153, 0xffffff29 ;  /* 0xffffff2999097836 */ /* 0x000fc60000000000 */
[----:B------:R-:W1:Y:S01]  /*16720*/  LDC R81, c[0x0][0x230] ;  /* 0x00008c00ff517b82 */ /* 0x000e620000000800 */
[----:B------:R-:W-:Y:S01]  /*16730*/  ISETP.GE.U32.AND P0, PT, R78, 0x7fffff0c, PT ;  /* 0x7fffff0c4e00780c */ /* 0x000fe20003f06070 */
[----:B------:R-:W-:Y:S01]  /*16740*/  VIADD R8, R252, 0xffffff28 ;  /* 0xffffff28fc087836 */ /* 0x000fe20000000000 */
[----:B------:R-:W-:Y:S01]  /*16750*/  ISETP.GE.U32.AND P3, PT, R9, 0x7fffff0a, PT ;  /* 0x7fffff0a0900780c */ /* 0x000fe20003f66070 */
[----:B------:R-:W-:-:S03]  /*16760*/  IMAD.WIDE R68, R2, 0x4, R68 ;  /* 0x0000000402447825 */ /* 0x000fc600078e0244 */
[----:B------:R-:W-:Y:S01]  /*16770*/  ISETP.GE.U32.AND P4, PT, R8, 0x7fffff09, PT ;  /* 0x7fffff090800780c */ /* 0x000fe20003f86070 */
[----:B------:R-:W-:-:S04]  /*16780*/  IMAD.WIDE R8, R2, 0x4, R74 ;  /* 0x0000000402087825 */ /* 0x000fc800078e024a */
[C---:B------:R-:W-:Y:S01]  /*16790*/  IMAD.WIDE R72, R2.reuse, 0x4, R72 ;  /* 0x0000000402487825 */ /* 0x040fe200078e0248 */
[----:B------:R-:W-:Y:S01]  /*167a0*/  STL.64 [R1+0x10d0], R76 ;  /* 0x0010d04c01007387 */ /* 0x000fe20000100a00 */
[----:B------:R-:W1:Y:S02]  /*167b0*/  LDC R22, c[0x0][0x230] ;  /* 0x00008c00ff167b82 */ /* 0x000e640000000800 */
[C---:B------:R-:W-:Y:S01]  /*167c0*/  IMAD.WIDE R60, R2.reuse, 0x4, R60 ;  /* 0x00000004023c7825 */ /* 0x040fe200078e023c */
[----:B------:R-:W-:Y:S03]  /*167d0*/  LDGSTS.E [R7+0x60000], desc[UR34][R76.64], !P0 ;  /* 0x600000004c077fae */ /* 0x000fe6000c121862 */
[C---:B------:R-:W-:Y:S01]  /*167e0*/  IMAD.WIDE R70, R2.reuse, 0x4, R70 ;  /* 0x0000000402467825 */ /* 0x040fe200078e0246 */
[----:B------:R-:W-:Y:S01]  /*167f0*/  LDGSTS.E [R7+0x64000], desc[UR34][R8.64], !P0 ;  /* 0x6400000008077fae */ /* 0x000fe2000c121862 */
[----:B------:R-:W1:Y:S02]  /*16800*/  LDC R78, c[0x0][0x230] ;  /* 0x00008c00ff4e7b82 */ /* 0x000e640000000800 */
[C---:B------:R-:W-:Y:S01]  /*16810*/  IMAD.WIDE R52, R2.reuse, 0x4, R52 ;  /* 0x0000000402347825 */ /* 0x040fe200078e0234 */
[----:B------:R-:W-:Y:S03]  /*16820*/  STL.64 [R1+0x10f0], R68 ;  /* 0x0010f04401007387 */ /* 0x000fe60000100a00 */
[C---:B------:R-:W-:Y:S01]  /*16830*/  IMAD.WIDE R66, R2.reuse, 0x4, R66 ;  /* 0x0000000402427825 */ /* 0x040fe200078e0242 */
[----:B------:R-:W-:Y:S01]  /*16840*/  LDGSTS.E [R7+0x68000], desc[UR34][R72.64], !P0 ;  /* 0x6800000048077fae */ /* 0x000fe2000c121862 */
[----:B------:R-:W1:Y:S02]  /*16850*/  LDC R79, c[0x0][0x230] ;  /* 0x00008c00ff4f7b82 */ /* 0x000e640000000800 */
        /* <DEDUP_REMOVED lines=9> */
[----:B------:R-:W-:Y:S04]  /*168f0*/  STL.64 [R1+0x10e0], R72 ;  /* 0x0010e04801007387 */ /* 0x000fe80000100a00 */
[----:B------:R-:W-:Y:S01]  /*16900*/  LDGSTS.E [R7+0x64004], desc[UR34][R66.64], !P1 ;  /* 0x6400400042077fae */ /* 0x000fe2000c921862 */
[----:B------:R-:W-:-:S03]  /*16910*/  IMAD.WIDE R50, R2, 0x4, R50 ;  /* 0x0000000402327825 */ /* 0x000fc600078e0232 */
[----:B------:R-:W-:Y:S01]  /*16920*/  STL.64 [R1+0x10e8], R70 ;  /* 0x0010e84601007387 */ /* 0x000fe20000100a00 */
[----:B------:R-:W-:-:S03]  /*16930*/  IMAD.WIDE R48, R2, 0x4, R48 ;  /* 0x0000000402307825 */ /* 0x000fc600078e0230 */
[----:B------:R-:W-:Y:S04]  /*16940*/  LDGSTS.E [R7+0x68004], desc[UR34][R64.64], !P1 ;  /* 0x6800400040077fae */ /* 0x000fe8000c921862 */
[----:B------:R-:W-:Y:S04]  /*16950*/  STL.64 [R1+0x10f8], R66 ;  /* 0x0010f84201007387 */ /* 0x000fe80000100a00 */
[----:B------:R-:W-:Y:S01]  /*16960*/  LDGSTS.E [R7+0x6c004], desc[UR34][R62.64], !P1 ;  /* 0x6c0040003e077fae */ /* 0x000fe2000c921862 */
[----:B------:R-:W-:-:S03]  /*16970*/  IMAD.WIDE R46, R2, 0x4, R46 ;  /* 0x00000004022e7825 */ /* 0x000fc600078e022e */
        /* <DEDUP_REMOVED lines=10> */
[----:B------:R-:W-:Y:S04]  /*16a20*/  LDGSTS.E [R7+0x6c008], desc[UR34][R54.64], !P3 ;  /* 0x6c00800036077fae */ /* 0x000fe8000d921862 */
[----:B------:R-:W-:Y:S04]  /*16a30*/  STL.64 [R1+0x1128], R54 ;  /* 0x0011283601007387 */ /* 0x000fe80000100a00 */
[----:B------:R-:W-:Y:S01]  /*16a40*/  LDGSTS.E [R7+0x6000c], desc[UR34][R52.64], !P4 ;  /* 0x6000c00034077fae */ /* 0x000fe2000e121862 */
[----:B--2---:R-:W-:-:S03]  /*16a50*/  IMAD.WIDE R38, R2, 0x4, R38 ;  /* 0x0000000402267825 */ /* 0x004fc600078e0226 */
[----:B------:R-:W-:Y:S04]  /*16a60*/  STL.64 [R1+0x1138], R50 ;  /* 0x0011383201007387 */ /* 0x000fe80000100a00 */
[----:B------:R-:W-:Y:S01]  /*16a70*/  LDGSTS.E [R7+0x6400c], desc[UR34][R50.64], !P4 ;  /* 0x6400c00032077fae */ /* 0x000fe2000e121862 */
[----:B---3--:R-:W-:-:S03]  /*16a80*/  IMAD.WIDE R36, R2, 0x4, R36 ;  /* 0x0000000402247825 */ /* 0x008fc600078e0224 */
[----:B------:R2:W-:Y:S04]  /*16a90*/  STL.64 [R1+0x1140], R48 ;  /* 0x0011403001007387 */ /* 0x0005e80000100a00 */
[----:B------:R2:W-:Y:S01]  /*16aa0*/  LDGSTS.E [R7+0x6800c], desc[UR34][R48.64], !P4 ;  /* 0x6800c00030077fae */ /* 0x0005e2000e121862 */
[----:B------:R-:W-:-:S03]  /*16ab0*/  IMAD.WIDE R34, R2, 0x4, R34 ;  /* 0x0000000402227825 */ /* 0x000fc600078e0222 */
[----:B------:R1:W-:Y:S01]  /*16ac0*/  STL.64 [R1+0x1148], R46 ;  /* 0x0011482e01007387 */ /* 0x0003e20000100a00 */
[----:B------:R-:W-:-:S03]  /*16ad0*/  IMAD.WIDE R32, R2, 0x4, R32 ;  /* 0x0000000402207825 */ /* 0x000fc600078e0220 */
[----:B------:R-:W-:Y:S01]  /*16ae0*/  STL.64 [R1+0x1150], R44 ;  /* 0x0011502c01007387 */ /* 0x000fe20000100a00 */
[----:B--2---:R-:W-:-:S03]  /*16af0*/  IMAD.WIDE R48, R2, 0x4, R18 ;  /* 0x0000000402307825 */ /* 0x004fc600078e0212 */
[----:B------:R-:W-:Y:S01]  /*16b00*/  STL.64 [R1+0x1170], R42 ;  /* 0x0011702a01007387 */ /* 0x000fe20000100a00 */
[----:B------:R-:W-:-:S03]  /*16b10*/  IMAD.WIDE R30, R2, 0x4, R30 ;  /* 0x00000004021e7825 */ /* 0x000fc600078e021e */
[----:B------:R-:W-:Y:S01]  /*16b20*/  STL.64 [R1+0x1190], R28 ;  /* 0x0011901c01007387 */ /* 0x000fe20000100a00 */
[----:B------:R-:W-:-:S03]  /*16b30*/  IMAD.WIDE R26, R2, 0x4, R26 ;  /* 0x00000004021a7825 */ /* 0x000fc600078e021a */
[----:B------:R-:W-:Y:S01]  /*16b40*/  STL.64 [R1+0x11b0], R48 ;  /* 0x0011b03001007387 */ /* 0x000fe20000100a00 */
[----:B------:R-:W-:-:S03]  /*16b50*/  IMAD.WIDE R24, R2, 0x4, R24 ;  /* 0x0000000402187825 */ /* 0x000fc600078e0218 */
[----:B------:R-:W-:Y:S04]  /*16b60*/  STL.64 [R1+0x1160], R38 ;  /* 0x0011602601007387 */ /* 0x000fe80000100a00 */
[----:B------:R-:W-:Y:S01]  /*16b70*/  STL.64 [R1+0x1168], R36 ;  /* 0x0011682401007387 */ /* 0x000fe20000100a00 */
[----:B----4-:R-:W-:-:S03]  /*16b80*/  IMAD.WIDE R12, R2, 0x4, R12 ;  /* 0x00000004020c7825 */ /* 0x010fc600078e020c */
[----:B------:R-:W-:Y:S04]  /*16b90*/  STL.64 [R1+0x1178], R34 ;  /* 0x0011782201007387 */ /* 0x000fe80000100a00 */
[----:B------:R-:W-:Y:S04]  /*16ba0*/  STL.64 [R1+0x1180], R32 ;  /* 0x0011802001007387 */ /* 0x000fe80000100a00 */
[----:B------:R2:W-:Y:S04]  /*16bb0*/  STL.64 [R1+0x1188], R30 ;  /* 0x0011881e01007387 */ /* 0x0005e80000100a00 */
[----:B------:R-:W-:Y:S04]  /*16bc0*/  STL.64 [R1+0x1198], R26 ;  /* 0x0011981a01007387 */ /* 0x000fe80000100a00 */
[----:B------:R-:W-:Y:S04]  /*16bd0*/  STL.64 [R1+0x11a0], R24 ;  /* 0x0011a01801007387 */ /* 0x000fe80000100a00 */
[----:B------:R3:W-:Y:S04]  /*16be0*/  STL.64 [R1+0x11c8], R12 ;  /* 0x0011c80c01007387 */ /* 0x0007e80000100a00 */
        /* <DEDUP_REMOVED lines=12> */
[----:B------:R1:W-:Y:S02]  /*16cb0*/  LDGSTS.E [R7+0x6c00c], desc[UR34][R46.64], !P4 ;  /* 0x6c00c0002e077fae */ /* 0x0003e4000e121862 */
[----:B-1----:R-:W-:-:S02]  /*16cc0*/  VIADD R47, R22, 0xffffff27 ;  /* 0xffffff27162f7836 */ /* 0x002fc40000000000 */
[----:B------:R-:W-:Y:S02]  /*16cd0*/  VIADD R46, R78, 0xffffff26 ;  /* 0xffffff264e2e7836 */ /* 0x000fe40000000000 */
[----:B------:R-:W-:Y:S01]  /*16ce0*/  VIADD R7, R80, 0xffffff24 ;  /* 0xffffff2450077836 */ /* 0x000fe20000000000 */
[----:B------:R-:W-:Y:S01]  /*16cf0*/  ISETP.GE.U32.AND P0, PT, R47, 0x7fffff08, PT ;  /* 0x7fffff082f00780c */ /* 0x000fe20003f06070 */
[----:B------:R-:W-:Y:S01]  /*16d00*/  VIADD R22, R79, 0xffffff25 ;  /* 0xffffff254f167836 */ /* 0x000fe20000000000 */
[----:B------:R-:W-:Y:S01]  /*16d10*/  ISETP.GE.U32.AND P1, PT, R46, 0x7fffff07, PT ;  /* 0x7fffff072e00780c */ /* 0x000fe20003f26070 */
[----:B------:R-:W-:Y:S01]  /*16d20*/  IMAD.WIDE R18, R2, 0x4, R40 ;  /* 0x0000000402127825 */ /* 0x000fe200078e0228 */
[----:B------:R-:W-:Y:S01]  /*16d30*/  ISETP.GE.U32.AND P4, PT, R7, 0x7fffff05, PT ;  /* 0x7fffff050700780c */ /* 0x000fe20003f86070 */
[----:B------:R-:W1:Y:S01]  /*16d40*/  LDC R46, c[0x0][0x230] ;  /* 0x00008c00ff2e7b82 */ /* 0x000e620000000800 */
[----:B------:R-:W-:-:S07]  /*16d50*/  ISETP.GE.U32.AND P3, PT, R22, 0x7fffff06, PT ;  /* 0x7fffff061600780c */ /* 0x000fce0003f66070 */
[----:B------:R-:W3:Y:S01]  /*16d60*/  LDC R7, c[0x0][0x230] ;  /* 0x00008c00ff077b82 */ /* 0x000ee20000000800 */
[----:B------:R-:W-:Y:S04]  /*16d70*/  LDGSTS.E [R6+0x60000], desc[UR34][R44.64], !P0 ;  /* 0x600000002c067fae */ /* 0x000fe8000c121862 */
[----:B------:R-:W-:Y:S03]  /*16d80*/  LDGSTS.E [R6+0x64000], desc[UR34][R18.64], !P0 ;  /* 0x6400000012067fae */ /* 0x000fe6000c121862 */
[----:B------:R-:W1:Y:S01]  /*16d90*/  LDC R47, c[0x0][0x230] ;  /* 0x00008c00ff2f7b82 */ /* 0x000e620000000800 */
[----:B------:R-:W-:Y:S01]  /*16da0*/  LDGSTS.E [R6+0x68000], desc[UR34][R38.64], !P0 ;  /* 0x6800000026067fae */ /* 0x000fe2000c121862 */
[----:B------:R-:W-:-:S03]  /*16db0*/  IMAD.WIDE R20, R2, 0x4, R20 ;  /* 0x0000000402147825 */ /* 0x000fc600078e0214 */
[----:B------:R-:W-:Y:S04]  /*16dc0*/  LDGSTS.E [R6+0x6c000], desc[UR34][R36.64], !P0 ;  /* 0x6c00000024067fae */ /* 0x000fe8000c121862 */
[----:B------:R-:W-:Y:S01]  /*16dd0*/  LDGSTS.E [R6+0x60004], desc[UR34][R42.64], !P1 ;  /* 0x600040002a067fae */ /* 0x000fe2000c921862 */
[----:B------:R-:W-:-:S03]  /*16de0*/  IMAD.WIDE R16, R2, 0x4, R16 ;  /* 0x0000000402107825 */ /* 0x000fc600078e0210 */
[----:B------:R-:W-:Y:S01]  /*16df0*/  LDGSTS.E [R6+0x64004], desc[UR34][R34.64], !P1 ;  /* 0x6400400022067fae */ /* 0x000fe2000c921862 */
[----:B------:R-:W-:-:S03]  /*16e00*/  IMAD.WIDE R14, R2, 0x4, R14 ;  /* 0x00000004020e7825 */ /* 0x000fc600078e020e */
[----:B------:R-:W-:Y:S04]  /*16e10*/  LDGSTS.E [R6+0x68004], desc[UR34][R32.64], !P1 ;  /* 0x6800400020067fae */ /* 0x000fe8000c921862 */
[----:B------:R2:W-:Y:S04]  /*16e20*/  LDGSTS.E [R6+0x6c004], desc[UR34][R30.64], !P1 ;  /* 0x6c0040001e067fae */ /* 0x0005e8000c921862 */
[----:B------:R-:W-:Y:S01]  /*16e30*/  LDGSTS.E [R6+0x60008], desc[UR34][R28.64], !P3 ;  /* 0x600080001c067fae */ /* 0x000fe2000d921862 */
[----:B------:R-:W-:-:S03]  /*16e40*/  VIADD R22, R81, 0xffffff23 ;  /* 0xffffff2351167836 */ /* 0x000fc60000000000 */
[----:B------:R-:W-:Y:S04]  /*16e50*/  LDGSTS.E [R6+0x64008], desc[UR34][R26.64], !P3 ;  /* 0x640080001a067fae */ /* 0x000fe8000d921862 */
[----:B------:R-:W-:Y:S04]  /*16e60*/  LDGSTS.E [R6+0x68008], desc[UR34][R24.64], !P3 ;  /* 0x6800800018067fae */ /* 0x000fe8000d921862 */
[----:B------:R-:W-:Y:S04]  /*16e70*/  LDGSTS.E [R6+0x6c008], desc[UR34][R20.64], !P3 ;  /* 0x6c00800014067fae */ /* 0x000fe8000d921862 */
[----:B------:R-:W-:Y:S04]  /*16e80*/  LDGSTS.E [R6+0x6000c], desc[UR34][R48.64], !P4 ;  /* 0x6000c00030067fae */ /* 0x000fe8000e121862 */
[----:B------:R-:W-:Y:S01]  /*16e90*/  LDGSTS.E [R6+0x6400c], desc[UR34][R16.64], !P4 ;  /* 0x6400c00010067fae */ /* 0x000fe2000e121862 */
[----:B------:R-:W-:-:S03]  /*16ea0*/  ISETP.GE.U32.AND P0, PT, R22, 0x7fffff04, PT ;  /* 0x7fffff041600780c */ /* 0x000fc60003f06070 */
[----:B------:R-:W-:Y:S04]  /*16eb0*/  LDGSTS.E [R6+0x6800c], desc[UR34][R14.64], !P4 ;  /* 0x6800c0000e067fae */ /* 0x000fe8000e121862 */
[----:B------:R3:W-:Y:S01]  /*16ec0*/  LDGSTS.E [R6+0x6c00c], desc[UR34][R12.64], !P4 ;  /* 0x6c00c0000c067fae */ /* 0x0007e2000e121862 */
[----:B--2---:R-:W-:-:S04]  /*16ed0*/  IMAD.WIDE R30, R2, 0x4, R124 ;  /* 0x00000004021e7825 */ /* 0x004fc800078e027c */
[----:B---3--:R-:W-:Y:S02]  /*16ee0*/  VIADD R12, R7, 0xffffff22 ;  /* 0xffffff22070c7836 */ /* 0x008fe40000000000 */
[----:B-1----:R-:W-:Y:S02]  /*16ef0*/  VIADD R7, R46, 0xffffff21 ;  /* 0xffffff212e077836 */ /* 0x002fe40000000000 */
[----:B------:R-:W-:Y:S01]  /*16f00*/  VIADD R13, R47, 0xffffff20 ;  /* 0xffffff202f0d7836 */ /* 0x000fe20000000000 */
[----:B------:R-:W-:Y:S02]  /*16f10*/  ISETP.GE.U32.AND P1, PT, R12, 0x7fffff03, PT ;  /* 0x7fffff030c00780c */ /* 0x000fe40003f26070 */
[----:B------:R-:W-:Y:S01]  /*16f20*/  ISETP.GE.U32.AND P3, PT, R7, 0x7fffff02, PT ;  /* 0x7fffff020700780c */ /* 0x000fe20003f66070 */
[----:B------:R-:W-:Y:S01]  /*16f30*/  STL [R1+0xc00], RZ ;  /* 0x000c00ff01007387 */ /* 0x000fe20000100800 */
[----:B------:R-:W-:Y:S01]  /*16f40*/  ISETP.GE.U32.AND P4, PT, R13, 0x7fffff01, PT ;  /* 0x7fffff010d00780c */ /* 0x000fe20003f86070 */
        /* <DEDUP_REMOVED lines=10> */
[----:B----4-:R-:W-:-:S04]  /*16ff0*/  IMAD.WIDE R50, R2, 0x4, R72 ;  /* 0x0000000402327825 */ /* 0x010fc800078e0248 */
        /* <DEDUP_REMOVED lines=21> */
[----:B------:R-:W-:Y:S04]  /*17150*/  STL.64 [R1+0x1200], R42 ;  /* 0x0012002a01007387 */ /* 0x000fe80000100a00 */
[----:B------:R-:W-:Y:S01]  /*17160*/  LDGSTS.E [R5+0x60004], desc[UR34][R46.64], !P1 ;  /* 0x600040002e057fae */ /* 0x000fe2000c921862 */
[----:B------:R-:W-:-:S03]  /*17170*/  IMAD.WIDE R72, R4, 0x4, R138 ;  /* 0x0000000404487825 */ /* 0x000fc600078e028a */
[----:B------:R-:W-:Y:S04]  /*17180*/  STL.64 [R1+0x1208], R40 ;  /* 0x0012082801007387 */ /* 0x000fe80000100a00 */
[----:B------:R-:W-:Y:S04]  /*17190*/  LDGSTS.E [R5+0x64004], desc[UR34][R44.64], !P1 ;  /* 0x640040002c057fae */ /* 0x000fe8000c921862 */
[----:B------:R-:W-:Y:S04]  /*171a0*/  STL.64 [R1+0x1218], R36 ;  /* 0x0012182401007387 */ /* 0x000fe80000100a00 */
[----:B------:R-:W-:Y:S01]  /*171b0*/  LDGSTS.E [R5+0x68004], desc[UR34][R42.64], !P1 ;  /* 0x680040002a057fae */ /* 0x000fe2000c921862 */
[----:B------:R-:W-:-:S03]  /*171c0*/  IMAD.WIDE R68, R4, 0x4, R146 ;  /* 0x0000000404447825 */ /* 0x000fc600078e0292 */
[----:B------:R-:W-:Y:S04]  /*171d0*/  STL.64 [R1+0x1220], R34 ;  /* 0x0012202201007387 */ /* 0x000fe80000100a00 */
[----:B------:R-:W-:Y:S04]  /*171e0*/  LDGSTS.E [R5+0x6c004], desc[UR34][R40.64], !P1 ;  /* 0x6c00400028057fae */ /* 0x000fe8000c921862 */
[----:B------:R-:W-:Y:S04]  /*171f0*/  STL.64 [R1+0x1228], R32 ;  /* 0x0012282001007387 */ /* 0x000fe80000100a00 */
[----:B------:R-:W-:Y:S04]  /*17200*/  LDGSTS.E [R5+0x60008], desc[UR34][R38.64], !P3 ;  /* 0x6000800026057fae */ /* 0x000fe8000d921862 */
[----:B------:R-:W-:Y:S04]  /*17210*/  STL.64 [R1+0x1238], R28 ;  /* 0x0012381c01007387 */ /* 0x000fe80000100a00 */
[----:B------:R-:W-:Y:S04]  /*17220*/  LDGSTS.E [R5+0x64008], desc[UR34][R36.64], !P3 ;  /* 0x6400800024057fae */ /* 0x000fe8000d921862 */
[----:B------:R1:W-:Y:S04]  /*17230*/  STL.64 [R1+0x1240], R26 ;  /* 0x0012401a01007387 */ /* 0x0003e80000100a00 */
[----:B------:R-:W-:Y:S01]  /*17240*/  LDGSTS.E [R5+0x68008], desc[UR34][R34.64], !P3 ;  /* 0x6800800022057fae */ /* 0x000fe2000d921862 */
[----:B------:R-:W-:-:S03]  /*17250*/  IMAD.WIDE R60, R4, 0x4, R168 ;  /* 0x00000004043c7825 */ /* 0x000fc600078e02a8 */
[----:B------:R2:W-:Y:S04]  /*17260*/  STL.64 [R1+0x1248], R24 ;  /* 0x0012481801007387 */ /* 0x0005e80000100a00 */
[----:B------:R-:W-:Y:S04]  /*17270*/  LDGSTS.E [R5+0x6c008], desc[UR34][R32.64], !P3 ;  /* 0x6c00800020057fae */ /* 0x000fe8000d921862 */
[----:B------:R-:W-:Y:S04]  /*17280*/  LDGSTS.E [R5+0x6000c], desc[UR34][R30.64], !P4 ;  /* 0x6000c0001e057fae */ /* 0x000fe8000e121862 */
[----:B------:R-:W-:Y:S04]  /*17290*/  STL [R1+0xc04], RZ ;  /* 0x000c04ff01007387 */ /* 0x000fe80000100800 */
[----:B------:R-:W-:Y:S04]  /*172a0*/  LDGSTS.E [R5+0x6400c], desc[UR34][R28.64], !P4 ;  /* 0x6400c0001c057fae */ /* 0x000fe8000e121862 */
[----:B------:R-:W-:Y:S04]  /*172b0*/  STL.64 [R1+0x1250], R72 ;  /* 0x0012504801007387 */ /* 0x000fe80000100a00 */
[----:B------:R1:W-:Y:S04]  /*172c0*/  LDGSTS.E [R5+0x6800c], desc[UR34][R26.64], !P4 ;  /* 0x6800c0001a057fae */ /* 0x0003e8000e121862 */
[----:B------:R-:W-:Y:S04]  /*172d0*/  STL.64 [R1+0x1290], R70 ;  /* 0x0012904601007387 */ /* 0x000fe80000100a00 */
[----:B------:R-:W-:Y:S01]  /*172e0*/  STL.64 [R1+0x1298], R68 ;  /* 0x0012984401007387 */ /* 0x000fe20000100a00 */
[----:B-1----:R-:W-:-:S03]  /*172f0*/  IMAD.WIDE R26, R4, 0x4, R180 ;  /* 0x00000004041a7825 */ /* 0x002fc600078e02b4 */
[----:B------:R2:W-:Y:S04]  /*17300*/  LDGSTS.E [R5+0x6c00c], desc[UR34][R24.64], !P4 ;  /* 0x6c00c00018057fae */ /* 0x0005e8000e121862 */
[----:B------:R-:W-:Y:S04]  /*17310*/  STL.64 [R1+0x12a0], R66 ;  /* 0x0012a04201007387 */ /* 0x000fe80000100a00 */
[----:B------:R-:W-:Y:S01]  /*17320*/  STL.64 [R1+0x12a8], R64 ;  /* 0x0012a84001007387 */ /* 0x000fe20000100a00 */
[----:B--2---:R-:W-:-:S03]  /*17330*/  IMAD.WIDE R24, R4, 0x4, R184 ;  /* 0x0000000404187825 */ /* 0x004fc600078e02b8 */
[----:B------:R-:W-:Y:S04]  /*17340*/  STL.64 [R1+0x12b0], R62 ;  /* 0x0012b03e01007387 */ /* 0x000fe80000100a00 */
[----:B------:R-:W-:Y:S04]  /*17350*/  STL.64 [R1+0x12b8], R60 ;  /* 0x0012b83c01007387 */ /* 0x000fe80000100a00 */
[----:B------:R1:W-:Y:S04]  /*17360*/  STL.64 [R1+0x12d8], R26 ;  /* 0x0012d81a01007387 */ /* 0x0003e80000100a00 */
[----:B------:R-:W-:Y:S04]  /*17370*/  STL.64 [R1+0x12c0], R58 ;  /* 0x0012c03a01007387 */ /* 0x000fe80000100a00 */
[----:B------:R2:W-:Y:S01]  /*17380*/  STL.64 [R1+0x12e0], R24 ;  /* 0x0012e01801007387 */ /* 0x0005e20000100a00 */
[----:B-1----:R-:W-:-:S03]  /*17390*/  IMAD.WIDE R26, R4, 0x4, R188 ;  /* 0x00000004041a7825 */ /* 0x002fc600078e02bc */
[----:B------:R-:W-:Y:S01]  /*173a0*/  STL.64 [R1+0x12d0], R56 ;  /* 0x0012d03801007387 */ /* 0x000fe20000100a00 */
[----:B------:R-:W-:-:S03]  /*173b0*/  IMAD.WIDE R28, R4, 0x4, R196 ;  /* 0x00000004041c7825 */ /* 0x000fc600078e02c4 */
[----:B------:R-:W0:Y:S01]  /*173c0*/  LDGDEPBAR ;  /* 0x00000000000079af */ /* 0x000e220000000000 */
[----:B--2---:R-:W-:-:S03]  /*173d0*/  IMAD.WIDE R24, R4, 0x4, R192 ;  /* 0x0000000404187825 */ /* 0x004fc600078e02c0 */
[----:B------:R1:W-:Y:S04]  /*173e0*/  STL.64 [R1+0x12e8], R26 ;  /* 0x0012e81a01007387 */ /* 0x0003e80000100a00 */
[----:B------:R2:W-:Y:S01]  /*173f0*/  STL.64 [R1+0x12f0], R24 ;  /* 0x0012f01801007387 */ /* 0x0005e20000100a00 */
[----:B------:R-:W-:-:S03]  /*17400*/  IMAD.WIDE R52, R4, 0x4, R212 ;  /* 0x0000000404347825 */ /* 0x000fc600078e02d4 */
[----:B------:R3:W-:Y:S01]  /*17410*/  STL.64 [R1+0x12f8], R28 ;  /* 0x0012f81c01007387 */ /* 0x0007e20000100a00 */
[----:B-1----:R-:W-:-:S03]  /*17420*/  IMAD.WIDE R26, R4, 0x4, R200 ;  /* 0x00000004041a7825 */ /* 0x002fc600078e02c8 */
[----:B------:R-:W-:Y:S01]  /*17430*/  LDGSTS.E [R3+-0x50000], desc[UR34][R72.64], P2 ;  /* 0xb000000048037fae */ /* 0x000fe20009121862 */
[----:B--2---:R-:W-:-:S03]  /*17440*/  IMAD.WIDE R24, R4, 0x4, R204 ;  /* 0x0000000404187825 */ /* 0x004fc600078e02cc */
[----:B------:R1:W-:Y:S01]  /*17450*/  STL.64 [R1+0x1300], R26 ;  /* 0x0013001a01007387 */ /* 0x0003e20000100a00 */
[----:B------:R-:W-:-:S03]  /*17460*/  IMAD.WIDE R50, R4, 0x4, R216 ;  /* 0x0000000404327825 */ /* 0x000fc600078e02d8 */
[----:B------:R2:W-:Y:S04]  /*17470*/  STL.64 [R1+0x1308], R24 ;  /* 0x0013081801007387 */ /* 0x0005e80000100a00 */
[----:B------:R-:W4:Y:S01]  /*17480*/  LDL.64 R208, [R1+0x1308] ;  /* 0x0013080001d07983 */ /* 0x000f220000100a00 */
[----:B------:R-:W-:-:S03]  /*17490*/  IMAD.WIDE R48, R4, 0x4, R220 ;  /* 0x0000000404307825 */ /* 0x000fc600078e02dc */
[----:B------:R-:W4:Y:S01]  /*174a0*/  LDL.64 R212, [R1+0x1300] ;  /* 0x0013000001d47983 */ /* 0x000f220000100a00 */
[----:B------:R-:W-:-:S03]  /*174b0*/  IMAD.WIDE R46, R4, 0x4, R224 ;  /* 0x00000004042e7825 */ /* 0x000fc600078e02e0 */
[----:B------:R-:W-:Y:S04]  /*174c0*/  STL.64 [R1+0x1310], R54 ;  /* 0x0013103601007387 */ /* 0x000fe80000100a00 */
[----:B------:R-:W4:Y:S04]  /*174d0*/  LDL.64 R216, [R1+0x12f8] ;  /* 0x0012f80001d87983 */ /* 0x000f280000100a00 */
[----:B------:R-:W-:Y:S01]  /*174e0*/  STL.64 [R1+0x1318], R52 ;  /* 0x0013183401007387 */ /* 0x000fe20000100a00 */
[----:B------:R-:W-:-:S03]  /*174f0*/  IMAD.WIDE R44, R4, 0x4, R228 ;  /* 0x00000004042c7825 */ /* 0x000fc600078e02e4 */
[----:B------:R-:W4:Y:S04]  /*17500*/  LDL.64 R220, [R1+0x12f0] ;  /* 0x0012f00001dc7983 */ /* 0x000f280000100a00 */
[----:B------:R-:W-:Y:S01]  /*17510*/  STL.64 [R1+0x1320], R50 ;  /* 0x0013203201007387 */ /* 0x000fe20000100a00 */
[----:B------:R-:W-:-:S03]  /*17520*/  IMAD.WIDE R42, R4, 0x4, R232 ;  /* 0x00000004042a7825 */ /* 0x000fc600078e02e8 */
[----:B------:R-:W4:Y:S04]  /*17530*/  LDL.64 R224, [R1+0x12e8] ;  /* 0x0012e80001e07983 */ /* 0x000f280000100a00 */
[----:B------:R-:W-:Y:S04]  /*17540*/  STL.64 [R1+0x1328], R48 ;  /* 0x0013283001007387 */ /* 0x000fe80000100a00 */
[----:B------:R-:W4:Y:S04]  /*17550*/  LDL.64 R228, [R1+0x12e0] ;  /* 0x0012e00001e47983 */ /* 0x000f280000100a00 */
[----:B------:R-:W-:Y:S04]  /*17560*/  STL.64 [R1+0x1330], R46 ;  /* 0x0013302e01007387 */ /* 0x000fe80000100a00 */
[----:B------:R-:W4:Y:S04]  /*17570*/  LDL.64 R232, [R1+0x12d8] ;  /* 0x0012d80001e87983 */ /* 0x000f280000100a00 */
        /* <DEDUP_REMOVED lines=19> */
[C---:B---3--:R-:W-:Y:S01]  /*176b0*/  IMAD.WIDE R28, R4.reuse, 0x4, R114 ;  /* 0x00000004041c7825 */ /* 0x048fe200078e0272 */
[----:B------:R3:W-:Y:S03]  /*176c0*/  STL.64 [R1+0x1360], R34 ;  /* 0x0013602201007387 */ /* 0x0007e60000100a00 */
[C---:B-1----:R-:W-:Y:S01]  /*176d0*/  IMAD.WIDE R26, R4.reuse, 0x4, R118 ;  /* 0x00000004041a7825 */ /* 0x042fe200078e0276 */
[----:B------:R1:W-:Y:S03]  /*176e0*/  STL.64 [R1+0x1368], R32 ;  /* 0x0013682001007387 */ /* 0x0003e60000100a00 */
[C---:B--2---:R-:W-:Y:S01]  /*176f0*/  IMAD.WIDE R24, R4.reuse, 0x4, R122 ;  /* 0x0000000404187825 */ /* 0x044fe200078e027a */
[----:B------:R2:W-:Y:S04]  /*17700*/  STL.64 [R1+0x1370], R30 ;  /* 0x0013701e01007387 */ /* 0x0005e80000100a00 */
[----:B------:R2:W-:Y:S04]  /*17710*/  STL.64 [R1+0x1378], R28 ;  /* 0x0013781c01007387 */ /* 0x0005e80000100a00 */
[----:B------:R2:W-:Y:S04]  /*17720*/  STL.64 [R1+0x1380], R26 ;  /* 0x0013801a01007387 */ /* 0x0005e80000100a00 */
[----:B------:R2:W-:Y:S04]  /*17730*/  STL.64 [R1+0x1388], R24 ;  /* 0x0013881801007387 */ /* 0x0005e80000100a00 */
[----:B----4-:R-:W-:Y:S04]  /*17740*/  LDGSTS.E [R3+-0x4dc00], desc[UR34][R232.64], P2 ;  /* 0xb2400000e8037fae */ /* 0x010fe80009121862 */
        /* <DEDUP_REMOVED lines=16> */
[----:B------:R3:W-:Y:S04]  /*17850*/  LDGSTS.E [R3+-0x49800], desc[UR34][R34.64], P2 ;  /* 0xb680000022037fae */ /* 0x0007e80009121862 */
[----:B------:R1:W-:Y:S01]  /*17860*/  LDGSTS.E [R3+-0x49400], desc[UR34][R32.64], P2 ;  /* 0xb6c0000020037fae */ /* 0x0003e20009121862 */
[----:B----4-:R-:W-:-:S03]  /*17870*/  IMAD.WIDE R36, R4, 0x4, R100 ;  /* 0x0000000404247825 */ /* 0x010fc600078e0264 */
[----:B------:R2:W-:Y:S01]  /*17880*/  LDGSTS.E [R3+-0x49000], desc[UR34][R30.64], P2 ;  /* 0xb70000001e037fae */ /* 0x0005e20009121862 */
[----:B---3--:R-:W-:-:S03]  /*17890*/  IMAD.WIDE R34, R4, 0x4, R104 ;  /* 0x0000000404227825 */ /* 0x008fc600078e0268 */
[----:B------:R3:W-:Y:S01]  /*178a0*/  LDGSTS.E [R3+-0x48c00], desc[UR34][R28.64], P2 ;  /* 0xb74000001c037fae */ /* 0x0007e20009121862 */
[----:B-1----:R-:W-:-:S03]  /*178b0*/  IMAD.WIDE R32, R4, 0x4, R108 ;  /* 0x0000000404207825 */ /* 0x002fc600078e026c */
[----:B------:R1:W-:Y:S01]  /*178c0*/  LDGSTS.E [R3+-0x48800], desc[UR34][R26.64], P2 ;  /* 0xb78000001a037fae */ /* 0x0003e20009121862 */
[----:B--2---:R-:W-:-:S03]  /*178d0*/  IMAD.WIDE R30, R4, 0x4, R112 ;  /* 0x00000004041e7825 */ /* 0x004fc600078e0270 */
[----:B------:R2:W-:Y:S01]  /*178e0*/  LDGSTS.E [R3+-0x48400], desc[UR34][R24.64], P2 ;  /* 0xb7c0000018037fae */ /* 0x0005e20009121862 */
[----:B---3--:R-:W-:-:S03]  /*178f0*/  IMAD.WIDE R28, R4, 0x4, R116 ;  /* 0x00000004041c7825 */ /* 0x008fc600078e0274 */
[----:B------:R-:W-:Y:S01]  /*17900*/  STL.64 [R1+0x1258], R36 ;  /* 0x0012582401007387 */ /* 0x000fe20000100a00 */
[----:B-1----:R-:W-:-:S03]  /*17910*/  IMAD.WIDE R26, R4, 0x4, R120 ;  /* 0x00000004041a7825 */ /* 0x002fc600078e0278 */
[----:B------:R-:W-:Y:S01]  /*17920*/  STL.64 [R1+0x1260], R34 ;  /* 0x0012602201007387 */ /* 0x000fe20000100a00 */
[----:B--2---:R-:W-:-:S03]  /*17930*/  IMAD.WIDE R24, R4, 0x4, R128 ;  /* 0x0000000404187825 */ /* 0x004fc600078e0280 */
[----:B------:R-:W-:Y:S04]  /*17940*/  STL.64 [R1+0x1268], R32 ;  /* 0x0012682001007387 */ /* 0x000fe80000100a00 */
[----:B------:R1:W-:Y:S04]  /*17950*/  STL.64 [R1+0x1270], R30 ;  /* 0x0012701e01007387 */ /* 0x0003e80000100a00 */
[----:B------:R2:W-:Y:S04]  /*17960*/  STL.64 [R1+0x1278], R28 ;  /* 0x0012781c01007387 */ /* 0x0005e80000100a00 */
[----:B------:R3:W-:Y:S04]  /*17970*/  STL.64 [R1+0x1280], R26 ;  /* 0x0012801a01007387 */ /* 0x0007e80000100a00 */
[----:B------:R4:W-:Y:S04]  /*17980*/  STL.64 [R1+0x1288], R24 ;  /* 0x0012881801007387 */ /* 0x0009e80000100a00 */
[----:B------:R1:W-:Y:S04]  /*17990*/  STL [R1+0xc08], RZ ;  /* 0x000c08ff01007387 */ /* 0x0003e80000100800 */
        /* <DEDUP_REMOVED lines=765> */
[----:B------:R1:W-:Y:S04]  /*1a970*/  STL [R1], RZ ;  /* 0x000000ff01007387 */ /* 0x0003e80000100800 */
        /* <DEDUP_REMOVED lines=127> */
[----:B------:R-:W4:Y:S01]  /*1b170*/  LDL R153, [R1+0x1390] ;  /* 0x0013900001997983 */ /* 0x000f220000100800 */
        /* <DEDUP_REMOVED lines=47> */
[----:B------:R-:W-:Y:S01]  /*1b470*/  IMAD.WIDE R172, R4, 0x4, R96 ;  /* 0x0000000404ac7825 */ /* 0x000fe200078e0260 */
[----:B------:R-:W-:Y:S04]  /*1b480*/  LDGSTS.E [R0+-0x4a200], desc[UR34][R176.64], P2 ;  /* 0xb5e00000b0007fae */ /* 0x000fe80009121862 */
[----:B------:R-:W-:Y:S04]  /*1b490*/  LDGSTS.E [R0+-0x49e00], desc[UR34][R172.64], P2 ;  /* 0xb6200000ac007fae */ /* 0x000fe80009121862 */
[----:B------:R-:W-:Y:S04]  /*1b4a0*/  LDGSTS.E [R0+-0x49a00], desc[UR34][R36.64], P2 ;  /* 0xb660000024007fae */ /* 0x000fe80009121862 */
[----:B------:R-:W-:Y:S04]  /*1b4b0*/  LDGSTS.E [R0+-0x49600], desc[UR34][R34.64], P2 ;  /* 0xb6a0000022007fae */ /* 0x000fe80009121862 */
[----:B------:R-:W-:Y:S04]  /*1b4c0*/  LDGSTS.E [R0+-0x49200], desc[UR34][R32.64], P2 ;  /* 0xb6e0000020007fae */ /* 0x000fe80009121862 */
[----:B------:R1:W-:Y:S04]  /*1b4d0*/  LDGSTS.E [R0+-0x48e00], desc[UR34][R30.64], P2 ;  /* 0xb72000001e007fae */ /* 0x0003e80009121862 */
[----:B------:R2:W-:Y:S04]  /*1b4e0*/  LDGSTS.E [R0+-0x48a00], desc[UR34][R28.64], P2 ;  /* 0xb76000001c007fae */ /* 0x0005e80009121862 */
[----:B------:R3:W-:Y:S04]  /*1b4f0*/  LDGSTS.E [R0+-0x48600], desc[UR34][R26.64], P2 ;  /* 0xb7a000001a007fae */ /* 0x0007e80009121862 */
[----:B------:R4:W-:Y:S01]  /*1b500*/  LDGSTS.E [R0+-0x48200], desc[UR34][R24.64], P2 ;  /* 0xb7e0000018007fae */ /* 0x0009e20009121862 */
[----:B-1----:R-:W-:-:S03]  /*1b510*/  CS2R R30, SRZ ;  /* 0x00000000001e7805 */ /* 0x002fc6000001ff00 */
[----:B------:R-:W0:Y:S01]  /*1b520*/  LDGDEPBAR ;  /* 0x00000000000079af */ /* 0x000e220000000000 */
[----:B--2---:R-:W-:Y:S02]  /*1b530*/  CS2R R28, SRZ ;  /* 0x00000000001c7805 */ /* 0x004fe4000001ff00 */
[----:B------:R-:W-:Y:S02]  /*1b540*/  CS2R R32, SRZ ;  /* 0x0000000000207805 */ /* 0x000fe4000001ff00 */
[----:B------:R-:W-:Y:S02]  /*1b550*/  CS2R R34, SRZ ;  /* 0x0000000000227805 */ /* 0x000fe4000001ff00 */
[----:B---3--:R-:W-:Y:S02]  /*1b560*/  CS2R R26, SRZ ;  /* 0x00000000001a7805 */ /* 0x008fe4000001ff00 */
[----:B------:R-:W-:Y:S02]  /*1b570*/  CS2R R36, SRZ ;  /* 0x0000000000247805 */ /* 0x000fe4000001ff00 */
[----:B------:R-:W-:-:S02]  /*1b580*/  CS2R R38, SRZ ;  /* 0x0000000000267805 */ /* 0x000fc4000001ff00 */
[----:B------:R-:W-:Y:S02]  /*1b590*/  CS2R R40, SRZ ;  /* 0x0000000000287805 */ /* 0x000fe4000001ff00 */
[----:B----4-:R-:W-:Y:S02]  /*1b5a0*/  CS2R R24, SRZ ;  /* 0x0000000000187805 */ /* 0x010fe4000001ff00 */
[----:B------:R-:W-:Y:S02]  /*1b5b0*/  CS2R R42, SRZ ;  /* 0x00000000002a7805 */ /* 0x000fe4000001ff00 */
[----:B------:R-:W-:Y:S02]  /*1b5c0*/  CS2R R44, SRZ ;  /* 0x00000000002c7805 */ /* 0x000fe4000001ff00 */
[----:B------:R-:W-:Y:S02]  /*1b5d0*/  CS2R R46, SRZ ;  /* 0x00000000002e7805 */ /* 0x000fe4000001ff00 */
[----:B------:R-:W-:-:S02]  /*1b5e0*/  CS2R R48, SRZ ;  /* 0x0000000000307805 */ /* 0x000fc4000001ff00 */
[----:B------:R-:W-:Y:S02]  /*1b5f0*/  CS2R R50, SRZ ;  /* 0x0000000000327805 */ /* 0x000fe4000001ff00 */
[----:B------:R-:W-:Y:S02]  /*1b600*/  CS2R R52, SRZ ;  /* 0x0000000000347805 */ /* 0x000fe4000001ff00 */
        /* <DEDUP_REMOVED lines=49> */
[----:B------:R-:W-:-:S13]  /*1b920*/  ISETP.GE.AND P0, PT, R153, 0x20, PT ;  /* 0x000000209900780c */ /* 0x000fda0003f06270 */
[----:B------:R-:W-:Y:S05]  /*1b930*/  @!P0 BRA `(.L_x_0) ;  /* 0x0000013000308947 */ /* 0x000fea0003800000 */
[----:B------:R-:W2:Y:S04]  /*1b940*/  LDL.LU.64 R226, [R1+0xe20] ;  /* 0x000e200001e27983 */ /* 0x000ea80000300a00 */
        /* <DEDUP_REMOVED lines=10> */
[----:B--2---:R1:W-:Y:S01]  /*1b9f0*/  STL [R1+0xe50], R226 ;  /* 0x000e50e201007387 */ /* 0x0043e20000100800 */
[----:B------:R-:W-:-:S02]  /*1ba00*/  IMAD.MOV.U32 R252, RZ, RZ, R227 ;  /* 0x000000fffffc7224 */ /* 0x000fc400078e00e3 */
[----:B---3--:R-:W-:Y:S01]  /*1ba10*/  IMAD.MOV.U32 R0, RZ, RZ, R219 ;  /* 0x000000ffff007224 */ /* 0x008fe200078e00db */
[----:B-1----:R-:W2:Y:S04]  /*1ba20*/  LDL.LU.64 R226, [R1+0xea8] ;  /* 0x000ea80001e27983 */ /* 0x002ea80000300a00 */
[----:B------:R1:W-:Y:S04]  /*1ba30*/  STL [R1+0xe58], R218 ;  /* 0x000e58da01007387 */ /* 0x0003e80000100800 */
[----:B-1----:R-:W3:Y:S04]  /*1ba40*/  LDL.LU.64 R218, [R1+0xeb0] ;  /* 0x000eb00001da7983 */ /* 0x002ee80000300a00 */
[----:B------:R1:W-:Y:S04]  /*1ba50*/  STL [R1+0xe54], R0 ;  /* 0x000e540001007387 */ /* 0x0003e80000100800 */
[----:B----4-:R4:W-:Y:S01]  /*1ba60*/  STL [R1+0xe60], R222 ;  /* 0x000e60de01007387 */ /* 0x0109e20000100800 */
[----:B-1----:R-:W-:-:S03]  /*1ba70*/  IMAD.MOV.U32 R0, RZ, RZ, R223 ;  /* 0x000000ffff007224 */ /* 0x002fc600078e00df */
[----:B----4-:R-:W4:Y:S04]  /*1ba80*/  LDL.LU.64 R222, [R1+0xeb8] ;  /* 0x000eb80001de7983 */ /* 0x010f280000300a00 */
[----:B------:R1:W-:Y:S04]  /*1ba90*/  STL [R1+0xe5c], R0 ;  /* 0x000e5c0001007387 */ /* 0x0003e80000100800 */
[----:B------:R1:W-:Y:S02]  /*1baa0*/  STL [R1+0xe68], R214 ;  /* 0x000e68d601007387 */ /* 0x0003e40000100800 */
[----:B-1----:R-:W-:-:S02]  /*1bab0*/  IMAD.MOV.U32 R0, RZ, RZ, R215 ;  /* 0x000000ffff007224 */ /* 0x002fc400078e00d7 */
[----:B------:R-:W4:Y:S04]  /*1bac0*/  LDL.LU.64 R214, [R1+0xec0] ;  /* 0x000ec00001d67983 */ /* 0x000f280000300a00 */
[----:B------:R1:W-:Y:S04]  /*1bad0*/  STL [R1+0xe64], R0 ;  /* 0x000e640001007387 */ /* 0x0003e80000100800 */
[----:B------:R1:W-:Y:S02]  /*1bae0*/  STL [R1+0xe70], R210 ;  /* 0x000e70d201007387 */ /* 0x0003e40000100800 */
[----:B-1----:R-:W-:-:S02]  /*1baf0*/  IMAD.MOV.U32 R0, RZ, RZ, R211 ;  /* 0x000000ffff007224 */ /* 0x002fc400078e00d3 */
[----:B------:R-:W4:Y:S04]  /*1bb00*/  LDL.LU.64 R210, [R1+0xec8] ;  /* 0x000ec80001d27983 */ /* 0x000f280000300a00 */
[----:B------:R1:W-:Y:S04]  /*1bb10*/  STL [R1+0xe6c], R0 ;  /* 0x000e6c0001007387 */ /* 0x0003e80000100800 */
[----:B------:R1:W-:Y:S04]  /*1bb20*/  STL [R1+0xe78], R150 ;  /* 0x000e789601007387 */ /* 0x0003e80000100800 */
[----:B------:R-:W4:Y:S01]  /*1bb30*/  LDL.LU.64 R148, [R1+0xed0] ;  /* 0x000ed00001947983 */ /* 0x000f220000300a00 */
[----:B-1----:R-:W-:-:S05]  /*1bb40*/  IMAD.MOV.U32 R0, RZ, RZ, R151 ;  /* 0x000000ffff007224 */ /* 0x002fca00078e0097 */
[----:B------:R1:W-:Y:S04]  /*1bb50*/  STL [R1+0xe74], R0 ;  /* 0x000e740001007387 */ /* 0x0003e80000100800 */
[----:B------:R1:W-:Y:S04]  /*1bb60*/  STL [R1+0xe80], R144 ;  /* 0x000e809001007387 */ /* 0x0003e80000100800 */
[----:B------:R-:W4:Y:S01]  /*1bb70*/  LDL.LU.64 R150, [R1+0xed8] ;  /* 0x000ed80001967983 */ /* 0x000f220000300a00 */
[----:B-1----:R-:W-:-:S03]  /*1bb80*/  IMAD.MOV.U32 R0, RZ, RZ, R145 ;  /* 0x000000ffff007224 */ /* 0x002fc600078e0091 */
[----:B------:R-:W-:Y:S04]  /*1bb90*/  STL [R1+0xe88], R234 ;  /* 0x000e88ea01007387 */ /* 0x000fe80000100800 */
        /* <DEDUP_REMOVED lines=15> */
[----:B--2---:R-:W-:Y:S04]  /*1bc90*/  STL [R1+0xea8], R226 ;  /* 0x000ea8e201007387 */ /* 0x004fe80000100800 */
[----:B------:R1:W-:Y:S02]  /*1bca0*/  STL [R1+0xe9c], R0 ;  /* 0x000e9c0001007387 */ /* 0x0003e40000100800 */
[----:B-1----:R-:W-:Y:S02]  /*1bcb0*/  IMAD.MOV.U32 R0, RZ, RZ, R227 ;  /* 0x000000ffff007224 */ /* 0x002fe400078e00e3 */
[----:B------:R-:W2:Y:S04]  /*1bcc0*/  LDL.LU.64 R226, [R1+0xf00] ;  /* 0x000f000001e27983 */ /* 0x000ea80000300a00 */
[----:B------:R1:W-:Y:S04]  /*1bcd0*/  STL [R1+0xea4], R0 ;  /* 0x000ea40001007387 */ /* 0x0003e80000100800 */
[----:B---3--:R3:W-:Y:S01]  /*1bce0*/  STL [R1+0xeb0], R218 ;  /* 0x000eb0da01007387 */ /* 0x0087e20000100800 */
[----:B-1----:R-:W-:-:S03]  /*1bcf0*/  IMAD.MOV.U32 R0, RZ, RZ, R219 ;  /* 0x000000ffff007224 */ /* 0x002fc600078e00db */
[----:B---3--:R-:W3:Y:S04]  /*1bd00*/  LDL.LU.64 R218, [R1+0xf08] ;  /* 0x000f080001da7983 */ /* 0x008ee80000300a00 */
        /* <DEDUP_REMOVED lines=13> */
[----:B------:R1:W-:Y:S02]  /*1bde0*/  STL [R1+0xed0], R148 ;  /* 0x000ed09401007387 */ /* 0x0003e40000100800 */
[----:B-1----:R-:W-:-:S02]  /*1bdf0*/  IMAD.MOV.U32 R0, RZ, RZ, R149 ;  /* 0x000000ffff007224 */ /* 0x002fc400078e0095 */
        /* <DEDUP_REMOVED lines=18> */
[----:B------:R-:W4:Y:S04]  /*1bf20*/  LDL.LU.64 R230, [R1+0xf48] ;  /* 0x000f480001e67983 */ /* 0x000f280000300a00 */
[----:B------:R-:W4:Y:S01]  /*1bf30*/  LDL.LU.64 R142, [R1+0xf50] ;  /* 0x000f5000018e7983 */ /* 0x000f220000300a00 */
[----:B-1----:R-:W-:-:S05]  /*1bf40*/  IMAD.MOV.U32 R0, RZ, RZ, R147 ;  /* 0x000000ffff007224 */ /* 0x002fca00078e0093 */
[----:B------:R1:W-:Y:S04]  /*1bf50*/  STL [R1+0xef4], R0 ;  /* 0x000ef40001007387 */ /* 0x0003e80000100800 */
[----:B--2---:R2:W-:Y:S01]  /*1bf60*/  STL [R1+0xf00], R226 ;  /* 0x000f00e201007387 */ /* 0x0045e20000100800 */
[----:B-1----:R-:W-:-:S03]  /*1bf70*/  IMAD.MOV.U32 R0, RZ, RZ, R227 ;  /* 0x000000ffff007224 */ /* 0x002fc600078e00e3 */
[----:B--2---:R-:W2:Y:S04]  /*1bf80*/  LDL.LU.64 R226, [R1+0xf58] ;  /* 0x000f580001e27983 */ /* 0x004ea80000300a00 */
[----:B------:R1:W-:Y:S04]  /*1bf90*/  STL [R1+0xefc], R0 ;  /* 0x000efc0001007387 */ /* 0x0003e80000100800 */
[----:B---3--:R3:W-:Y:S01]  /*1bfa0*/  STL [R1+0xf08], R218 ;  /* 0x000f08da01007387 */ /* 0x0087e20000100800 */
[----:B-1----:R-:W-:-:S03]  /*1bfb0*/  IMAD.MOV.U32 R0, RZ, RZ, R219 ;  /* 0x000000ffff007224 */ /* 0x002fc600078e00db */
[----:B---3--:R-:W3:Y:S04]  /*1bfc0*/  LDL.LU.64 R218, [R1+0xf60] ;  /* 0x000f600001da7983 */ /* 0x008ee80000300a00 */
[----:B------:R1:W-:Y:S04]  /*1bfd0*/  STL [R1+0xf04], R0 ;  /* 0x000f040001007387 */ /* 0x0003e80000100800 */
[----:B----4-:R4:W-:Y:S04]  /*1bfe0*/  STL [R1+0xf10], R222 ;  /* 0x000f10de01007387 */ /* 0x0109e80000100800 */
[----:B------:R-:W3:Y:S01]  /*1bff0*/  LDL.LU.64 R144, [R1+0xf68] ;  /* 0x000f680001907983 */ /* 0x000ee20000300a00 */
[----:B-1----:R-:W-:-:S03]  /*1c000*/  IMAD.MOV.U32 R0, RZ, RZ, R223 ;  /* 0x000000ffff007224 */ /* 0x002fc600078e00df */
[----:B------:R-:W-:Y:S04]  /*1c010*/  STL [R1+0xf18], R214 ;  /* 0x000f18d601007387 */ /* 0x000fe80000100800 */
[----:B------:R1:W-:Y:S04]  /*1c020*/  STL [R1+0xf0c], R0 ;  /* 0x000f0c0001007387 */ /* 0x0003e80000100800 */
[----:B----4-:R-:W4:Y:S01]  /*1c030*/  LDL.LU.64 R222, [R1+0xf70] ;  /* 0x000f700001de7983 */ /* 0x010f220000300a00 */
[----:B-1----:R-:W-:-:S03]  /*1c040*/  IMAD.MOV.U32 R0, RZ, RZ, R215 ;  /* 0x000000ffff007224 */ /* 0x002fc600078e00d7 */
[----:B------:R-:W-:Y:S04]  /*1c050*/  STL [R1+0xf20], R210 ;  /* 0x000f20d201007387 */ /* 0x000fe80000100800 */
[----:B------:R1:W-:Y:S04]  /*1c060*/  STL [R1+0xf14], R0 ;  /* 0x000f140001007387 */ /* 0x0003e80000100800 */
[----:B------:R-:W4:Y:S01]  /*1c070*/  LDL.LU.64 R214, [R1+0xf78] ;  /* 0x000f780001d67983 */ /* 0x000f220000300a00 */
[----:B-1----:R-:W-:-:S03]  /*1c080*/  IMAD.MOV.U32 R0, RZ, RZ, R211 ;  /* 0x000000ffff007224 */ /* 0x002fc600078e00d3 */
        /* <DEDUP_REMOVED lines=8> */
[----:B-1----:R-:W-:-:S05]  /*1c110*/  IMAD.MOV.U32 R0, RZ, RZ, R151 ;  /* 0x000000ffff007224 */ /* 0x002fca00078e0097 */
[----:B------:R1:W-:Y:S04]  /*1c120*/  STL [R1+0xf2c], R0 ;  /* 0x000f2c0001007387 */ /* 0x0003e80000100800 */
[----:B------:R-:W-:Y:S04]  /*1c130*/  STL [R1+0xf38], R140 ;  /* 0x000f388c01007387 */ /* 0x000fe80000100800 */
[----:B------:R-:W4:Y:S01]  /*1c140*/  LDL.LU.64 R150, [R1+0xf98] ;  /* 0x000f980001967983 */ /* 0x000f220000300a00 */
[----:B-1----:R-:W-:-:S03]  /*1c150*/  IMAD.MOV.U32 R0, RZ, RZ, R141 ;  /* 0x000000ffff007224 */ /* 0x002fc600078e008d */
[----:B------:R-:W-:Y:S04]  /*1c160*/  STL [R1+0xf40], R234 ;  /* 0x000f40ea01007387 */ /* 0x000fe80000100800 */
[----:B------:R1:W-:Y:S02]  /*1c170*/  STL [R1+0xf34], R0 ;  /* 0x000f340001007387 */ /* 0x0003e40000100800 */
[----:B-1----:R-:W-:Y:S02]  /*1c180*/  IMAD.MOV.U32 R0, RZ, RZ, R235 ;  /* 0x000000ffff007224 */ /* 0x002fe400078e00eb */
        /* <DEDUP_REMOVED lines=15> */
[----:B------:R-:W-:Y:S04]  /*1c280*/  STL [R1+0xf68], R144 ;  /* 0x000f689001007387 */ /* 0x000fe80000100800 */
[----:B------:R1:W-:Y:S04]  /*1c290*/  STL [R1+0xf5c], R0 ;  /* 0x000f5c0001007387 */ /* 0x0003e80000100800 */
[----:B---3--:R-:W3:Y:S01]  /*1c2a0*/  LDL.LU.64 R218, [R1+0xfb8] ;  /* 0x000fb80001da7983 */ /* 0x008ee20000300a00 */
[----:B-1----:R-:W-:-:S03]  /*1c2b0*/  IMAD.MOV.U32 R0, RZ, RZ, R145 ;  /* 0x000000ffff007224 */ /* 0x002fc600078e0091 */
[----:B----4-:R-:W-:Y:S04]  /*1c2c0*/  STL [R1+0xf70], R222 ;  /* 0x000f70de01007387 */ /* 0x010fe80000100800 */
        /* <DEDUP_REMOVED lines=16> */
[----:B------:R-:W-:Y:S01]  /*1c3d0*/  STL [R1+0xf98], R150 ;  /* 0x000f989601007387 */ /* 0x000fe20000100800 */
[----:B-1----:R-:W-:-:S05]  /*1c3e0*/  IMAD.MOV.U32 R0, RZ, RZ, R149 ;  /* 0x000000ffff007224 */ /* 0x002fca00078e0095 */
[----:B------:R1:W-:Y:S04]  /*1c3f0*/  STL [R1+0xf8c], R0 ;  /* 0x000f8c0001007387 */ /* 0x0003e80000100800 */
[----:B------:R-:W4:Y:S04]  /*1c400*/  LDL.LU.64 R138, [R1+0xfe0] ;  /* 0x000fe000018a7983 */ /* 0x000f280000300a00 */
[----:B------:R-:W4:Y:S01]  /*1c410*/  LDL.LU.64 R140, [R1+0xfe8] ;  /* 0x000fe800018c7983 */ /* 0x000f220000300a00 */
[----:B-1----:R-:W-:-:S05]  /*1c420*/  IMAD.MOV.U32 R0, RZ, RZ, R151 ;  /* 0x000000ffff007224 */ /* 0x002fca00078e0097 */
[----:B------:R1:W-:Y:S04]  /*1c430*/  STL [R1+0xf94], R0 ;  /* 0x000f940001007387 */ /* 0x0003e80000100800 */
[----:B------:R-:W-:Y:S04]  /*1c440*/  STL [R1+0xfa0], R234 ;  /* 0x000fa0ea01007387 */ /* 0x000fe80000100800 */
[----:B------:R-:W4:Y:S01]  /*1c450*/  LDL.LU.64 R142, [R1+0xff0] ;  /* 0x000ff000018e7983 */ /* 0x000f220000300a00 */
[----:B-1----:R-:W-:-:S03]  /*1c460*/  IMAD.MOV.U32 R0, RZ, RZ, R235 ;  /* 0x000000ffff007224 */ /* 0x002fc600078e00eb */
[----:B------:R-:W4:Y:S04]  /*1c470*/  LDL.LU.64 R144, [R1+0xff8] ;  /* 0x000ff80001907983 */ /* 0x000f280000300a00 */
[----:B------:R1:W-:Y:S04]  /*1c480*/  STL [R1+0xf9c], R0 ;  /* 0x000f9c0001007387 */ /* 0x0003e80000100800 */
[----:B------:R-:W-:Y:S04]  /*1c490*/  STL [R1+0xfa8], R230 ;  /* 0x000fa8e601007387 */ /* 0x000fe80000100800 */
[----:B------:R-:W4:Y:S01]  /*1c4a0*/  LDL.LU.64 R146, [R1+0x1000] ;  /* 0x0010000001927983 */ /* 0x000f220000300a00 */
[----:B-1----:R-:W-:-:S03]  /*1c4b0*/  IMAD.MOV.U32 R0, RZ, RZ, R231 ;  /* 0x000000ffff007224 */ /* 0x002fc600078e00e7 */
[----:B------:R-:W4:Y:S04]  /*1c4c0*/  LDL.LU.64 R148, [R1+0x1008] ;  /* 0x0010080001947983 */ /* 0x000f280000300a00 */
[----:B------:R1:W-:Y:S04]  /*1c4d0*/  STL [R1+0xfa4], R0 ;  /* 0x000fa40001007387 */ /* 0x0003e80000100800 */
[----:B--2---:R-:W-:Y:S04]  /*1c4e0*/  STL [R1+0xfb0], R226 ;  /* 0x000fb0e201007387 */ /* 0x004fe80000100800 */
[----:B------:R-:W2:Y:S01]  /*1c4f0*/  LDL.LU.64 R150, [R1+0x1010] ;  /* 0x0010100001967983 */ /* 0x000ea20000300a00 */
[----:B-1----:R-:W-:-:S03]  /*1c500*/  IMAD.MOV.U32 R0, RZ, RZ, R227 ;  /* 0x000000ffff007224 */ /* 0x002fc600078e00e3 */
[----:B------:R-:W2:Y:S04]  /*1c510*/  LDL.LU.64 R234, [R1+0x1018] ;  /* 0x0010180001ea7983 */ /* 0x000ea80000300a00 */
[----:B------:R1:W-:Y:S04]  /*1c520*/  STL [R1+0xfac], R0 ;  /* 0x000fac0001007387 */ /* 0x0003e80000100800 */
[----:B---3--:R3:W-:Y:S04]  /*1c530*/  STL [R1+0xfb8], R218 ;  /* 0x000fb8da01007387 */ /* 0x0087e80000100800 */
[----:B------:R-:W2:Y:S01]  /*1c540*/  LDL.LU.64 R230, [R1+0x1020] ;  /* 0x0010200001e67983 */ /* 0x000ea20000300a00 */
[----:B-1----:R-:W-:-:S03]  /*1c550*/  IMAD.MOV.U32 R0, RZ, RZ, R219 ;  /* 0x000000ffff007224 */ /* 0x002fc600078e00db */
[----:B------:R-:W2:Y:S04]  /*1c560*/  LDL.LU.64 R226, [R1+0x1028] ;  /* 0x0010280001e27983 */ /* 0x000ea80000300a00 */
[----:B------:R1:W-:Y:S04]  /*1c570*/  STL [R1+0xfb4], R0 ;  /* 0x000fb40001007387 */ /* 0x0003e80000100800 */
[----:B----4-:R4:W-:Y:S04]  /*1c580*/  STL [R1+0xfc0], R222 ;  /* 0x000fc0de01007387 */ /* 0x0109e80000100800 */
[----:B---3--:R-:W3:Y:S01]  /*1c590*/  LDL.LU.64 R218, [R1+0x1030] ;  /* 0x0010300001da7983 */ /* 0x008ee20000300a00 */
        /* <DEDUP_REMOVED lines=11> */
[----:B------:R-:W-:Y:S04]  /*1c650*/  STL [R1+0xfd8], R10 ;  /* 0x000fd80a01007387 */ /* 0x000fe80000100800 */
[----:B------:R-:W-:Y:S01]  /*1c660*/  STL [R1+0xfd4], R11 ;  /* 0x000fd40b01007387 */ /* 0x000fe20000100800 */
[----:B-1----:R-:W-:-:S03]  /*1c670*/  IMAD.MOV.U32 R0, RZ, RZ, R139 ;  /* 0x000000ffff007224 */ /* 0x002fc600078e008b */
[----:B------:R-:W-:Y:S04]  /*1c680*/  STL [R1+0xfe0], R138 ;  /* 0x000fe08a01007387 */ /* 0x000fe80000100800 */
[----:B------:R-:W-:Y:S04]  /*1c690*/  STL [R1+0xfe8], R140 ;  /* 0x000fe88c01007387 */ /* 0x000fe80000100800 */
[----:B------:R1:W-:Y:S02]  /*1c6a0*/  STL [R1+0xfdc], R0 ;  /* 0x000fdc0001007387 */ /* 0x0003e40000100800 */
[----:B-1----:R-:W-:-:S02]  /*1c6b0*/  IMAD.MOV.U32 R0, RZ, RZ, R141 ;  /* 0x000000ffff007224 */ /* 0x002fc400078e008d */
[----:B------:R-:W-:Y:S04]  /*1c6c0*/  STL [R1+0xff0], R142 ;  /* 0x000ff08e01007387 */ /* 0x000fe80000100800 */
[----:B------:R1:W-:Y:S04]  /*1c6d0*/  STL [R1+0xfe4], R0 ;  /* 0x000fe40001007387 */ /* 0x0003e80000100800 */
[----:B------:R-:W-:Y:S01]  /*1c6e0*/  STL [R1+0xff8], R144 ;  /* 0x000ff89001007387 */ /* 0x000fe20000100800 */
[----:B-1----:R-:W-:-:S05]  /*1c6f0*/  IMAD.MOV.U32 R0, RZ, RZ, R143 ;  /* 0x000000ffff007224 */ /* 0x002fca00078e008f */
[----:B------:R1:W-:Y:S04]  /*1c700*/  STL [R1+0xfec], R0 ;  /* 0x000fec0001007387 */ /* 0x0003e80000100800 */
[----:B------:R-:W-:Y:S01]  /*1c710*/  STL [R1+0x1000], R146 ;  /* 0x0010009201007387 */ /* 0x000fe20000100800 */
[----:B-1----:R-:W-:-:S05]  /*1c720*/  IMAD.MOV.U32 R0, RZ, RZ, R145 ;  /* 0x000000ffff007224 */ /* 0x002fca00078e0091 */
[----:B------:R1:W-:Y:S04]  /*1c730*/  STL [R1+0xff4], R0 ;  /* 0x000ff40001007387 */ /* 0x0003e80000100800 */
[----:B------:R-:W-:Y:S01]  /*1c740*/  STL [R1+0x1008], R148 ;  /* 0x0010089401007387 */ /* 0x000fe20000100800 */
[----:B-1----:R-:W-:-:S05]  /*1c750*/  IMAD.MOV.U32 R0, RZ, RZ, R147 ;  /* 0x000000ffff007224 */ /* 0x002fca00078e0093 */
[----:B------:R1:W-:Y:S02]  /*1c760*/  STL [R1+0xffc], R0 ;  /* 0x000ffc0001007387 */ /* 0x0003e40000100800 */
[----:B-1----:R-:W-:Y:S02]  /*1c770*/  IMAD.MOV.U32 R0, RZ, RZ, R149 ;  /* 0x000000ffff007224 */ /* 0x002fe400078e0095 */
[----:B--2---:R-:W-:Y:S04]  /*1c780*/  STL [R1+0x1010], R150 ;  /* 0x0010109601007387 */ /* 0x004fe80000100800 */
        /* <DEDUP_REMOVED lines=11> */
[----:B---3--:R-:W-:Y:S04]  /*1c840*/  STL [R1+0x1030], R218 ;  /* 0x001030da01007387 */ /* 0x008fe80000100800 */
[----:B------:R1:W-:Y:S04]  /*1c850*/  STL [R1+0x1024], R0 ;  /* 0x0010240001007387 */ /* 0x0003e80000100800 */
[----:B----4-:R-:W-:Y:S01]  /*1c860*/  STL [R1+0x1038], R222 ;  /* 0x001038de01007387 */ /* 0x010fe20000100800 */
[----:B-1----:R-:W-:-:S05]  /*1c870*/  IMAD.MOV.U32 R0, RZ, RZ, R219 ;  /* 0x000000ffff007224 */ /* 0x002fca00078e00db */
[----:B------:R1:W-:Y:S04]  /*1c880*/  STL [R1+0x102c], R0 ;  /* 0x00102c0001007387 */ /* 0x0003e80000100800 */
[----:B------:R-:W2:Y:S01]  /*1c890*/  LDL.LU.64 R218, [R1+0x1090] ;  /* 0x0010900001da7983 */ /* 0x000ea20000300a00 */
[----:B-1----:R-:W-:-:S03]  /*1c8a0*/  IMAD.MOV.U32 R0, RZ, RZ, R223 ;  /* 0x000000ffff007224 */ /* 0x002fc600078e00df */
[----:B------:R-:W-:Y:S04]  /*1c8b0*/  STL [R1+0x1040], R214 ;  /* 0x001040d601007387 */ /* 0x000fe80000100800 */
[----:B------:R1:W-:Y:S04]  /*1c8c0*/  STL [R1+0x1034], R0 ;  /* 0x0010340001007387 */ /* 0x0003e80000100800 */
[----:B------:R-:W3:Y:S01]  /*1c8d0*/  LDL.LU.64 R150, [R1+0x1098] ;  /* 0x0010980001967983 */ /* 0x000ee20000300a00 */
        /* <DEDUP_REMOVED lines=8> */
[----:B------:R-:W-:Y:S04]  /*1c960*/  STL [R1+0x104c], R251 ;  /* 0x00104cfb01007387 */ /* 0x000fe80000100800 */
[----:B------:R-:W-:Y:S04]  /*1c970*/  STL [R1+0x1058], R248 ;  /* 0x001058f801007387 */ /* 0x000fe80000100800 */
        /* <DEDUP_REMOVED lines=8> */
[----:B------:R-:W4:Y:S04]  /*1ca00*/  LDL.LU.64 R226, [R1+0x10c8] ;  /* 0x0010c80001e27983 */ /* 0x000f280000300a00 */
[----:B------:R-:W-:Y:S04]  /*1ca10*/  STL [R1+0x1070], R242 ;  /* 0x001070f201007387 */ /* 0x000fe80000100800 */
[----:B------:R-:W-:Y:S04]  /*1ca20*/  STL [R1+0x106c], R243 ;  /* 0x00106cf301007387 */ /* 0x000fe80000100800 */
[----:B------:R-:W4:Y:S04]  /*1ca30*/  LDL.LU.64 R222, [R1+0x10d0] ;  /* 0x0010d00001de7983 */ /* 0x000f280000300a00 */
[----:B------:R-:W-:Y:S04]  /*1ca40*/  STL [R1+0x1078], R240 ;  /* 0x001078f001007387 */ /* 0x000fe80000100800 */
[----:B------:R-:W-:Y:S04]  /*1ca50*/  STL [R1+0x1074], R241 ;  /* 0x001074f101007387 */ /* 0x000fe80000100800 */
[----:B------:R-:W-:Y:S04]  /*1ca60*/  STL [R1+0x1080], R238 ;  /* 0x001080ee01007387 */ /* 0x000fe80000100800 */
[----:B------:R-:W-:Y:S04]  /*1ca70*/  STL [R1+0x107c], R239 ;  /* 0x00107cef01007387 */ /* 0x000fe80000100800 */
[----:B------:R-:W-:Y:S04]  /*1ca80*/  STL [R1+0x1088], R236 ;  /* 0x001088ec01007387 */ /* 0x000fe80000100800 */
[----:B------:R-:W4:Y:S04]  /*1ca90*/  LDL.LU.64 R146, [R1+0x10e0] ;  /* 0x0010e00001927983 */ /* 0x000f280000300a00 */
[----:B------:R-:W-:Y:S04]  /*1caa0*/  STL [R1+0x1084], R237 ;  /* 0x001084ed01007387 */ /* 0x000fe80000100800 */
[----:B--2---:R2:W-:Y:S01]  /*1cab0*/  STL [R1+0x1090], R218 ;  /* 0x001090da01007387 */ /* 0x0045e20000100800 */
[----:B-1----:R-:W-:-:S03]  /*1cac0*/  IMAD.MOV.U32 R0, RZ, RZ, R219 ;  /* 0x000000ffff007224 */ /* 0x002fc600078e00db */
[----:B------:R-:W4:Y:S04]  /*1cad0*/  LDL.LU.64 R148, [R1+0x10e8] ;  /* 0x0010e80001947983 */ /* 0x000f280000300a00 */
[----:B---3--:R-:W-:Y:S04]  /*1cae0*/  STL [R1+0x1098], R150 ;  /* 0x0010989601007387 */ /* 0x008fe80000100800 */
[----:B------:R1:W-:Y:S04]  /*1caf0*/  STL [R1+0x108c], R0 ;  /* 0x00108c0001007387 */ /* 0x0003e80000100800 */
[----:B--2---:R-:W2:Y:S01]  /*1cb00*/  LDL.LU.64 R218, [R1+0x10f0] ;  /* 0x0010f00001da7983 */ /* 0x004ea20000300a00 */
[----:B-1----:R-:W-:-:S03]  /*1cb10*/  IMAD.MOV.U32 R0, RZ, RZ, R151 ;  /* 0x000000ffff007224 */ /* 0x002fc600078e0097 */
[----:B----4-:R-:W-:Y:S04]  /*1cb20*/  STL [R1+0x10a0], R234 ;  /* 0x0010a0ea01007387 */ /* 0x010fe80000100800 */
[----:B------:R1:W-:Y:S04]  /*1cb30*/  STL [R1+0x1094], R0 ;  /* 0x0010940001007387 */ /* 0x0003e80000100800 */
[----:B------:R-:W3:Y:S01]  /*1cb40*/  LDL.LU.64 R150, [R1+0x10f8] ;  /* 0x0010f80001967983 */ /* 0x000ee20000300a00 */
[----:B-1----:R-:W-:-:S05]  /*1cb50*/  IMAD.MOV.U32 R0, RZ, RZ, R235 ;  /* 0x000000ffff007224 */ /* 0x002fca00078e00eb */
[----:B------:R1:W-:Y:S04]  /*1cb60*/  STL [R1+0x109c], R0 ;  /* 0x00109c0001007387 */ /* 0x0003e80000100800 */
[----:B------:R4:W-:Y:S04]  /*1cb70*/  STL [R1+0x10a8], R214 ;  /* 0x0010a8d601007387 */ /* 0x0009e80000100800 */
[----:B------:R-:W3:Y:S01]  /*1cb80*/  LDL.LU.64 R234, [R1+0x1100] ;  /* 0x0011000001ea7983 */ /* 0x000ee20000300a00 */
[----:B-1----:R-:W-:-:S05]  /*1cb90*/  IMAD.MOV.U32 R0, RZ, RZ, R215 ;  /* 0x000000ffff007224 */ /* 0x002fca00078e00d7 */
[----:B------:R1:W-:Y:S04]  /*1cba0*/  STL [R1+0x10a4], R0 ;  /* 0x0010a40001007387 */ /* 0x0003e80000100800 */
[----:B------:R-:W-:Y:S04]  /*1cbb0*/  STL [R1+0x10b0], R144 ;  /* 0x0010b09001007387 */ /* 0x000fe80000100800 */
[----:B----4-:R-:W4:Y:S01]  /*1cbc0*/  LDL.LU.64 R214, [R1+0x1108] ;  /* 0x0011080001d67983 */ /* 0x010f220000300a00 */
        /* <DEDUP_REMOVED lines=20> */
[----:B------:R-:W-:Y:S01]  /*1cd10*/  STL [R1+0x10e0], R146 ;  /* 0x0010e09201007387 */ /* 0x000fe20000100800 */
[----:B-1----:R-:W-:-:S03]  /*1cd20*/  IMAD.MOV.U32 R0, RZ, RZ, R147 ;  /* 0x000000ffff007224 */ /* 0x002fc600078e0093 */
[----:B------:R-:W4:Y:S04]  /*1cd30*/  LDL.LU.64 R138, [R1+0x1130] ;  /* 0x00113000018a7983 */ /* 0x000f280000300a00 */
[----:B------:R1:W-:Y:S04]  /*1cd40*/  STL [R1+0x10dc], R0 ;  /* 0x0010dc0001007387 */ /* 0x0003e80000100800 */
[----:B------:R-:W-:Y:S01]  /*1cd50*/  STL [R1+0x10e8], R148 ;  /* 0x0010e89401007387 */ /* 0x000fe20000100800 */
[----:B-1----:R-:W-:-:S03]  /*1cd60*/  IMAD.MOV.U32 R0, RZ, RZ, R149 ;  /* 0x000000ffff007224 */ /* 0x002fc600078e0095 */
[----:B------:R-:W4:Y:S04]  /*1cd70*/  LDL.LU.64 R140, [R1+0x1138] ;  /* 0x00113800018c7983 */ /* 0x000f280000300a00 */
[----:B------:R1:W-:Y:S04]  /*1cd80*/  STL [R1+0x10e4], R0 ;  /* 0x0010e40001007387 */ /* 0x0003e80000100800 */
[----:B--2---:R2:W-:Y:S04]  /*1cd90*/  STL [R1+0x10f0], R218 ;  /* 0x0010f0da01007387 */ /* 0x0045e80000100800 */
[----:B------:R-:W4:Y:S01]  /*1cda0*/  LDL.LU.64 R142, [R1+0x1140] ;  /* 0x00114000018e7983 */ /* 0x000f220000300a00 */
[----:B-1----:R-:W-:-:S03]  /*1cdb0*/  IMAD.MOV.U32 R0, RZ, RZ, R219 ;  /* 0x000000ffff007224 */ /* 0x002fc600078e00db */
[----:B--2---:R-:W2:Y:S04]  /*1cdc0*/  LDL.LU.64 R218, [R1+0x1148] ;  /* 0x0011480001da7983 */ /* 0x004ea80000300a00 */
[----:B------:R1:W-:Y:S04]  /*1cdd0*/  STL [R1+0x10ec], R0 ;  /* 0x0010ec0001007387 */ /* 0x0003e80000100800 */
[----:B---3--:R-:W-:Y:S04]  /*1cde0*/  STL [R1+0x10f8], R150 ;  /* 0x0010f89601007387 */ /* 0x008fe80000100800 */
[----:B------:R-:W3:Y:S01]  /*1cdf0*/  LDL.LU.64 R144, [R1+0x1150] ;  /* 0x0011500001907983 */ /* 0x000ee20000300a00 */
[----:B-1----:R-:W-:-:S05]  /*1ce00*/  IMAD.MOV.U32 R0, RZ, RZ, R151 ;  /* 0x000000ffff007224 */ /* 0x002fca00078e0097 */
[----:B------:R1:W-:Y:S04]  /*1ce10*/  STL [R1+0x10f4], R0 ;  /* 0x0010f40001007387 */ /* 0x0003e80000100800 */
[----:B------:R-:W-:Y:S01]  /*1ce20*/  STL [R1+0x1100], R234 ;  /* 0x001100ea01007387 */ /* 0x000fe20000100800 */
[----:B-1----:R-:W-:-:S03]  /*1ce30*/  IMAD.MOV.U32 R0, RZ, RZ, R235 ;  /* 0x000000ffff007224 */ /* 0x002fc600078e00eb */
[----:B----4-:R-:W-:Y:S04]  /*1ce40*/  STL [R1+0x1108], R214 ;  /* 0x001108d601007387 */ /* 0x010fe80000100800 */
        /* <DEDUP_REMOVED lines=10> */
[----:B------:R1:W-:Y:S02]  /*1cef0*/  STL [R1+0x1118], R210 ;  /* 0x001118d201007387 */ /* 0x0003e40000100800 */
[----:B-1----:R-:W-:-:S02]  /*1cf00*/  IMAD.MOV.U32 R0, RZ, RZ, R211 ;  /* 0x000000ffff007224 */ /* 0x002fc400078e00d3 */
[----:B------:R-:W4:Y:S04]  /*1cf10*/  LDL.LU.64 R210, [R1+0x1180] ;  /* 0x0011800001d27983 */ /* 0x000f280000300a00 */
[----:B------:R1:W-:Y:S04]  /*1cf20*/  STL [R1+0x1114], R0 ;  /* 0x0011140001007387 */ /* 0x0003e80000100800 */
[----:B------:R-:W-:Y:S04]  /*1cf30*/  STL [R1+0x1120], R226 ;  /* 0x001120e201007387 */ /* 0x000fe80000100800 */
[----:B------:R-:W4:Y:S01]  /*1cf40*/  LDL.LU.64 R234, [R1+0x1188] ;  /* 0x0011880001ea7983 */ /* 0x000f220000300a00 */
[----:B-1----:R-:W-:-:S05]  /*1cf50*/  IMAD.MOV.U32 R0, RZ, RZ, R227 ;  /* 0x000000ffff007224 */ /* 0x002fca00078e00e3 */
[----:B------:R1:W-:Y:S04]  /*1cf60*/  STL [R1+0x111c], R0 ;  /* 0x00111c0001007387 */ /* 0x0003e80000100800 */
[----:B------:R1:W-:Y:S04]  /*1cf70*/  STL [R1+0x1128], R222 ;  /* 0x001128de01007387 */ /* 0x0003e80000100800 */
[----:B------:R-:W4:Y:S01]  /*1cf80*/  LDL.LU.64 R230, [R1+0x1190] ;  /* 0x0011900001e67983 */ /* 0x000f220000300a00 */
[----:B-1----:R-:W-:-:S03]  /*1cf90*/  IMAD.MOV.U32 R0, RZ, RZ, R223 ;  /* 0x000000ffff007224 */ /* 0x002fc600078e00df */
[----:B------:R-:W4:Y:S04]  /*1cfa0*/  LDL.LU.64 R226, [R1+0x1198] ;  /* 0x0011980001e27983 */ /* 0x000f280000300a00 */
[----:B------:R1:W-:Y:S04]  /*1cfb0*/  STL [R1+0x1124], R0 ;  /* 0x0011240001007387 */ /* 0x0003e80000100800 */
[----:B------:R-:W-:Y:S04]  /*1cfc0*/  STL [R1+0x1130], R138 ;  /* 0x0011308a01007387 */ /* 0x000fe80000100800 */
[----:B------:R-:W4:Y:S01]  /*1cfd0*/  LDL.LU.64 R222, [R1+0x11a0] ;  /* 0x0011a00001de7983 */ /* 0x000f220000300a00 */
[----:B-1----:R-:W-:-:S03]  /*1cfe0*/  IMAD.MOV.U32 R0, RZ, RZ, R139 ;  /* 0x000000ffff007224 */ /* 0x002fc600078e008b */
[----:B------:R-:W-:Y:S04]  /*1cff0*/  STL [R1+0x1138], R140 ;  /* 0x0011388c01007387 */ /* 0x000fe80000100800 */
[----:B------:R1:W-:Y:S02]  /*1d000*/  STL [R1+0x112c], R0 ;  /* 0x00112c0001007387 */ /* 0x0003e40000100800 */
[----:B-1----:R-:W-:Y:S02]  /*1d010*/  IMAD.MOV.U32 R0, RZ, RZ, R141 ;  /* 0x000000ffff007224 */ /* 0x002fe400078e008d */
[----:B------:R-:W-:Y:S04]  /*1d020*/  STL [R1+0x1140], R142 ;  /* 0x0011408e01007387 */ /* 0x000fe80000100800 */
[----:B------:R1:W-:Y:S04]  /*1d030*/  STL [R1+0x1134], R0 ;  /* 0x0011340001007387 */ /* 0x0003e80000100800 */
[----:B--2---:R-:W-:Y:S01]  /*1d040*/  STL [R1+0x1148], R218 ;  /* 0x001148da01007387 */ /* 0x004fe20000100800 */
[----:B-1----:R-:W-:-:S05]  /*1d050*/  IMAD.MOV.U32 R0, RZ, RZ, R143 ;  /* 0x000000ffff007224 */ /* 0x002fca00078e008f */
[----:B------:R1:W-:Y:S02]  /*1d060*/  STL [R1+0x113c], R0 ;  /* 0x00113c0001007387 */ /* 0x0003e40000100800 */
[----:B-1----:R-:W-:Y:S02]  /*1d070*/  IMAD.MOV.U32 R0, RZ, RZ, R219 ;  /* 0x000000ffff007224 */ /* 0x002fe400078e00db */
[----:B------:R-:W2:Y:S04]  /*1d080*/  LDL.LU.64 R218, [R1+0x11b0] ;  /* 0x0011b00001da7983 */ /* 0x000ea80000300a00 */
[----:B------:R1:W-:Y:S04]  /*1d090*/  STL [R1+0x1144], R0 ;  /* 0x0011440001007387 */ /* 0x0003e80000100800 */
[----:B---3--:R-:W-:Y:S01]  /*1d0a0*/  STL [R1+0x1150], R144 ;  /* 0x0011509001007387 */ /* 0x008fe20000100800 */
[----:B-1----:R-:W-:-:S03]  /*1d0b0*/  IMAD.MOV.U32 R0, RZ, RZ, R145 ;  /* 0x000000ffff007224 */ /* 0x002fc600078e0091 */
[----:B------:R-:W-:Y:S04]  /*1d0c0*/  STL [R1+0x1158], R18 ;  /* 0x0011581201007387 */ /* 0x000fe80000100800 */
[----:B------:R4:W-:Y:S04]  /*1d0d0*/  STL [R1+0x114c], R0 ;  /* 0x00114c0001007387 */ /* 0x0009e80000100800 */
[----:B------:R-:W-:Y:S01]  /*1d0e0*/  STL [R1+0x1154], R19 ;  /* 0x0011541301007387 */ /* 0x000fe20000100800 */
[----:B----4-:R-:W-:-:S03]  /*1d0f0*/  IMAD.MOV.U32 R0, RZ, RZ, R147 ;  /* 0x000000ffff007224 */ /* 0x010fc600078e0093 */
[----:B------:R-:W-:Y:S04]  /*1d100*/  STL [R1+0x1160], R146 ;  /* 0x0011609201007387 */ /* 0x000fe80000100800 */
        /* <DEDUP_REMOVED lines=8> */
[----:B------:R-:W3:Y:S01]  /*1d190*/  LDL.LU.64 R214, [R1+0x11c8] ;  /* 0x0011c80001d67983 */ /* 0x000ee20000300a00 */
[----:B-1----:R-:W-:-:S03]  /*1d1a0*/  IMAD.MOV.U32 R0, RZ, RZ, R151 ;  /* 0x000000ffff007224 */ /* 0x002fc600078e0097 */
[----:B------:R-:W-:Y:S04]  /*1d1b0*/  STL [R1+0x1180], R210 ;  /* 0x001180d201007387 */ /* 0x000fe80000100800 */
[----:B------:R1:W-:Y:S02]  /*1d1c0*/  STL [R1+0x1174], R0 ;  /* 0x0011740001007387 */ /* 0x0003e40000100800 */
[----:B-1----:R-:W-:Y:S02]  /*1d1d0*/  IMAD.MOV.U32 R0, RZ, RZ, R211 ;  /* 0x000000ffff007224 */ /* 0x002fe400078e00d3 */
[----:B------:R-:W4:Y:S04]  /*1d1e0*/  LDL.LU.64 R210, [R1+0x11d0] ;  /* 0x0011d00001d27983 */ /* 0x000f280000300a00 */
[----:B------:R1:W-:Y:S04]  /*1d1f0*/  STL [R1+0x117c], R0 ;  /* 0x00117c0001007387 */ /* 0x0003e80000100800 */
[----:B------:R-:W-:Y:S01]  /*1d200*/  STL [R1+0x1188], R234 ;  /* 0x001188ea01007387 */ /* 0x000fe20000100800 */
[----:B-1----:R-:W-:-:S03]  /*1d210*/  IMAD.MOV.U32 R0, RZ, RZ, R235 ;  /* 0x000000ffff007224 */ /* 0x002fc600078e00eb */
        /* <DEDUP_REMOVED lines=13> */
[----:B------:R-:W4:Y:S04]  /*1d2f0*/  LDL.LU.64 R142, [R1+0x11f8] ;  /* 0x0011f800018e7983 */ /* 0x000f280000300a00 */
[----:B------:R-:W-:Y:S04]  /*1d300*/  STL [R1+0x11a4], R21 ;  /* 0x0011a41501007387 */ /* 0x000fe80000100800 */
[----:B------:R-:W4:Y:S04]  /*1d310*/  LDL.LU.64 R144, [R1+0x1200] ;  /* 0x0012000001907983 */ /* 0x000f280000300a00 */
[----:B--2---:R-:W-:Y:S04]  /*1d320*/  STL [R1+0x11b0], R218 ;  /* 0x0011b0da01007387 */ /* 0x004fe80000100800 */
[----:B------:R-:W2:Y:S01]  /*1d330*/  LDL.LU.64 R146, [R1+0x1208] ;  /* 0x0012080001927983 */ /* 0x000ea20000300a00 */
[----:B-1----:R-:W-:-:S03]  /*1d340*/  IMAD.MOV.U32 R0, RZ, RZ, R219 ;  /* 0x000000ffff007224 */ /* 0x002fc600078e00db */
[----:B------:R-:W2:Y:S04]  /*1d350*/  LDL.LU.64 R148, [R1+0x1210] ;  /* 0x0012100001947983 */ /* 0x000ea80000300a00 */
[----:B------:R1:W-:Y:S04]  /*1d360*/  STL [R1+0x11ac], R0 ;  /* 0x0011ac0001007387 */ /* 0x0003e80000100800 */
[----:B------:R-:W-:Y:S04]  /*1d370*/  STL [R1+0x11b8], R16 ;  /* 0x0011b81001007387 */ /* 0x000fe80000100800 */
[----:B------:R-:W2:Y:S04]  /*1d380*/  LDL.LU.64 R150, [R1+0x1218] ;  /* 0x0012180001967983 */ /* 0x000ea80000300a00 */
[----:B------:R-:W-:Y:S04]  /*1d390*/  STL [R1+0x11b4], R17 ;  /* 0x0011b41101007387 */ /* 0x000fe80000100800 */
[----:B------:R-:W2:Y:S04]  /*1d3a0*/  LDL.LU.64 R234, [R1+0x1220] ;  /* 0x0012200001ea7983 */ /* 0x000ea80000300a00 */
[----:B------:R-:W-:Y:S04]  /*1d3b0*/  STL [R1+0x11c0], R14 ;  /* 0x0011c00e01007387 */ /* 0x000fe80000100800 */
[----:B------:R-:W2:Y:S04]  /*1d3c0*/  LDL.LU.64 R230, [R1+0x1228] ;  /* 0x0012280001e67983 */ /* 0x000ea80000300a00 */
[----:B------:R-:W-:Y:S04]  /*1d3d0*/  STL [R1+0x11bc], R15 ;  /* 0x0011bc0f01007387 */ /* 0x000fe80000100800 */
[----:B------:R-:W2:Y:S04]  /*1d3e0*/  LDL.LU.64 R226, [R1+0x1230] ;  /* 0x0012300001e27983 */ /* 0x000ea80000300a00 */
[----:B---3--:R-:W-:Y:S01]  /*1d3f0*/  STL [R1+0x11c8], R214 ;  /* 0x0011c8d601007387 */ /* 0x008fe20000100800 */
[----:B-1----:R-:W-:-:S03]  /*1d400*/  IMAD.MOV.U32 R0, RZ, RZ, R215 ;  /* 0x000000ffff007224 */ /* 0x002fc600078e00d7 */
[----:B------:R-:W3:Y:S04]  /*1d410*/  LDL.LU.64 R222, [R1+0x1238] ;  /* 0x0012380001de7983 */ /* 0x000ee80000300a00 */
[----:B------:R-:W3:Y:S04]  /*1d420*/  LDL.LU.64 R218, [R1+0x1240] ;  /* 0x0012400001da7983 */ /* 0x000ee80000300a00 */
[----:B------:R4:W-:Y:S02]  /*1d430*/  STL [R1+0x11c4], R0 ;  /* 0x0011c40001007387 */ /* 0x0009e40000100800 */
[----:B----4-:R-:W-:-:S02]  /*1d440*/  IMAD.MOV.U32 R0, RZ, RZ, R211 ;  /* 0x000000ffff007224 */ /* 0x010fc400078e00d3 */
[----:B------:R1:W-:Y:S04]  /*1d450*/  STL [R1+0x11d0], R210 ;  /* 0x0011d0d201007387 */ /* 0x0003e80000100800 */
[----:B------:R-:W4:Y:S04]  /*1d460*/  LDL.LU.64 R214, [R1+0x1248] ;  /* 0x0012480001d67983 */ /* 0x000f280000300a00 */
[----:B------:R-:W-:Y:S04]  /*1d470*/  STL [R1+0x11d8], R6 ;  /* 0x0011d80601007387 */ /* 0x000fe80000100800 */
[----:B------:R1:W-:Y:S04]  /*1d480*/  STL [R1+0x11cc], R0 ;  /* 0x0011cc0001007387 */ /* 0x0003e80000100800 */
[----:B-1----:R-:W4:Y:S04]  /*1d490*/  LDL.LU.64 R210, [R1+0x1250] ;  /* 0x0012500001d27983 */ /* 0x002f280000300a00 */
[----:B------:R-:W-:Y:S04]  /*1d4a0*/  STL [R1+0x11d4], R7 ;  /* 0x0011d40701007387 */ /* 0x000fe80000100800 */
[----:B------:R-:W-:Y:S04]  /*1d4b0*/  STL [R1+0x11e0], R12 ;  /* 0x0011e00c01007387 */ /* 0x000fe80000100800 */
[----:B------:R-:W-:Y:S01]  /*1d4c0*/  STL [R1+0x11dc], R13 ;  /* 0x0011dc0d01007387 */ /* 0x000fe20000100800 */
[----:B------:R-:W-:-:S03]  /*1d4d0*/  IMAD.MOV.U32 R0, RZ, RZ, R139 ;  /* 0x000000ffff007224 */ /* 0x000fc600078e008b */
        /* <DEDUP_REMOVED lines=27> */
[----:B---3--:R-:W-:Y:S01]  /*1d690*/  STL [R1+0x1238], R222 ;  /* 0x001238de01007387 */ /* 0x008fe20000100800 */
[----:B-1----:R-:W-:-:S05]  /*1d6a0*/  IMAD.MOV.U32 R0, RZ, RZ, R227 ;  /* 0x000000ffff007224 */ /* 0x002fca00078e00e3 */
[----:B------:R1:W-:Y:S04]  /*1d6b0*/  STL [R1+0x122c], R0 ;  /* 0x00122c0001007387 */ /* 0x0003e80000100800 */
[----:B------:R-:W-:Y:S01]  /*1d6c0*/  STL [R1+0x1240], R218 ;  /* 0x001240da01007387 */ /* 0x000fe20000100800 */
[----:B-1----:R-:W-:Y:S02]  /*1d6d0*/  IMAD.MOV.U32 R0, RZ, RZ, R223 ;  /* 0x000000ffff007224 */ /* 0x002fe400078e00df */
[----:B----4-:R-:W-:-:S03]  /*1d6e0*/  IMAD.MOV.U32 R3, RZ, RZ, R215 ;  /* 0x000000ffff037224 */ /* 0x010fc600078e00d7 */
[----:B------:R1:W-:Y:S04]  /*1d6f0*/  STL [R1+0x1234], R0 ;  /* 0x0012340001007387 */ /* 0x0003e80000100800 */
[----:B------:R-:W-:Y:S01]  /*1d700*/  STL [R1+0x1248], R214 ;  /* 0x001248d601007387 */ /* 0x000fe20000100800 */
[----:B-1----:R-:W-:-:S05]  /*1d710*/  IMAD.MOV.U32 R0, RZ, RZ, R219 ;  /* 0x000000ffff007224 */ /* 0x002fca00078e00db */
[----:B------:R-:W-:Y:S04]  /*1d720*/  STL [R1+0x123c], R0 ;  /* 0x00123c0001007387 */ /* 0x000fe80000100800 */
[----:B------:R-:W-:Y:S04]  /*1d730*/  STL [R1+0x1250], R210 ;  /* 0x001250d201007387 */ /* 0x000fe80000100800 */
[----:B------:R1:W-:Y:S02]  /*1d740*/  STL [R1+0x1244], R3 ;  /* 0x0012440301007387 */ /* 0x0003e40000100800 */
[----:B-1----:R-:W-:-:S05]  /*1d750*/  IMAD.MOV.U32 R3, RZ, RZ, R211 ;  /* 0x000000ffff037224 */ /* 0x002fca00078e00d3 */
[----:B------:R-:W-:Y:S04]  /*1d760*/  STL [R1+0x124c], R3 ;  /* 0x00124c0301007387 */ /* 0x000fe80000100800 */
[----:B------:R-:W-:Y:S04]  /*1d770*/  STL.64 [R1+0xe40], R160 ;  /* 0x000e40a001007387 */ /* 0x000fe80000100a00 */
[----:B------:R-:W2:Y:S04]  /*1d780*/  LDL.LU.64 R6, [R1+0x1290] ;  /* 0x0012900001067983 */ /* 0x000ea80000300a00 */
[----:B------:R-:W-:Y:S04]  /*1d790*/  STL.64 [R1+0xe30], R164 ;  /* 0x000e30a401007387 */ /* 0x000fe80000100a00 */
[----:B--2---:R1:W-:Y:S04]  /*1d7a0*/  STL.64 [R1+0xe38], R6 ;  /* 0x000e380601007387 */ /* 0x0043e80000100a00 */
[----:B-1----:R-:W2:Y:S04]  /*1d7b0*/  LDL.LU.64 R6, [R1+0x1298] ;  /* 0x0012980001067983 */ /* 0x002ea80000300a00 */
[----:B------:R-:W-:Y:S04]  /*1d7c0*/  STL.64 [R1+0xe20], R168 ;  /* 0x000e20a801007387 */ /* 0x000fe80000100a00 */
[----:B--2---:R1:W-:Y:S04]  /*1d7d0*/  STL.64 [R1+0xe28], R6 ;  /* 0x000e280601007387 */ /* 0x0043e80000100a00 */
[----:B-1----:R-:W2:Y:S04]  /*1d7e0*/  LDL.LU.64 R6, [R1+0x12a0] ;  /* 0x0012a00001067983 */ /* 0x002ea80000300a00 */
[----:B------:R-:W-:Y:S04]  /*1d7f0*/  STL.64 [R1+0xe10], R158 ;  /* 0x000e109e01007387 */ /* 0x000fe80000100a00 */
[----:B--2---:R1:W-:Y:S04]  /*1d800*/  STL.64 [R1+0xe18], R6 ;  /* 0x000e180601007387 */ /* 0x0043e80000100a00 */
[----:B-1----:R-:W2:Y:S04]  /*1d810*/  LDL.LU.64 R6, [R1+0x12a8] ;  /* 0x0012a80001067983 */ /* 0x002ea80000300a00 */
[----:B------:R1:W-:Y:S01]  /*1d820*/  STL.64 [R1+0xe00], R162 ;  /* 0x000e00a201007387 */ /* 0x0003e20000100a00 */
[----:B------:R-:W-:-:S02]  /*1d830*/  IMAD.MOV.U32 R210, RZ, RZ, R208 ;  /* 0x000000ffffd27224 */ /* 0x000fc400078e00d0 */
[----:B------:R-:W-:Y:S02]  /*1d840*/  IMAD.MOV.U32 R211, RZ, RZ, R209 ;  /* 0x000000ffffd37224 */ /* 0x000fe400078e00d1 */
[----:B------:R-:W-:Y:S02]  /*1d850*/  IMAD.MOV.U32 R214, RZ, RZ, R212 ;  /* 0x000000ffffd67224 */ /* 0x000fe400078e00d4 */
[----:B------:R-:W-:Y:S02]  /*1d860*/  IMAD.MOV.U32 R215, RZ, RZ, R213 ;  /* 0x000000ffffd77224 */ /* 0x000fe400078e00d5 */
[----:B------:R-:W-:Y:S02]  /*1d870*/  IMAD.MOV.U32 R208, RZ, RZ, R206 ;  /* 0x000000ffffd07224 */ /* 0x000fe400078e00ce */
[----:B------:R-:W-:Y:S02]  /*1d880*/  IMAD.MOV.U32 R209, RZ, RZ, R207 ;  /* 0x000000ffffd17224 */ /* 0x000fe400078e00cf */
        /* <DEDUP_REMOVED lines=29> */
[----:B------:R-:W-:Y:S01]  /*1da60*/  IMAD.MOV.U32 R249, RZ, RZ, R167 ;  /* 0x000000fffff97224 */ /* 0x000fe200078e00a7 */
[----:B--2---:R-:W-:Y:S04]  /*1da70*/  STL.64 [R1+0xe08], R6 ;  /* 0x000e080601007387 */ /* 0x004fe80000100a00 */
[----:B------:R2:W5:Y:S04]  /*1da80*/  LDL.LU.64 R250, [R1+0x12b0] ;  /* 0x0012b00001fa7983 */ /* 0x0005680000300a00 */
        /* <DEDUP_REMOVED lines=16> */
[----:B-1----:R2:W5:Y:S04]  /*1db90*/  LDL.LU.64 R162, [R1+0x1368] ;  /* 0x0013680001a27983 */ /* 0x0025680000300a00 */
        /* <DEDUP_REMOVED lines=9> */
[----:B------:R-:W-:Y:S04]  /*1dc30*/  STL [R1+0xc00], RZ ;  /* 0x000c00ff01007387 */ /* 0x000fe80000100800 */
        /* <DEDUP_REMOVED lines=767> */
[----:B------:R-:W-:Y:S04]  /*20c30*/  STL [R1], RZ ;  /* 0x000000ff01007387 */ /* 0x000fe80000100800 */
        /* <DEDUP_REMOVED lines=110> */
[----:B------:R-:W-:Y:S01]  /*21320*/  STL [R1+0x1bc], RZ ;  /* 0x0001bcff01007387 */ /* 0x000fe20000100800 */
[----:B------:R-:W-:-:S03]  /*21330*/  SHF.R.S32.HI R0, RZ, 0x1f, R153 ;  /* 0x0000001fff007819 */ /* 0x000fc60000011499 */
[----:B------:R-:W-:Y:S04]  /*21340*/  STL [R1+0x1c0], RZ ;  /* 0x0001c0ff01007387 */ /* 0x000fe80000100800 */
[----:B------:R-:W-:Y:S04]  /*21350*/  STL [R1+0x1c4], RZ ;  /* 0x0001c4ff01007387 */ /* 0x000fe80000100800 */
[----:B------:R-:W-:Y:S04]  /*21360*/  STL [R1+0x1c8], RZ ;  /* 0x0001c8ff01007387 */ /* 0x000fe80000100800 */
[----:B------:R-:W-:Y:S01]  /*21370*/  STL [R1+0x1cc], RZ ;  /* 0x0001ccff01007387 */ /* 0x000fe20000100800 */
[----:B------:R-:W-:-:S03]  /*21380*/  LEA.HI R5, R0, R153, RZ, 0x5 ;  /* 0x0000009900057211 */ /* 0x000fc600078f28ff */
        /* <DEDUP_REMOVED lines=13> */
[----:B------:R1:W-:Y:S02]  /*21460*/  STL [R1+0x12c4], R5 ;  /* 0x0012c40501007387 */ /* 0x0003e40000100800 */
[----:B-1----:R-:W-:-:S05]  /*21470*/  VIADD R5, R5, 0xfffffff9 ;  /* 0xfffffff905057836 */ /* 0x002fca0000000000 */
[----:B------:R2:W-:Y:S01]  /*21480*/  STL [R1+0x12d0], R5 ;  /* 0x0012d00501007387 */ /* 0x0005e20000100800 */
[----:B------:R-:W-:Y:S02]  /*21490*/  SHF.R.S32.HI R0, RZ, 0x1f, R2 ;  /* 0x0000001fff007819 */ /* 0x000fe40000011402 */
[----:B------:R-:W-:Y:S01]  /*214a0*/  SHF.R.S32.HI R3, RZ, 0x1f, R4 ;  /* 0x0000001fff037819 */ /* 0x000fe20000011404 */
[----:B------:R-:W-:Y:S01]  /*214b0*/  IMAD.MOV.U32 R22, RZ, RZ, 0x6 ;  /* 0x00000006ff167424 */ /* 0x000fe200078e00ff */
[C---:B------:R-:W-:Y:S01]  /*214c0*/  SHF.L.U64.HI R0, R2.reuse, 0x2, R0 ;  /* 0x0000000202007819 */ /* 0x040fe20000010200 */
[----:B------:R-:W-:Y:S01]  /*214d0*/  IMAD.SHL.U32 R2, R2, 0x4, RZ ;  /* 0x0000000402027824 */ /* 0x000fe200078e00ff */
[C---:B------:R-:W-:Y:S01]  /*214e0*/  SHF.L.U64.HI R3, R4.reuse, 0x2, R3 ;  /* 0x0000000204037819 */ /* 0x040fe20000010203 */
[----:B------:R-:W-:Y:S01]  /*214f0*/  IMAD.SHL.U32 R4, R4, 0x4, RZ ;  /* 0x0000000404047824 */ /* 0x000fe200078e00ff */
[----:B------:R-:W-:Y:S01]  /*21500*/  CS2R R24, SRZ ;  /* 0x0000000000187805 */ /* 0x000fe2000001ff00 */
[----:B------:R-:W-:Y:S01]  /*21510*/  IMAD.MOV.U32 R7, RZ, RZ, RZ ;  /* 0x000000ffff077224 */ /* 0x000fe200078e00ff */
        /* <DEDUP_REMOVED lines=62> */
[----:B------:R-:W-:Y:S01]  /*21900*/  CS2R R150, SRZ ;  /* 0x0000000000967805 */ /* 0x000fe2000001ff00 */
[----:B--2---:R-:W-:-:S06]  /*21910*/  UMOV UR9, 0xffffffff ;  /* 0xffffffff00097882 */ /* 0x004fcc0000000000 */
.L_x_1:
[----:B-----5:R-:W-:Y:S01]  /*21920*/  STL.64 [R1+0x1648], R150 ;  /* 0x0016489601007387 */ /* 0x020fe20000100a00 */
[----:B------:R-:W-:Y:S01]  /*21930*/  UIADD3 UR9, UR9, 0x1, URZ ;  /* 0x0000000109097890 */ /* 0x000fe2000fffe03f */
[----:B------:R-:W-:-:S04]  /*21940*/  DEPBAR.LE SB0, 0xc ;  /* 0x000083000000791a */ /* 0x000fc80000000000 */
[----:B------:R-:W-:Y:S01]  /*21950*/  STL.64 [R1+0x1640], R148 ;  /* 0x0016409401007387 */ /* 0x000fe20000100a00 */
[----:B------:R-:W-:Y:S01]  /*21960*/  UMOV UR7, 0x40000040 ;  /* 0x4000004000077882 */ /* 0x000fe20000000000 */
[----:B------:R-:W1:Y:S02]  /*21970*/  LDC R6, c[0x0][0x230] ;  /* 0x00008c00ff067b82 */ /* 0x000e640000000800 */
        /* <DEDUP_REMOVED lines=61> */
[----:B------:R2:W-:Y:S04]  /*21d50*/  STL.64 [R1+0x1450], R24 ;  /* 0x0014501801007387 */ /* 0x0005e80000100a00 */
[----:B--2---:R-:W2:Y:S04]  /*21d60*/  LDL.LU.64 R24, [R1+0xa00] ;  /* 0x000a000001187983 */ /* 0x004ea80000300a00 */
[----:B------:R-:W3:Y:S04]  /*21d70*/  LDL.LU.64 R26, [R1+0xa08] ;  /* 0x000a0800011a7983 */ /* 0x000ee80000300a00 */
[----:B------:R-:W4:Y:S04]  /*21d80*/  LDL.LU.64 R28, [R1+0xa10] ;  /* 0x000a1000011c7983 */ /* 0x000f280000300a00 */
[----:B------:R-:W2:Y:S04]  /*21d90*/  LDL.LU.64 R30, [R1+0xa18] ;  /* 0x000a1800011e7983 */ /* 0x000ea80000300a00 */
        /* <DEDUP_REMOVED lines=59> */
[----:B------:R-:W2:Y:S01]  /*22150*/  LDL.LU.64 R150, [R1+0xbf8] ;  /* 0x000bf80001967983 */ /* 0x000ea20000300a00 */
[----:B------:R-:W-:Y:S01]  /*22160*/  UISETP.GT.AND UP0, UPT, UR9, 0x7, UPT ;  /* 0x000000070900788c */ /* 0x000fe2000bf04270 */
[----:B------:R-:W-:Y:S06]  /*22170*/  BAR.SYNC.DEFER_BLOCKING 0x0 ;  /* 0x0000000000007b1d */ /* 0x000fec0000010000 */
[----:B--2---:R-:W-:Y:S04]  /*22180*/  STL.64 [R1+0x1e48], R150 ;  /* 0x001e489601007387 */ /* 0x004fe80000100a00 */
[----:B----4-:R-:W-:Y:S04]  /*22190*/  STL.64 [R1+0x1e40], R148 ;  /* 0x001e409401007387 */ /* 0x010fe80000100a00 */
[----:B---3--:R-:W-:Y:S04]  /*221a0*/  STL.64 [R1+0x1e38], R146 ;  /* 0x001e389201007387 */ /* 0x008fe80000100a00 */
        /* <DEDUP_REMOVED lines=124> */
[----:B------:R-:W2:Y:S01]  /*22970*/  LDL.LU.64 R150, [R1+0xdf8] ;  /* 0x000df80001967983 */ /* 0x000ea20000300a00 */
[----:B------:R-:W-:-:S03]  /*22980*/  USEL UR9, UR9, URZ, !UP0 ;  /* 0x0000003f09097287 */ /* 0x000fc6000c000000 */
[----:B-----5:R-:W-:Y:S01]  /*22990*/  STL [R1+0x142c], R152 ;  /* 0x00142c9801007387 */ /* 0x020fe20000100800 */
[----:B------:R-:W-:Y:S02]  /*229a0*/  ULEA UR5, UR9, UR8, 0xf ;  /* 0x0000000809057291 */ /* 0x000fe4000f8e783f */
[----:B------:R-:W-:Y:S01]  /*229b0*/  ULEA UR4, UR9, UR8, 0x10 ;  /* 0x0000000809047291 */ /* 0x000fe2000f8e803f */
[----:B------:R-:W-:Y:S01]  /*229c0*/  STL [R1+0x1428], R23 ;  /* 0x0014281701007387 */ /* 0x000fe20000100800 */
[----:B------:R-:W-:Y:S02]  /*229d0*/  UIADD3 UR5, UR5, 0x80000, URZ ;  /* 0x0008000005057890 */ /* 0x000fe4000fffe03f */
[----:B------:R-:W-:Y:S01]  /*229e0*/  USHF.R.U32.HI UR4, URZ, 0x4, UR4 ;  /* 0x000000043f047899 */ /* 0x000fe20008011604 */
[----:B------:R-:W-:Y:S01]  /*229f0*/  STL.64 [R1+0x1400], R154 ;  /* 0x0014009a01007387 */ /* 0x000fe20000100a00 */
[----:B------:R-:W-:Y:S02]  /*22a00*/  USHF.R.U32.HI UR5, URZ, 0x4, UR5 ;  /* 0x000000043f057899 */ /* 0x000fe40008011605 */
[----:B------:R-:W-:-:S02]  /*22a10*/  USGXT.U32 UR4, UR4, 0xe ;  /* 0x0000000e0404789a */ /* 0x000fc40008000000 */
[----:B------:R-:W-:Y:S02]  /*22a20*/  USGXT.U32 UR6, UR5, 0xe ;  /* 0x0000000e0506789a */ /* 0x000fe40008000000 */
[----:B------:R-:W-:Y:S01]  /*22a30*/  UIADD3 UR12, UP0, UR4, 0x2, URZ ;  /* 0x00000002040c7890 */ /* 0x000fe2000ff1e03f */
[----:B------:R-:W-:Y:S01]  /*22a40*/  UMOV UR5, 0x40000040 ;  /* 0x4000004000057882 */ /* 0x000fe20000000000 */
[----:B------:R-:W-:Y:S01]  /*22a50*/  UIADD3 UR14, UP1, UR6, 0x2, URZ ;  /* 0x00000002060e7890 */ /* 0x000fe2000ff3e03f */
[----:B--2---:R-:W-:-:S06]  /*22a60*/  WARPGROUP.ARRIVE ;  /* 0x00000000000079c5 */ /* 0x004fcc0000000000 */
[----:B------:R-:W-:Y:S01]  /*22a70*/  HGMMA.64x256x8.F32.TF32 R24, gdesc[UR4], R24, gsb0 ;  /* 0x07e00000041879f0 */ /* 0x000fe20008002818 */
[----:B------:R-:W-:Y:S01]  /*22a80*/  UMOV UR4, URZ ;  /* 0x0000003f00047c82 */ /* 0x000fe20008000000 */
[----:B------:R-:W-:Y:S01]  /*22a90*/  UMOV UR5, URZ ;  /* 0x0000003f00057c82 */ /* 0x000fe20008000000 */
[----:B------:R-:W-:Y:S02]  /*22aa0*/  UIADD3.X UR13, UR4, 0x40000040, URZ, UP0, !UPT ;  /* 0x40000040040d7890 */ /* 0x000fe400087fe43f */
[----:B------:R-:W-:Y:S02]  /*22ab0*/  UIADD3.X UR15, UR5, 0x40000040, URZ, UP1, !UPT ;  /* 0x40000040050f7890 */ /* 0x000fe40008ffe43f */
[----:B------:R-:W-:Y:S02]  /*22ac0*/  UIADD3.64 UR20, UR12, 0x2, URZ ;  /* 0x000000020c147897 */ /* 0x000fe4000fffe03f */
[----:B------:R-:W-:Y:S02]  /*22ad0*/  UIADD3.64 UR22, UR14, 0x2, URZ ;  /* 0x000000020e167897 */ /* 0x000fe4000fffe03f */
[----:B------:R-:W-:-:S02]  /*22ae0*/  UIADD3.64 UR16, UR12, 0x4, URZ ;  /* 0x000000040c107897 */ /* 0x000fc4000fffe03f */
[----:B------:R-:W-:Y:S01]  /*22af0*/  UIADD3.64 UR18, UR14, 0x4, URZ ;  /* 0x000000040e127897 */ /* 0x000fe2000fffe03f */
[----:B------:R-:W-:Y:S02]  /*22b00*/  WARPGROUP.DEPBAR.LE gsb0, 0x0 ;  /* 0x00008000000079c5 */ /* 0x000fe40000010000 */
[----:B------:R-:W-:-:S12]  /*22b10*/  WARPGROUP.ARRIVE ;  /* 0x00000000000079c5 */ /* 0x000fd80000000000 */
[----:B------:R-:W-:Y:S03]  /*22b20*/  HGMMA.64x256x8.F32.TF32 R24, gdesc[UR12], R24, gsb0 ;  /* 0x07e000000c1879f0 */ /* 0x000fe60008002818 */
[----:B------:R-:W-:Y:S02]  /*22b30*/  WARPGROUP.DEPBAR.LE gsb0, 0x0 ;  /* 0x00008000000079c5 */ /* 0x000fe40000010000 */
[----:B------:R-:W-:-:S15]  /*22b40*/  WARPGROUP.ARRIVE ;  /* 0x00000000000079c5 */ /* 0x000fde0000000000 */
[----:B------:R-:W-:-:S08]  /*22b50*/  NOP ;  /* 0x0000000000007918 */ /* 0x000fd00000000000 */
[----:B------:R-:W-:Y:S03]  /*22b60*/  HGMMA.64x256x8.F32.TF32 R24, gdesc[UR20], R24, gsb0 ;  /* 0x07e00000141879f0 */ /* 0x000fe60008002818 */
[----:B------:R-:W-:Y:S02]  /*22b70*/  WARPGROUP.DEPBAR.LE gsb0, 0x0 ;  /* 0x00008000000079c5 */ /* 0x000fe40000010000 */
[----:B------:R-:W-:-:S15]  /*22b80*/  WARPGROUP.ARRIVE ;  /* 0x00000000000079c5 */ /* 0x000fde0000000000 */
[----:B------:R-:W-:-:S08]  /*22b90*/  NOP ;  /* 0x0000000000007918 */ /* 0x000fd00000000000 */
[----:B------:R-:W-:Y:S03]  /*22ba0*/  HGMMA.64x256x8.F32.TF32 R24, gdesc[UR16], R24, gsb0 ;  /* 0x07e00000101879f0 */ /* 0x000fe60008002818 */
[----:B------:R-:W-:Y:S02]  /*22bb0*/  WARPGROUP.DEPBAR.LE gsb0, 0x0 ;  /* 0x00008000000079c5 */ /* 0x000fe40000010000 */
        /* <DEDUP_REMOVED lines=128> */
[----:B------:R-:W-:-:S02]  /*233c0*/  UIADD3.64 UR4, UR12, 0x1fe, URZ ;  /* 0x000001fe0c047897 */ /* 0x000fc4000fffe03f */
[----:B------:R-:W-:Y:S01]  /*233d0*/  UIADD3.64 UR24, UR12, 0x200, URZ ;  /* 0x000002000c187897 */ /* 0x000fe2000fffe03f */
[----:B------:R-:W-:Y:S01]  /*233e0*/  UMOV UR26, UR14 ;  /* 0x0000000e001a7c82 */ /* 0x000fe20008000000 */
[----:B------:R-:W-:Y:S01]  /*233f0*/  UMOV UR27, UR15 ;  /* 0x0000000f001b7c82 */ /* 0x000fe20008000000 */
[----:B------:R-:W-:Y:S02]  /*23400*/  UIADD3.64 UR20, UR12, 0x202, URZ ;  /* 0x000002020c147897 */ /* 0x000fe4000fffe03f */
[----:B------:R-:W-:Y:S01]  /*23410*/  UIADD3.64 UR16, UR12, 0x204, URZ ;  /* 0x000002040c107897 */ /* 0x000fe2000fffe03f */
[----:B--2---:R-:W-:-:S06]  /*23420*/  WARPGROUP.ARRIVE ;  /* 0x00000000000079c5 */ /* 0x004fcc0000000000 */
        /* <DEDUP_REMOVED lines=14> */
[----:B------:R2:W-:Y:S04]  /*23510*/  STL.64 [R1+0xa00], R24 ;  /* 0x000a001801007387 */ /* 0x0005e80000100a00 */
        /* <DEDUP_REMOVED lines=63> */
[----:B--2---:R-:W2:Y:S04]  /*23910*/  LDL.LU.64 R24, [R1+0x400] ;  /* 0x0004000001187983 */ /* 0x004ea80000300a00 */
[----:B---3--:R-:W3:Y:S04]  /*23920*/  LDL.LU.64 R26, [R1+0x408] ;  /* 0x00040800011a7983 */ /* 0x008ee80000300a00 */
[----:B----4-:R-:W4:Y:S04]  /*23930*/  LDL.LU.64 R28, [R1+0x410] ;  /* 0x00041000011c7983 */ /* 0x010f280000300a00 */
[----:B-1----:R-:W2:Y:S04]  /*23940*/  LDL.LU.64 R30, [R1+0x418] ;  /* 0x00041800011e7983 */ /* 0x002ea80000300a00 */
        /* <DEDUP_REMOVED lines=316> */
[----:B------:R-:W-:Y:S01]  /*24d10*/  STL.64 [R1+0x1858], R26 ;  /* 0x0018581a01007387 */ /* 0x000fe20000100a00 */
[----:B------:R-:W-:Y:S01]  /*24d20*/  UMOV UR26, UR14 ;  /* 0x0000000e001a7c82 */ /* 0x000fe20008000000 */
[----:B------:R-:W-:Y:S01]  /*24d30*/  UMOV UR27, UR15 ;  /* 0x0000000f001b7c82 */ /* 0x000fe20008000000 */
[----:B------:R-:W-:Y:S01]  /*24d40*/  UIADD3.64 UR20, UR12, 0x402, URZ ;  /* 0x000004020c147897 */ /* 0x000fe2000fffe03f */
[----:B------:R-:W-:Y:S01]  /*24d50*/  STL.64 [R1+0x1850], R24 ;  /* 0x0018501801007387 */ /* 0x000fe20000100a00 */
        /* <DEDUP_REMOVED lines=227> */
[----:B------:R-:W-:Y:S04]  /*25b90*/  STL.64 [R1+0x7f0], R152 ;  /* 0x0007f09801007387 */ /* 0x000fe80000100a00 */
[----:B------:R-:W-:Y:S04]  /*25ba0*/  STL.64 [R1+0x7f8], R154 ;  /* 0x0007f89a01007387 */ /* 0x000fe80000100a00 */
        /* <DEDUP_REMOVED lines=149> */
[----:B-1----:R-:W4:Y:S04]  /*26500*/  LDL.LU.64 R24, [R1] ;  /* 0x0000000001187983 */ /* 0x002f280000300a00 */
[----:B--2---:R-:W2:Y:S04]  /*26510*/  LDL.LU.64 R26, [R1+0x8] ;  /* 0x00000800011a7983 */ /* 0x004ea80000300a00 */
[----:B---3--:R-:W3:Y:S04]  /*26520*/  LDL.LU.64 R28, [R1+0x10] ;  /* 0x00001000011c7983 */ /* 0x008ee80000300a00 */
[----:B----4-:R-:W4:Y:S04]  /*26530*/  LDL.LU.64 R30, [R1+0x18] ;  /* 0x00001800011e7983 */ /* 0x010f280000300a00 */
        /* <DEDUP_REMOVED lines=60> */
[----:B----4-:R-:W-:Y:S04]  /*26900*/  STL.64 [R1+0x1848], R150 ;  /* 0x0018489601007387 */ /* 0x010fe80000100a00 */
[----:B---3--:R-:W-:Y:S04]  /*26910*/  STL.64 [R1+0x1840], R148 ;  /* 0x0018409401007387 */ /* 0x008fe80000100a00 */
[----:B--2---:R-:W-:Y:S04]  /*26920*/  STL.64 [R1+0x1838], R146 ;  /* 0x0018389201007387 */ /* 0x004fe80000100a00 */
        /* <DEDUP_REMOVED lines=276> */
[----:B------:R-:W3:Y:S01]  /*27a70*/  LDL R5, [R1+0x12d0] ;  /* 0x0012d00001057983 */ /* 0x000ee20000100800 */
        /* <DEDUP_REMOVED lines=19> */
[----:B------:R-:W-:Y:S04]  /*27bb0*/  STL.64 [R1], R24 ;  /* 0x0000001801007387 */ /* 0x000fe80000100a00 */
        /* <DEDUP_REMOVED lines=127> */
[----:B------:R-:W-:Y:S01]  /*283b0*/  UIADD3.64 UR4, UR12, 0xdfe, URZ ;  /* 0x00000dfe0c047897 */ /* 0x000fe2000fffe03f */
[----:B------:R-:W-:Y:S01]  /*283c0*/  VIADD R6, R6, 0xffffff20 ;  /* 0xffffff2006067836 */ /* 0x000fe20000000000 */
[----:B------:R-:W-:Y:S01]  /*283d0*/  UIADD3.64 UR20, UR12, 0xe02, URZ ;  /* 0x00000e020c147897 */ /* 0x000fe2000fffe03f */
[----:B------:R-:W4:Y:S01]  /*283e0*/  LDL.LU R155, [R1+0xe54] ;  /* 0x000e5400019b7983 */ /* 0x000f220000300800 */
[C---:B---3--:R-:W-:Y:S01]  /*283f0*/  ISETP.GE.AND P0, PT, R7.reuse, R5, PT ;  /* 0x000000050700720c */ /* 0x048fe20003f06270 */
[----:B------:R-:W-:-:S02]  /*28400*/  IMAD R6, R7, -0x20, R6 ;  /* 0xffffffe007067824 */ /* 0x000fc400078e0206 */
[----:B------:R-:W3:Y:S01]  /*28410*/  LDL.LU R154, [R1+0xe58] ;  /* 0x000e5800019a7983 */ /* 0x000ee20000300800 */
[----:B------:R-:W-:Y:S02]  /*28420*/  VIADD R22, R22, 0x1 ;  /* 0x0000000116167836 */ /* 0x000fe40000000000 */
[----:B------:R-:W-:Y:S01]  /*28430*/  ISETP.GT.AND P1, PT, R6, RZ, PT ;  /* 0x000000ff0600720c */ /* 0x000fe20003f24270 */
[----:B------:R-:W4:Y:S04]  /*28440*/  LDL.LU R152, [R1+0xe5c] ;  /* 0x000e5c0001987983 */ /* 0x000f280000300800 */
[----:B------:R-:W4:Y:S01]  /*28450*/  LDL.LU R23, [R1+0xe60] ;  /* 0x000e600001177983 */ /* 0x000f220000300800 */
[----:B--2---:R-:W-:-:S06]  /*28460*/  WARPGROUP.ARRIVE ;  /* 0x00000000000079c5 */ /* 0x004fcc0000000000 */
[----:B------:R-:W-:Y:S01]  /*28470*/  HGMMA.64x256x8.F32.TF32 R24, gdesc[UR4], R24, gsb0 ;  /* 0x07e00000041879f0 */ /* 0x000fe20008002818 */
[----:B------:R-:W-:Y:S01]  /*28480*/  UIADD3.64 UR4, UR12, 0xe00, URZ ;  /* 0x00000e000c047897 */ /* 0x000fe2000fffe03f */
[----:B------:R-:W-:Y:S01]  /*28490*/  UMOV UR6, UR14 ;  /* 0x0000000e00067c82 */ /* 0x000fe20008000000 */
[----:B------:R-:W-:Y:S01]  /*284a0*/  UMOV UR7, UR15 ;  /* 0x0000000f00077c82 */ /* 0x000fe20008000000 */
[----:B------:R1:W-:Y:S04]  /*284b0*/  STL [R1+0x1430], R7 ;  /* 0x0014300701007387 */ /* 0x0003e80000100800 */
[----:B-1----:R-:W2:Y:S01]  /*284c0*/  LDL.LU R7, [R1+0xe50] ;  /* 0x000e500001077983 */ /* 0x002ea20000300800 */
[----:B------:R-:W-:Y:S02]  /*284d0*/  WARPGROUP.DEPBAR.LE gsb0, 0x0 ;  /* 0x00008000000079c5 */ /* 0x000fe40000010000 */
[----:B------:R-:W-:-:S15]  /*284e0*/  WARPGROUP.ARRIVE ;  /* 0x00000000000079c5 */ /* 0x000fde0000000000 */
[----:B------:R-:W-:-:S02]  /*284f0*/  NOP ;  /* 0x0000000000007918 */ /* 0x000fc40000000000 */
[----:B------:R-:W-:Y:S01]  /*28500*/  HGMMA.64x256x8.F32.TF32 R24, gdesc[UR4], R24, gsb0 ;  /* 0x07e00000041879f0 */ /* 0x000fe20008002818 */
[----:B------:R-:W-:Y:S01]  /*28510*/  UIADD3.64 UR12, UR12, 0xe04, URZ ;  /* 0x00000e040c0c7897 */ /* 0x000fe2000fffe03f */
[----:B------:R-:W-:Y:S01]  /*28520*/  UMOV UR14, UR18 ;  /* 0x00000012000e7c82 */ /* 0x000fe20008000000 */
[----:B------:R-:W-:Y:S01]  /*28530*/  UMOV UR15, UR19 ;  /* 0x00000013000f7c82 */ /* 0x000fe20008000000 */
[----:B------:R-:W-:Y:S02]  /*28540*/  WARPGROUP.DEPBAR.LE gsb0, 0x0 ;  /* 0x00008000000079c5 */ /* 0x000fe40000010000 */
[----:B------:R-:W-:-:S15]  /*28550*/  WARPGROUP.ARRIVE ;  /* 0x00000000000079c5 */ /* 0x000fde0000000000 */
[----:B------:R-:W-:-:S07]  /*28560*/  NOP ;  /* 0x0000000000007918 */ /* 0x000fce0000000000 */
[----:B------:R-:W-:Y:S01]  /*28570*/  HGMMA.64x256x8.F32.TF32 R24, gdesc[UR20], R24, gsb0 ;  /* 0x07e00000141879f0 */ /* 0x000fe20008002818 */
[----:B------:R-:W-:-:S04]  /*28580*/  ISETP.GT.AND P2, PT, R22, 0x7, PT ;  /* 0x000000071600780c */ /* 0x000fc80003f44270 */
[----:B------:R-:W-:Y:S02]  /*28590*/  SEL R22, R22, RZ, !P2 ;  /* 0x000000ff16167207 */ /* 0x000fe40005000000 */
[----:B--2---:R-:W-:-:S05]  /*285a0*/  IADD3 R7, P2, R7, R2, RZ ;  /* 0x0000000207077210 */ /* 0x004fca0007f5e0ff */
[----:B------:R-:W-:Y:S04]  /*285b0*/  STL [R1+0xe50], R7 ;  /* 0x000e500701007387 */ /* 0x000fe80000100800 */
[----:B------:R-:W-:Y:S01]  /*285c0*/  STL.64 [R1+0x1408], R156 ;  /* 0x0014089c01007387 */ /* 0x000fe20000100a00 */
[----:B------:R-:W-:Y:S02]  /*285d0*/  WARPGROUP.DEPBAR.LE gsb0, 0x0 ;  /* 0x00008000000079c5 */ /* 0x000fe40000010000 */
[----:B------:R-:W-:-:S09]  /*285e0*/  WARPGROUP.ARRIVE ;  /* 0x00000000000079c5 */ /* 0x000fd20000000000 */
[----:B------:R-:W-:Y:S03]  /*285f0*/  HGMMA.64x256x8.F32.TF32 R24, gdesc[UR12], R24, gsb0 ;  /* 0x07e000000c1879f0 */ /* 0x000fe60008002818 */
[----:B------:R-:W-:Y:S02]  /*28600*/  WARPGROUP.DEPBAR.LE gsb0, 0x0 ;  /* 0x00008000000079c5 */ /* 0x000fe40000010000 */
[----:B------:R-:W-:Y:S04]  /*28610*/  STL [R1+0x1448], R140 ;  /* 0x0014488c01007387 */ /* 0x000fe80000100800 */
[----:B------:R-:W-:Y:S04]  /*28620*/  STL [R1+0x1444], R141 ;  /* 0x0014448d01007387 */ /* 0x000fe80000100800 */
[----:B------:R-:W-:Y:S04]  /*28630*/  STL [R1+0x1440], R142 ;  /* 0x0014408e01007387 */ /* 0x000fe80000100800 */
[----:B------:R-:W-:Y:S04]  /*28640*/  STL [R1+0x143c], R143 ;  /* 0x00143c8f01007387 */ /* 0x000fe80000100800 */
[----:B------:R-:W-:Y:S04]  /*28650*/  STL [R1+0x1438], R144 ;  /* 0x0014389001007387 */ /* 0x000fe80000100800 */
[----:B------:R1:W-:Y:S04]  /*28660*/  STL [R1+0x1434], R145 ;  /* 0x0014349101007387 */ /* 0x0003e80000100800 */
[----:B------:R-:W-:Y:S04]  /*28670*/  STL.64 [R1+0x1420], R146 ;  /* 0x0014209201007387 */ /* 0x000fe80000100a00 */
[----:B------:R-:W-:Y:S04]  /*28680*/  STL.64 [R1+0x1418], R148 ;  /* 0x0014189401007387 */ /* 0x000fe80000100a00 */
[----:B------:R-:W-:Y:S04]  /*28690*/  STL.64 [R1+0x1410], R150 ;  /* 0x0014109601007387 */ /* 0x000fe80000100a00 */
[----:B-1----:R-:W2:Y:S04]  /*286a0*/  LDL.LU R145, [R1+0xe64] ;  /* 0x000e640001917983 */ /* 0x002ea80000300800 */
[----:B------:R-:W2:Y:S04]  /*286b0*/  LDL.LU R144, [R1+0xe68] ;  /* 0x000e680001907983 */ /* 0x000ea80000300800 */
[----:B------:R-:W2:Y:S04]  /*286c0*/  LDL.LU R143, [R1+0xe6c] ;  /* 0x000e6c00018f7983 */ /* 0x000ea80000300800 */
[----:B------:R-:W2:Y:S01]  /*286d0*/  LDL.LU R142, [R1+0xe70] ;  /* 0x000e7000018e7983 */ /* 0x000ea20000300800 */
[----:B------:R-:W-:Y:S01]  /*286e0*/  SEL R5, RZ, 0x4, !P1 ;  /* 0x00000004ff057807 */ /* 0x000fe20004800000 */
[----:B------:R-:W-:-:S03]  /*286f0*/  IMAD.X R252, R252, 0x1, R0, P2 ;  /* 0x00000001fcfc7824 */ /* 0x000fc600010e0600 */
[----:B------:R-:W-:Y:S01]  /*28700*/  SEL R5, R5, RZ, !P0 ;  /* 0x000000ff05057207 */ /* 0x000fe20004000000 */
[----:B------:R-:W-:Y:S01]  /*28710*/  BAR.SYNC.DEFER_BLOCKING 0x0 ;  /* 0x0000000000007b1d */ /* 0x000fe20000010000 */
[-C--:B---3--:R-:W-:Y:S02]  /*28720*/  IADD3 R154, P2, R154, R2.reuse, RZ ;  /* 0x000000029a9a7210 */ /* 0x088fe40007f5e0ff */
[----:B------:R-:W-:Y:S02]  /*28730*/  ISETP.NE.U32.AND P1, PT, R5, RZ, PT ;  /* 0x000000ff0500720c */ /* 0x000fe40003f25070 */
[----:B------:R-:W-:Y:S01]  /*28740*/  LEA R153, R22, UR8, 0x10 ;  /* 0x0000000816997c11 */ /* 0x000fe2000f8e80ff */
[----:B----4-:R-:W-:Y:S01]  /*28750*/  IMAD.X R155, R155, 0x1, R0, P2 ;  /* 0x000000019b9b7824 */ /* 0x010fe200010e0600 */
[----:B------:R-:W-:Y:S01]  /*28760*/  IADD3 R23, P3, R23, R2, RZ ;  /* 0x0000000217177210 */ /* 0x000fe20007f7e0ff */
[----:B------:R-:W-:Y:S02]  /*28770*/  IMAD.MOV.U32 R156, RZ, RZ, R7 ;  /* 0x000000ffff9c7224 */ /* 0x000fe400078e0007 */
[----:B------:R-:W-:-:S02]  /*28780*/  IMAD.IADD R5, R157, 0x1, R153 ;  /* 0x000000019d057824 */ /* 0x000fc400078e0299 */
[----:B------:R-:W-:Y:S02]  /*28790*/  IMAD.MOV.U32 R157, RZ, RZ, R252 ;  /* 0x000000ffff9d7224 */ /* 0x000fe400078e00fc */
[----:B------:R-:W-:Y:S02]  /*287a0*/  IMAD.MOV.U32 R140, RZ, RZ, R154 ;  /* 0x000000ffff8c7224 */ /* 0x000fe400078e009a */
[----:B------:R-:W-:Y:S02]  /*287b0*/  IMAD.MOV.U32 R141, RZ, RZ, R155 ;  /* 0x000000ffff8d7224 */ /* 0x000fe400078e009b */
[----:B------:R-:W-:Y:S01]  /*287c0*/  IMAD.X R152, R152, 0x1, R0, P3 ;  /* 0x0000000198987824 */ /* 0x000fe200018e0600 */
[----:B------:R-:W-:Y:S01]  /*287d0*/  STL [R1+0xe58], R154 ;  /* 0x000e589a01007387 */ /* 0x000fe20000100800 */
[----:B------:R-:W-:-:S03]  /*287e0*/  ISETP.GT.AND P2, PT, R6, 0x1, PT ;  /* 0x000000010600780c */ /* 0x000fc60003f44270 */
[----:B------:R-:W-:Y:S01]  /*287f0*/  @!PT LDS RZ, [RZ] ;  /* 0x00000000fffff984 */ /* 0x000fe20000000800 */
[----:B------:R-:W-:Y:S01]  /*28800*/  @!PT LDS RZ, [RZ] ;  /* 0x00000000fffff984 */ /* 0x000fe20000000800 */
[----:B------:R-:W-:Y:S01]  /*28810*/  @!PT LDS RZ, [RZ] ;  /* 0x00000000fffff984 */ /* 0x000fe20000000800 */
[----:B------:R-:W-:Y:S04]  /*28820*/  LDGSTS.E [R5], desc[UR34][R156.64], P1 ;  /* 0x000000009c057fae */ /* 0x000fe80008921862 */
[----:B------:R1:W-:Y:S04]  /*28830*/  LDGSTS.E [R5+0x4000], desc[UR34][R140.64], P1 ;  /* 0x040000008c057fae */ /* 0x0003e80008921862 */
[----:B------:R-:W-:Y:S04]  /*28840*/  STL [R1+0xe54], R155 ;  /* 0x000e549b01007387 */ /* 0x000fe80000100800 */
[----:B------:R3:W-:Y:S01]  /*28850*/  STL [R1+0xe60], R23 ;  /* 0x000e601701007387 */ /* 0x0007e20000100800 */
[----:B-1----:R-:W-:-:S02]  /*28860*/  IMAD.MOV.U32 R140, RZ, RZ, R23 ;  /* 0x000000ffff8c7224 */ /* 0x002fc400078e0017 */
[----:B------:R-:W-:Y:S01]  /*28870*/  IMAD.MOV.U32 R141, RZ, RZ, R152 ;  /* 0x000000ffff8d7224 */ /* 0x000fe200078e0098 */
[----:B------:R-:W-:Y:S01]  /*28880*/  STL [R1+0xe5c], R152 ;  /* 0x000e5c9801007387 */ /* 0x000fe20000100800 */
[----:B---3--:R-:W-:-:S03]  /*28890*/  SEL R23, RZ, 0x4, !P2 ;  /* 0x00000004ff177807 */ /* 0x008fc60005000000 */
[----:B------:R1:W-:Y:S01]  /*288a0*/  LDGSTS.E [R5+0x8000], desc[UR34][R140.64], P1 ;  /* 0x080000008c057fae */ /* 0x0003e20008921862 */
[----:B------:R-:W-:-:S03]  /*288b0*/  SEL R146, R23, RZ, !P0 ;  /* 0x000000ff17927207 */ /* 0x000fc60004000000 */
[----:B------:R-:W3:Y:S04]  /*288c0*/  LDL.LU R141, [R1+0xe74] ;  /* 0x000e7400018d7983 */ /* 0x000ee80000300800 */
[----:B------:R-:W1:Y:S04]  /*288d0*/  LDL.LU R140, [R1+0xe78] ;  /* 0x000e7800018c7983 */ /* 0x000e680000300800 */
[----:B------:R-:W4:Y:S01]  /*288e0*/  LDL.LU R7, [R1+0xe80] ;  /* 0x000e800001077983 */ /* 0x000f220000300800 */
[----:B------:R-:W-:-:S03]  /*288f0*/  ISETP.NE.U32.AND P2, PT, R146, RZ, PT ;  /* 0x000000ff9200720c */ /* 0x000fc60003f45070 */
[----:B------:R-:W3:Y:S01]  /*28900*/  LDL.LU R23, [R1+0xe7c] ;  /* 0x000e7c0001177983 */ /* 0x000ee20000300800 */
[----:B--2---:R-:W-:-:S05]  /*28910*/  IADD3 R144, P3, R144, R2, RZ ;  /* 0x0000000290907210 */ /* 0x004fca0007f7e0ff */
[--C-:B------:R-:W-:Y:S01]  /*28920*/  IMAD.X R145, R145, 0x1, R0.reuse, P3 ;  /* 0x0000000191917824 */ /* 0x100fe200018e0600 */
[-C--:B------:R-:W-:Y:S01]  /*28930*/  IADD3 R142, P4, R142, R2.reuse, RZ ;  /* 0x000000028e8e7210 */ /* 0x080fe20007f9e0ff */
[----:B------:R-:W-:Y:S04]  /*28940*/  STL [R1+0xe68], R144 ;  /* 0x000e689001007387 */ /* 0x000fe80000100800 */
[----:B------:R-:W-:Y:S01]  /*28950*/  IMAD.X R143, R143, 0x1, R0, P4 ;  /* 0x000000018f8f7824 */ /* 0x000fe200020e0600 */
[----:B------:R2:W-:Y:S04]  /*28960*/  STL [R1+0xe64], R145 ;  /* 0x000e649101007387 */ /* 0x0005e80000100800 */
[----:B------:R-:W-:Y:S04]  /*28970*/  STL [R1+0xe70], R142 ;  /* 0x000e708e01007387 */ /* 0x000fe80000100800 */
[----:B------:R-:W-:Y:S04]  /*28980*/  LDGSTS.E [R5+0xc000], desc[UR34][R144.64], P1 ;  /* 0x0c00000090057fae */ /* 0x000fe80008921862 */
[----:B------:R2:W-:Y:S04]  /*28990*/  STL [R1+0xe6c], R143 ;  /* 0x000e6c8f01007387 */ /* 0x0005e80000100800 */
[----:B------:R-:W-:Y:S04]  /*289a0*/  LDGSTS.E [R5+0x4], desc[UR34][R142.64], P2 ;  /* 0x000040008e057fae */ /* 0x000fe80009121862 */
[----:B--2---:R-:W2:Y:S04]  /*289b0*/  LDL.LU R145, [R1+0xe84] ;  /* 0x000e840001917983 */ /* 0x004ea80000300800 */
[----:B------:R-:W2:Y:S04]  /*289c0*/  LDL.LU R144, [R1+0xe88] ;  /* 0x000e880001907983 */ /* 0x000ea80000300800 */
[----:B------:R-:W2:Y:S04]  /*289d0*/  LDL.LU R143, [R1+0xe8c] ;  /* 0x000e8c00018f7983 */ /* 0x000ea80000300800 */
[----:B------:R-:W2:Y:S01]  /*289e0*/  LDL.LU R142, [R1+0xe90] ;  /* 0x000e9000018e7983 */ /* 0x000ea20000300800 */
[----:B-1----:R-:W-:-:S02]  /*289f0*/  IADD3 R140, P1, R140, R2, RZ ;  /* 0x000000028c8c7210 */ /* 0x002fc40007f3e0ff */
[----:B----4-:R-:W-:-:S03]  /*28a00*/  IADD3 R7, P3, R7, R2, RZ ;  /* 0x0000000207077210 */ /* 0x010fc60007f7e0ff */
[--C-:B---3--:R-:W-:Y:S01]  /*28a10*/  IMAD.X R141, R141, 0x1, R0.reuse, P1 ;  /* 0x000000018d8d7824 */ /* 0x108fe200008e0600 */
[----:B------:R-:W-:Y:S01]  /*28a20*/  STL [R1+0xe78], R140 ;  /* 0x000e788c01007387 */ /* 0x000fe20000100800 */
[----:B------:R-:W-:-:S03]  /*28a30*/  IMAD.X R23, R23, 0x1, R0, P3 ;  /* 0x0000000117177824 */ /* 0x000fc600018e0600 */
[----:B------:R1:W-:Y:S04]  /*28a40*/  STL [R1+0xe74], R141 ;  /* 0x000e748d01007387 */ /* 0x0003e80000100800 */
[----:B------:R-:W-:Y:S01]  /*28a50*/  STL [R1+0xe80], R7 ;  /* 0x000e800701007387 */ /* 0x000fe20000100800 */
[----:B------:R-:W-:-:S03]  /*28a60*/  IMAD.MOV.U32 R147, RZ, RZ, R23 ;  /* 0x000000ffff937224 */ /* 0x000fc600078e0017 */
[----:B------:R-:W-:Y:S01]  /*28a70*/  LDGSTS.E [R5+0x4004], desc[UR34][R140.64], P2 ;  /* 0x040040008c057fae */ /* 0x000fe20009121862 */
[----:B------:R-:W-:-:S03]  /*28a80*/  IMAD.MOV.U32 R146, RZ, RZ, R7 ;  /* 0x000000ffff927224 */ /* 0x000fc600078e0007 */
[----:B------:R3:W-:Y:S01]  /*28a90*/  STL [R1+0xe7c], R23 ;  /* 0x000e7c1701007387 */ /* 0x0007e20000100800 */
[----:B------:R-:W-:-:S03]  /*28aa0*/  ISETP.GT.AND P1, PT, R6, 0x2, PT ;  /* 0x000000020600780c */ /* 0x000fc60003f24270 */
[----:B------:R4:W-:Y:S04]  /*28ab0*/  LDGSTS.E [R5+0x8004], desc[UR34][R146.64], P2 ;  /* 0x0800400092057fae */ /* 0x0009e80009121862 */
[----:B-1----:R-:W2:Y:S04]  /*28ac0*/  LDL.LU R141, [R1+0xe94] ;  /* 0x000e9400018d7983 */ /* 0x002ea80000300800 */
[----:B------:R-:W2:Y:S04]  /*28ad0*/  LDL.LU R140, [R1+0xe98] ;  /* 0x000e9800018c7983 */ /* 0x000ea80000300800 */
[----:B---3--:R-:W3:Y:S04]  /*28ae0*/  LDL.LU R23, [R1+0xe9c] ;  /* 0x000e9c0001177983 */ /* 0x008ee80000300800 */
[----:B------:R-:W3:Y:S01]  /*28af0*/  LDL.LU R7, [R1+0xea0] ;  /* 0x000ea00001077983 */ /* 0x000ee20000300800 */
[----:B----4-:R-:W-:-:S04]  /*28b00*/  SEL R146, RZ, 0x4, !P1 ;  /* 0x00000004ff927807 */ /* 0x010fc80004800000 */
[----:B------:R-:W-:-:S04]  /*28b10*/  SEL R146, R146, RZ, !P0 ;  /* 0x000000ff92927207 */ /* 0x000fc80004000000 */
[----:B------:R-:W-:Y:S02]  /*28b20*/  ISETP.NE.U32.AND P1, PT, R146, RZ, PT ;  /* 0x000000ff9200720c */ /* 0x000fe40003f25070 */
[----:B--2---:R-:W-:-:S05]  /*28b30*/  IADD3 R144, P3, R144, R2, RZ ;  /* 0x0000000290907210 */ /* 0x004fca0007f7e0ff */
[--C-:B------:R-:W-:Y:S01]  /*28b40*/  IMAD.X R145, R145, 0x1, R0.reuse, P3 ;  /* 0x0000000191917824 */ /* 0x100fe200018e0600 */
[-C--:B------:R-:W-:Y:S01]  /*28b50*/  IADD3 R142, P4, R142, R2.reuse, RZ ;  /* 0x000000028e8e7210 */ /* 0x080fe20007f9e0ff */
[----:B------:R1:W-:Y:S04]  /*28b60*/  STL [R1+0xe88], R144 ;  /* 0x000e889001007387 */ /* 0x0003e80000100800 */
[----:B------:R-:W-:Y:S01]  /*28b70*/  IMAD.X R143, R143, 0x1, R0, P4 ;  /* 0x000000018f8f7824 */ /* 0x000fe200020e0600 */
[----:B------:R-:W-:Y:S04]  /*28b80*/  STL [R1+0xe84], R145 ;  /* 0x000e849101007387 */ /* 0x000fe80000100800 */
[----:B------:R2:W-:Y:S04]  /*28b90*/  STL [R1+0xe90], R142 ;  /* 0x000e908e01007387 */ /* 0x0005e80000100800 */
[----:B------:R4:W-:Y:S04]  /*28ba0*/  STL [R1+0xe8c], R143 ;  /* 0x000e8c8f01007387 */ /* 0x0009e80000100800 */
[----:B------:R-:W4:Y:S04]  /*28bb0*/  LDL.LU R147, [R1+0xea4] ;  /* 0x000ea40001937983 */ /* 0x000f280000300800 */
[----:B------:R-:W4:Y:S04]  /*28bc0*/  LDL.LU R146, [R1+0xea8] ;  /* 0x000ea80001927983 */ /* 0x000f280000300800 */
[----:B------:R-:W-:Y:S04]  /*28bd0*/  LDGSTS.E [R5+0xc004], desc[UR34][R144.64], P2 ;  /* 0x0c00400090057fae */ /* 0x000fe80009121862 */
[----:B------:R-:W-:Y:S01]  /*28be0*/  LDGSTS.E [R5+0x8], desc[UR34][R142.64], P1 ;  /* 0x000080008e057fae */ /* 0x000fe20008921862 */
[----:B------:R-:W-:-:S05]  /*28bf0*/  IADD3 R140, P2, R140, R2, RZ ;  /* 0x000000028c8c7210 */ /* 0x000fca0007f5e0ff */
[--C-:B------:R-:W-:Y:S01]  /*28c00*/  IMAD.X R141, R141, 0x1, R0.reuse, P2 ;  /* 0x000000018d8d7824 */ /* 0x100fe200010e0600 */
[----:B---3--:R-:W-:Y:S01]  /*28c10*/  IADD3 R7, P3, R7, R2, RZ ;  /* 0x0000000207077210 */ /* 0x008fe20007f7e0ff */
[----:B------:R3:W-:Y:S04]  /*28c20*/  STL [R1+0xe98], R140 ;  /* 0x000e988c01007387 */ /* 0x0007e80000100800 */
[----:B------:R-:W-:Y:S01]  /*28c30*/  IMAD.X R23, R23, 0x1, R0, P3 ;  /* 0x0000000117177824 */ /* 0x000fe200018e0600 */
[----:B------:R3:W-:Y:S04]  /*28c40*/  STL [R1+0xe94], R141 ;  /* 0x000e948d01007387 */ /* 0x0007e80000100800 */
[----:B------:R-:W-:Y:S04]  /*28c50*/  STL [R1+0xea0], R7 ;  /* 0x000ea00701007387 */ /* 0x000fe80000100800 */
[----:B------:R3:W-:Y:S04]  /*28c60*/  STL [R1+0xe9c], R23 ;  /* 0x000e9c1701007387 */ /* 0x0007e80000100800 */
[----:B-1----:R-:W3:Y:S01]  /*28c70*/  LDL.LU R144, [R1+0xeb0] ;  /* 0x000eb00001907983 */ /* 0x002ee20000300800 */
[----:B------:R-:W-:-:S03]  /*28c80*/  ISETP.GT.AND P2, PT, R6, 0x3, PT ;  /* 0x000000030600780c */ /* 0x000fc60003f44270 */
[----:B--2---:R-:W2:Y:S04]  /*28c90*/  LDL.LU R142, [R1+0xeb8] ;  /* 0x000eb800018e7983 */ /* 0x004ea80000300800 */
[----:B------:R3:W-:Y:S04]  /*28ca0*/  LDGSTS.E [R5+0x4008], desc[UR34][R140.64], P1 ;  /* 0x040080008c057fae */ /* 0x0007e80008921862 */
[----:B------:R-:W2:Y:S04]  /*28cb0*/  LDL.LU R145, [R1+0xeac] ;  /* 0x000eac0001917983 */ /* 0x000ea80000300800 */
[----:B----4-:R-:W4:Y:S01]  /*28cc0*/  LDL.LU R143, [R1+0xeb4] ;  /* 0x000eb400018f7983 */ /* 0x010f220000300800 */
[----:B---3--:R-:W-:-:S02]  /*28cd0*/  IMAD.MOV.U32 R140, RZ, RZ, R7 ;  /* 0x000000ffff8c7224 */ /* 0x008fc400078e0007 */
[----:B------:R-:W-:Y:S01]  /*28ce0*/  IMAD.MOV.U32 R141, RZ, RZ, R23 ;  /* 0x000000ffff8d7224 */ /* 0x000fe200078e0017 */
[----:B------:R-:W-:-:S04]  /*28cf0*/  SEL R23, RZ, 0x4, !P2 ;  /* 0x00000004ff177807 */ /* 0x000fc80005000000 */
[----:B------:R-:W-:Y:S01]  /*28d00*/  LDGSTS.E [R5+0x8008], desc[UR34][R140.64], P1 ;  /* 0x080080008c057fae */ /* 0x000fe20008921862 */
[----:B------:R-:W-:-:S04]  /*28d10*/  SEL R23, R23, RZ, !P0 ;  /* 0x000000ff17177207 */ /* 0x000fc80004000000 */
[----:B------:R-:W-:Y:S01]  /*28d20*/  ISETP.NE.U32.AND P2, PT, R23, RZ, PT ;  /* 0x000000ff1700720c */ /* 0x000fe20003f45070 */
[----:B------:R-:W3:Y:S04]  /*28d30*/  LDL.LU R140, [R1+0xec0] ;  /* 0x000ec000018c7983 */ /* 0x000ee80000300800 */
[----:B------:R-:W3:Y:S01]  /*28d40*/  LDL.LU R7, [R1+0xec8] ;  /* 0x000ec80001077983 */ /* 0x000ee20000300800 */
[----:B------:R-:W-:-:S05]  /*28d50*/  IADD3 R146, P3, R146, R2, RZ ;  /* 0x0000000292927210 */ /* 0x000fca0007f7e0ff */
[----:B------:R-:W-:Y:S01]  /*28d60*/  IMAD.X R147, R147, 0x1, R0, P3 ;  /* 0x0000000193937824 */ /* 0x000fe200018e0600 */
[----:B------:R-:W-:Y:S04]  /*28d70*/  STL [R1+0xea8], R146 ;  /* 0x000ea89201007387 */ /* 0x000fe80000100800 */
[----:B------:R-:W3:Y:S04]  /*28d80*/  LDL.LU R141, [R1+0xebc] ;  /* 0x000ebc00018d7983 */ /* 0x000ee80000300800 */
[----:B------:R-:W-:Y:S04]  /*28d90*/  STL [R1+0xea4], R147 ;  /* 0x000ea49301007387 */ /* 0x000fe80000100800 */
[----:B------:R-:W3:Y:S04]  /*28da0*/  LDL.LU R23, [R1+0xec4] ;  /* 0x000ec40001177983 */ /* 0x000ee80000300800 */
[----:B------:R-:W-:Y:S01]  /*28db0*/  LDGSTS.E [R5+0xc008], desc[UR34][R146.64], P1 ;  /* 0x0c00800092057fae */ /* 0x000fe20008921862 */
[----:B------:R-:W-:-:S02]  /*28dc0*/  IADD3 R144, P1, R144, R2, RZ ;  /* 0x0000000290907210 */ /* 0x000fc40007f3e0ff */
[----:B--2---:R-:W-:-:S03]  /*28dd0*/  IADD3 R142, P3, R142, R2, RZ ;  /* 0x000000028e8e7210 */ /* 0x004fc60007f7e0ff */
[----:B------:R-:W-:Y:S01]  /*28de0*/  STL [R1+0xeb0], R144 ;  /* 0x000eb09001007387 */ /* 0x000fe20000100800 */
[--C-:B------:R-:W-:Y:S02]  /*28df0*/  IMAD.X R145, R145, 0x1, R0.reuse, P1 ;  /* 0x0000000191917824 */ /* 0x100fe400008e0600 */
[----:B----4-:R-:W-:-:S03]  /*28e00*/  IMAD.X R143, R143, 0x1, R0, P3 ;  /* 0x000000018f8f7824 */ /* 0x010fc600018e0600 */
[----:B------:R1:W-:Y:S04]  /*28e10*/  STL [R1+0xeac], R145 ;  /* 0x000eac9101007387 */ /* 0x0003e80000100800 */
[----:B------:R-:W-:Y:S04]  /*28e20*/  STL [R1+0xeb8], R142 ;  /* 0x000eb88e01007387 */ /* 0x000fe80000100800 */
[----:B------:R1:W-:Y:S04]  /*28e30*/  LDGSTS.E [R5+0xc], desc[UR34][R144.64], P2 ;  /* 0x0000c00090057fae */ /* 0x0003e80009121862 */
[----:B------:R2:W-:Y:S01]  /*28e40*/  STL [R1+0xeb4], R143 ;  /* 0x000eb48f01007387 */ /* 0x0005e20000100800 */
[----:B-1----:R-:W-:Y:S01]  /*28e50*/  IMAD.MOV.U32 R145, RZ, RZ, R143 ;  /* 0x000000ffff917224 */ /* 0x002fe200078e008f */
[-C--:B---3--:R-:W-:Y:S01]  /*28e60*/  IADD3 R140, P1, R140, R2.reuse, RZ ;  /* 0x000000028c8c7210 */ /* 0x088fe20007f3e0ff */
[----:B------:R-:W-:Y:S01]  /*28e70*/  IMAD.MOV.U32 R144, RZ, RZ, R142 ;  /* 0x000000ffff907224 */ /* 0x000fe200078e008e */
[----:B--2---:R-:W2:Y:S01]  /*28e80*/  LDL.LU R143, [R1+0xecc] ;  /* 0x000ecc00018f7983 */ /* 0x004ea20000300800 */
[----:B------:R-:W-:-:S03]  /*28e90*/  IADD3 R7, P3, R7, R2, RZ ;  /* 0x0000000207077210 */ /* 0x000fc60007f7e0ff */
[----:B------:R-:W3:Y:S04]  /*28ea0*/  LDL.LU R142, [R1+0xed0] ;  /* 0x000ed000018e7983 */ /* 0x000ee80000300800 */
[----:B------:R-:W-:Y:S04]  /*28eb0*/  STL [R1+0xec0], R140 ;  /* 0x000ec08c01007387 */ /* 0x000fe80000100800 */
[----:B------:R1:W-:Y:S02]  /*28ec0*/  LDGSTS.E [R5+0x400c], desc[UR34][R144.64], P2 ;  /* 0x0400c00090057fae */ /* 0x0003e40009121862 */
[----:B-1----:R-:W-:-:S02]  /*28ed0*/  IMAD.MOV.U32 R144, RZ, RZ, R7 ;  /* 0x000000ffff907224 */ /* 0x002fc400078e0007 */
[----:B------:R-:W-:-:S05]  /*28ee0*/  IMAD.X R141, R141, 0x1, R0, P1 ;  /* 0x000000018d8d7824 */ /* 0x000fca00008e0600 */
[----:B------:R1:W-:Y:S01]  /*28ef0*/  STL [R1+0xebc], R141 ;  /* 0x000ebc8d01007387 */ /* 0x0003e20000100800 */
[----:B------:R-:W-:-:S03]  /*28f00*/  IMAD.X R23, R23, 0x1, R0, P3 ;  /* 0x0000000117177824 */ /* 0x000fc600018e0600 */
[----:B------:R-:W-:Y:S04]  /*28f10*/  STL [R1+0xec8], R7 ;  /* 0x000ec80701007387 */ /* 0x000fe80000100800 */
[----:B------:R-:W-:Y:S01]  /*28f20*/  LDGSTS.E [R5+0x800c], desc[UR34][R140.64], P2 ;  /* 0x0800c0008c057fae */ /* 0x000fe20009121862 */
[----:B------:R-:W-:-:S03]  /*28f30*/  IMAD.MOV.U32 R145, RZ, RZ, R23 ;  /* 0x000000ffff917224 */ /* 0x000fc600078e0017 */
[----:B------:R4:W-:Y:S01]  /*28f40*/  STL [R1+0xec4], R23 ;  /* 0x000ec41701007387 */ /* 0x0009e20000100800 */
[----:B------:R-:W4:Y:S03]  /*28f50*/  S2R R152, SR_TID.X ;  /* 0x0000000000987919 */ /* 0x000f260000002100 */
[----:B-1----:R-:W2:Y:S04]  /*28f60*/  LDL.LU R141, [R1+0xed4] ;  /* 0x000ed400018d7983 */ /* 0x002ea80000300800 */
[----:B------:R-:W2:Y:S04]  /*28f70*/  LDL.LU R140, [R1+0xed8] ;  /* 0x000ed800018c7983 */ /* 0x000ea80000300800 */
[----:B----4-:R-:W4:Y:S04]  /*28f80*/  LDL.LU R23, [R1+0xedc] ;  /* 0x000edc0001177983 */ /* 0x010f280000300800 */
[----:B------:R-:W4:Y:S01]  /*28f90*/  LDL.LU R7, [R1+0xee0] ;  /* 0x000ee00001077983 */ /* 0x000f220000300800 */
[----:B------:R-:W-:-:S03]  /*28fa0*/  ISETP.GT.AND P1, PT, R6, 0x4, PT ;  /* 0x000000040600780c */ /* 0x000fc60003f24270 */
[----:B------:R1:W-:Y:S01]  /*28fb0*/  LDGSTS.E [R5+0xc00c], desc[UR34][R144.64], P2 ;  /* 0x0c00c00090057fae */ /* 0x0003e20009121862 */
[C---:B------:R-:W-:Y:S01]  /*28fc0*/  IMAD.SHL.U32 R155, R152.reuse, 0x10, RZ ;  /* 0x00000010989b7824 */ /* 0x040fe200078e00ff */
[----:B-1----:R-:W-:Y:S02]  /*28fd0*/  SEL R5, RZ, 0x4, !P1 ;  /* 0x00000004ff057807 */ /* 0x002fe40004800000 */
[----:B------:R-:W-:Y:S02]  /*28fe0*/  LOP3.LUT R152, R152, 0x7f, RZ, 0xc0, !PT ;  /* 0x0000007f98987812 */ /* 0x000fe400078ec0ff */
[----:B------:R-:W-:Y:S02]  /*28ff0*/  LOP3.LUT R144, R155, 0x70, RZ, 0xc0, !PT ;  /* 0x000000709b907812 */ /* 0x000fe400078ec0ff */
[----:B------:R-:W-:-:S03]  /*29000*/  SEL R5, R5, RZ, !P0 ;  /* 0x000000ff05057207 */ /* 0x000fc60004000000 */
[----:B------:R-:W-:Y:S01]  /*29010*/  IMAD R144, R152, 0x80, R144 ;  /* 0x0000008098907824 */ /* 0x000fe200078e0290 */
[----:B------:R-:W-:-:S04]  /*29020*/  ISETP.NE.U32.AND P1, PT, R5, RZ, PT ;  /* 0x000000ff0500720c */ /* 0x000fc80003f25070 */
[----:B------:R-:W-:-:S05]  /*29030*/  LOP3.LUT R144, R144, 0x10, RZ, 0x3c, !PT ;  /* 0x0000001090907812 */ /* 0x000fca00078e3cff */
[----:B------:R-:W-:Y:S01]  /*29040*/  IMAD.IADD R5, R144, 0x1, R153 ;  /* 0x0000000190057824 */ /* 0x000fe200078e0299 */
[----:B---3--:R-:W-:-:S05]  /*29050*/  IADD3 R142, P2, R142, R2, RZ ;  /* 0x000000028e8e7210 */ /* 0x008fca0007f5e0ff */
[----:B--2---:R-:W-:Y:S01]  /*29060*/  IMAD.X R143, R143, 0x1, R0, P2 ;  /* 0x000000018f8f7824 */ /* 0x004fe200010e0600 */
[----:B------:R-:W-:Y:S04]  /*29070*/  STL [R1+0xed0], R142 ;  /* 0x000ed08e01007387 */ /* 0x000fe80000100800 */
[----:B------:R1:W-:Y:S04]  /*29080*/  STL [R1+0xecc], R143 ;  /* 0x000ecc8f01007387 */ /* 0x0003e80000100800 */
[----:B------:R-:W2:Y:S04]  /*29090*/  LDL.LU R145, [R1+0xee4] ;  /* 0x000ee40001917983 */ /* 0x000ea80000300800 */
[----:B------:R-:W-:Y:S04]  /*290a0*/  LDGSTS.E [R5], desc[UR34][R142.64], P1 ;  /* 0x000000008e057fae */ /* 0x000fe80008921862 */
[----:B------:R-:W3:Y:S04]  /*290b0*/  LDL.LU R144, [R1+0xee8] ;  /* 0x000ee80001907983 */ /* 0x000ee80000300800 */
[----:B-1----:R-:W2:Y:S04]  /*290c0*/  LDL.LU R143, [R1+0xeec] ;  /* 0x000eec00018f7983 */ /* 0x002ea80000300800 */
[----:B------:R-:W2:Y:S01]  /*290d0*/  LDL.LU R142, [R1+0xef0] ;  /* 0x000ef000018e7983 */ /* 0x000ea20000300800 */
[----:B------:R-:W-:-:S05]  /*290e0*/  IADD3 R140, P2, R140, R2, RZ ;  /* 0x000000028c8c7210 */ /* 0x000fca0007f5e0ff */
[--C-:B------:R-:W-:Y:S01]  /*290f0*/  IMAD.X R141, R141, 0x1, R0.reuse, P2 ;  /* 0x000000018d8d7824 */ /* 0x100fe200010e0600 */
[----:B----4-:R-:W-:Y:S01]  /*29100*/  IADD3 R7, P3, R7, R2, RZ ;  /* 0x0000000207077210 */ /* 0x010fe20007f7e0ff */
[----:B------:R1:W-:Y:S04]  /*29110*/  STL [R1+0xed8], R140 ;  /* 0x000ed88c01007387 */ /* 0x0003e80000100800 */
[----:B------:R-:W-:Y:S01]  /*29120*/  IMAD.X R23, R23, 0x1, R0, P3 ;  /* 0x0000000117177824 */ /* 0x000fe200018e0600 */
[----:B------:R4:W-:Y:S04]  /*29130*/  STL [R1+0xed4], R141 ;  /* 0x000ed48d01007387 */ /* 0x0009e80000100800 */
[----:B------:R1:W-:Y:S01]  /*29140*/  LDGSTS.E [R5+0x4000], desc[UR34][R140.64], P1 ;  /* 0x040000008c057fae */ /* 0x0003e20008921862 */
[----:B------:R-:W-:-:S03]  /*29150*/  ISETP.GT.AND P2, PT, R6, 0x5, PT ;  /* 0x000000050600780c */ /* 0x000fc60003f44270 */
[----:B------:R-:W-:Y:S01]  /*29160*/  STL [R1+0xee0], R7 ;  /* 0x000ee00701007387 */ /* 0x000fe20000100800 */
[----:B-1----:R-:W-:Y:S02]  /*29170*/  IMAD.MOV.U32 R140, RZ, RZ, R7 ;  /* 0x000000ffff8c7224 */ /* 0x002fe400078e0007 */
[----:B----4-:R-:W-:Y:S01]  /*29180*/  IMAD.MOV.U32 R141, RZ, RZ, R23 ;  /* 0x000000ffff8d7224 */ /* 0x010fe200078e0017 */
[----:B------:R1:W-:Y:S04]  /*29190*/  STL [R1+0xedc], R23 ;  /* 0x000edc1701007387 */ /* 0x0003e80000100800 */
[----:B------:R4:W-:Y:S01]  /*291a0*/  LDGSTS.E [R5+0x8000], desc[UR34][R140.64], P1 ;  /* 0x080000008c057fae */ /* 0x0009e20008921862 */
[----:B-1----:R-:W-:-:S03]  /*291b0*/  SEL R23, RZ, 0x4, !P2 ;  /* 0x00000004ff177807 */ /* 0x002fc60005000000 */
[----:B------:R-:W4:Y:S04]  /*291c0*/  LDL.LU R141, [R1+0xef4] ;  /* 0x000ef400018d7983 */ /* 0x000f280000300800 */
[----:B------:R-:W4:Y:S04]  /*291d0*/  LDL.LU R140, [R1+0xef8] ;  /* 0x000ef800018c7983 */ /* 0x000f280000300800 */
[----:B------:R-:W4:Y:S01]  /*291e0*/  LDL.LU R7, [R1+0xf00] ;  /* 0x000f000001077983 */ /* 0x000f220000300800 */
[----:B------:R-:W-:-:S03]  /*291f0*/  SEL R146, R23, RZ, !P0 ;  /* 0x000000ff17927207 */ /* 0x000fc60004000000 */
[----:B------:R-:W4:Y:S01]  /*29200*/  LDL.LU R23, [R1+0xefc] ;  /* 0x000efc0001177983 */ /* 0x000f220000300800 */
[----:B------:R-:W-:Y:S02]  /*29210*/  ISETP.NE.U32.AND P2, PT, R146, RZ, PT ;  /* 0x000000ff9200720c */ /* 0x000fe40003f45070 */
[----:B---3--:R-:W-:-:S05]  /*29220*/  IADD3 R144, P3, R144, R2, RZ ;  /* 0x0000000290907210 */ /* 0x008fca0007f7e0ff */
[--C-:B--2---:R-:W-:Y:S01]  /*29230*/  IMAD.X R145, R145, 0x1, R0.reuse, P3 ;  /* 0x0000000191917824 */ /* 0x104fe200018e0600 */
        /* <DEDUP_REMOVED lines=8> */
[----:B-1----:R-:W3:Y:S04]  /*292c0*/  LDL.LU R145, [R1+0xf04] ;  /* 0x000f040001917983 */ /* 0x002ee80000300800 */
[----:B------:R-:W3:Y:S04]  /*292d0*/  LDL.LU R144, [R1+0xf08] ;  /* 0x000f080001907983 */ /* 0x000ee80000300800 */
[----:B--2---:R-:W2:Y:S04]  /*292e0*/  LDL.LU R143, [R1+0xf0c] ;  /* 0x000f0c00018f7983 */ /* 0x004ea80000300800 */
[----:B------:R-:W2:Y:S01]  /*292f0*/  LDL.LU R142, [R1+0xf10] ;  /* 0x000f1000018e7983 */ /* 0x000ea20000300800 */
[----:B----4-:R-:W-:-:S02]  /*29300*/  IADD3 R140, P1, R140, R2, RZ ;  /* 0x000000028c8c7210 */ /* 0x010fc40007f3e0ff */
[----:B------:R-:W-:-:S03]  /*29310*/  IADD3 R7, P3, R7, R2, RZ ;  /* 0x0000000207077210 */ /* 0x000fc60007f7e0ff */
[--C-:B------:R-:W-:Y:S01]  /*29320*/  IMAD.X R141, R141, 0x1, R0.reuse, P1 ;  /* 0x000000018d8d7824 */ /* 0x100fe200008e0600 */
        /* <DEDUP_REMOVED lines=12> */
[----:B----4-:R-:W4:Y:S04]  /*293f0*/  LDL.LU R23, [R1+0xf1c] ;  /* 0x000f1c0001177983 */ /* 0x010f280000300800 */
[----:B------:R-:W4:Y:S01]  /*29400*/  LDL.LU R7, [R1+0xf20] ;  /* 0x000f200001077983 */ /* 0x000f220000300800 */
[----:B------:R-:W-:-:S04]  /*29410*/  SEL R146, RZ, 0x4, !P1 ;  /* 0x00000004ff927807 */ /* 0x000fc80004800000 */
[----:B------:R-:W-:-:S04]  /*29420*/  SEL R146, R146, RZ, !P0 ;  /* 0x000000ff92927207 */ /* 0x000fc80004000000 */
[----:B------:R-:W-:Y:S02]  /*29430*/  ISETP.NE.U32.AND P1, PT, R146, RZ, PT ;  /* 0x000000ff9200720c */ /* 0x000fe40003f25070 */
[----:B---3--:R-:W-:-:S05]  /*29440*/  IADD3 R144, P3, R144, R2, RZ ;  /* 0x0000000290907210 */ /* 0x008fca0007f7e0ff */
[--C-:B------:R-:W-:Y:S01]  /*29450*/  IMAD.X R145, R145, 0x1, R0.reuse, P3 ;  /* 0x0000000191917824 */ /* 0x100fe200018e0600 */
[-C--:B--2---:R-:W-:Y:S01]  /*29460*/  IADD3 R142, P4, R142, R2.reuse, RZ ;  /* 0x000000028e8e7210 */ /* 0x084fe20007f9e0ff */
[----:B------:R1:W-:Y:S04]  /*29470*/  STL [R1+0xf08], R144 ;  /* 0x000f089001007387 */ /* 0x0003e80000100800 */
[----:B------:R-:W-:Y:S01]  /*29480*/  IMAD.X R143, R143, 0x1, R0, P4 ;  /* 0x000000018f8f7824 */ /* 0x000fe200020e0600 */
[----:B------:R-:W-:Y:S04]  /*29490*/  STL [R1+0xf04], R145 ;  /* 0x000f049101007387 */ /* 0x000fe80000100800 */
[----:B------:R2:W-:Y:S04]  /*294a0*/  STL [R1+0xf10], R142 ;  /* 0x000f108e01007387 */ /* 0x0005e80000100800 */
[----:B------:R3:W-:Y:S04]  /*294b0*/  STL [R1+0xf0c], R143 ;  /* 0x000f0c8f01007387 */ /* 0x0007e80000100800 */
[----:B------:R-:W3:Y:S04]  /*294c0*/  LDL.LU R147, [R1+0xf24] ;  /* 0x000f240001937983 */ /* 0x000ee80000300800 */
[----:B------:R-:W3:Y:S04]  /*294d0*/  LDL.LU R146, [R1+0xf28] ;  /* 0x000f280001927983 */ /* 0x000ee80000300800 */
[----:B------:R-:W-:Y:S04]  /*294e0*/  LDGSTS.E [R5+0xc004], desc[UR34][R144.64], P2 ;  /* 0x0c00400090057fae */ /* 0x000fe80009121862 */
[----:B------:R-:W-:Y:S01]  /*294f0*/  LDGSTS.E [R5+0x8], desc[UR34][R142.64], P1 ;  /* 0x000080008e057fae */ /* 0x000fe20008921862 */
[----:B------:R-:W-:-:S05]  /*29500*/  IADD3 R140, P2, R140, R2, RZ ;  /* 0x000000028c8c7210 */ /* 0x000fca0007f5e0ff */
[--C-:B------:R-:W-:Y:S01]  /*29510*/  IMAD.X R141, R141, 0x1, R0.reuse, P2 ;  /* 0x000000018d8d7824 */ /* 0x100fe200010e0600 */
[----:B----4-:R-:W-:Y:S01]  /*29520*/  IADD3 R7, P3, R7, R2, RZ ;  /* 0x0000000207077210 */ /* 0x010fe20007f7e0ff */
[----:B------:R4:W-:Y:S04]  /*29530*/  STL [R1+0xf18], R140 ;  /* 0x000f188c01007387 */ /* 0x0009e80000100800 */
[----:B------:R-:W-:Y:S01]  /*29540*/  IMAD.X R23, R23, 0x1, R0, P3 ;  /* 0x0000000117177824 */ /* 0x000fe200018e0600 */
[----:B------:R4:W-:Y:S04]  /*29550*/  STL [R1+0xf14], R141 ;  /* 0x000f148d01007387 */ /* 0x0009e80000100800 */
[----:B------:R-:W-:Y:S04]  /*29560*/  STL [R1+0xf20], R7 ;  /* 0x000f200701007387 */ /* 0x000fe80000100800 */
[----:B------:R4:W-:Y:S04]  /*29570*/  STL [R1+0xf1c], R23 ;  /* 0x000f1c1701007387 */ /* 0x0009e80000100800 */
[----:B-1----:R-:W4:Y:S04]  /*29580*/  LDL.LU R144, [R1+0xf30] ;  /* 0x000f300001907983 */ /* 0x002f280000300800 */
[----:B--2---:R-:W2:Y:S04]  /*29590*/  LDL.LU R142, [R1+0xf38] ;  /* 0x000f3800018e7983 */ /* 0x004ea80000300800 */
[----:B------:R-:W2:Y:S04]  /*295a0*/  LDL.LU R145, [R1+0xf2c] ;  /* 0x000f2c0001917983 */ /* 0x000ea80000300800 */
[----:B---3--:R-:W3:Y:S01]  /*295b0*/  LDL.LU R143, [R1+0xf34] ;  /* 0x000f3400018f7983 */ /* 0x008ee20000300800 */
[----:B------:R-:W-:-:S03]  /*295c0*/  ISETP.GT.AND P2, PT, R6, 0x7, PT ;  /* 0x000000070600780c */ /* 0x000fc60003f44270 */
[----:B------:R4:W-:Y:S02]  /*295d0*/  LDGSTS.E [R5+0x4008], desc[UR34][R140.64], P1 ;  /* 0x040080008c057fae */ /* 0x0009e40008921862 */
[----:B----4-:R-:W-:Y:S02]  /*295e0*/  IMAD.MOV.U32 R140, RZ, RZ, R7 ;  /* 0x000000ffff8c7224 */ /* 0x010fe400078e0007 */
[----:B------:R-:W-:Y:S01]  /*295f0*/  IMAD.MOV.U32 R141, RZ, RZ, R23 ;  /* 0x000000ffff8d7224 */ /* 0x000fe200078e0017 */
[----:B------:R-:W-:-:S04]  /*29600*/  SEL R23, RZ, 0x4, !P2 ;  /* 0x00000004ff177807 */ /* 0x000fc80005000000 */
[----:B------:R-:W-:Y:S01]  /*29610*/  LDGSTS.E [R5+0x8008], desc[UR34][R140.64], P1 ;  /* 0x080080008c057fae */ /* 0x000fe20008921862 */
[----:B------:R-:W-:-:S04]  /*29620*/  SEL R23, R23, RZ, !P0 ;  /* 0x000000ff17177207 */ /* 0x000fc80004000000 */
[----:B------:R-:W-:Y:S01]  /*29630*/  ISETP.NE.U32.AND P2, PT, R23, RZ, PT ;  /* 0x000000ff1700720c */ /* 0x000fe20003f45070 */
[----:B------:R-:W4:Y:S04]  /*29640*/  LDL.LU R140, [R1+0xf40] ;  /* 0x000f4000018c7983 */ /* 0x000f280000300800 */
[----:B------:R-:W4:Y:S01]  /*29650*/  LDL.LU R7, [R1+0xf48] ;  /* 0x000f480001077983 */ /* 0x000f220000300800 */
[----:B------:R-:W-:-:S05]  /*29660*/  IADD3 R146, P3, R146, R2, RZ ;  /* 0x0000000292927210 */ /* 0x000fca0007f7e0ff */
[----:B------:R-:W-:Y:S01]  /*29670*/  IMAD.X R147, R147, 0x1, R0, P3 ;  /* 0x0000000193937824 */ /* 0x000fe200018e0600 */
[----:B------:R-:W-:Y:S04]  /*29680*/  STL [R1+0xf28], R146 ;  /* 0x000f289201007387 */ /* 0x000fe80000100800 */
[----:B------:R-:W4:Y:S04]  /*29690*/  LDL.LU R141, [R1+0xf3c] ;  /* 0x000f3c00018d7983 */ /* 0x000f280000300800 */
[----:B------:R-:W-:Y:S04]  /*296a0*/  STL [R1+0xf24], R147 ;  /* 0x000f249301007387 */ /* 0x000fe80000100800 */
[----:B------:R-:W4:Y:S04]  /*296b0*/  LDL.LU R23, [R1+0xf44] ;  /* 0x000f440001177983 */ /* 0x000f280000300800 */
[----:B------:R-:W-:Y:S01]  /*296c0*/  LDGSTS.E [R5+0xc008], desc[UR34][R146.64], P1 ;  /* 0x0c00800092057fae */ /* 0x000fe20008921862 */
[----:B------:R-:W-:-:S02]  /*296d0*/  IADD3 R144, P1, R144, R2, RZ ;  /* 0x0000000290907210 */ /* 0x000fc40007f3e0ff */
[----:B--2---:R-:W-:-:S03]  /*296e0*/  IADD3 R142, P3, R142, R2, RZ ;  /* 0x000000028e8e7210 */ /* 0x004fc60007f7e0ff */
[--C-:B------:R-:W-:Y:S01]  /*296f0*/  IMAD.X R145, R145, 0x1, R0.reuse, P1 ;  /* 0x0000000191917824 */ /* 0x100fe200008e0600 */
[----:B------:R-:W-:Y:S01]  /*29700*/  STL [R1+0xf30], R144 ;  /* 0x000f309001007387 */ /* 0x000fe20000100800 */
[----:B---3--:R-:W-:-:S03]  /*29710*/  IMAD.X R143, R143, 0x1, R0, P3 ;  /* 0x000000018f8f7824 */ /* 0x008fc600018e0600 */
[----:B------:R1:W-:Y:S04]  /*29720*/  STL [R1+0xf2c], R145 ;  /* 0x000f2c9101007387 */ /* 0x0003e80000100800 */
[----:B------:R-:W-:Y:S04]  /*29730*/  STL [R1+0xf38], R142 ;  /* 0x000f388e01007387 */ /* 0x000fe80000100800 */
[----:B------:R1:W-:Y:S04]  /*29740*/  LDGSTS.E [R5+0xc], desc[UR34][R144.64], P2 ;  /* 0x0000c00090057fae */ /* 0x0003e80009121862 */
[----:B------:R2:W-:Y:S01]  /*29750*/  STL [R1+0xf34], R143 ;  /* 0x000f348f01007387 */ /* 0x0005e20000100800 */
[----:B-1----:R-:W-:-:S02]  /*29760*/  IMAD.MOV.U32 R145, RZ, RZ, R143 ;  /* 0x000000ffff917224 */ /* 0x002fc400078e008f */
[----:B------:R-:W-:Y:S01]  /*29770*/  IMAD.MOV.U32 R144, RZ, RZ, R142 ;  /* 0x000000ffff907224 */ /* 0x000fe200078e008e */
[----:B--2---:R-:W2:Y:S04]  /*29780*/  LDL.LU R143, [R1+0xf4c] ;  /* 0x000f4c00018f7983 */ /* 0x004ea80000300800 */
[----:B------:R-:W3:Y:S01]  /*29790*/  LDL.LU R142, [R1+0xf50] ;  /* 0x000f5000018e7983 */ /* 0x000ee20000300800 */
[----:B------:R-:W1:Y:S01]  /*297a0*/  S2R R152, SR_TID.X ;  /* 0x0000000000987919 */ /* 0x000e620000002100 */
[-C--:B----4-:R-:W-:Y:S02]  /*297b0*/  IADD3 R140, P1, R140, R2.reuse, RZ ;  /* 0x000000028c8c7210 */ /* 0x090fe40007f3e0ff */
[----:B------:R4:W-:Y:S01]  /*297c0*/  LDGSTS.E [R5+0x400c], desc[UR34][R144.64], P2 ;  /* 0x0400c00090057fae */ /* 0x0009e20009121862 */
[----:B------:R-:W-:-:S03]  /*297d0*/  IADD3 R7, P3, R7, R2, RZ ;  /* 0x0000000207077210 */ /* 0x000fc60007f7e0ff */
[----:B------:R-:W-:Y:S02]  /*297e0*/  STL [R1+0xf40], R140 ;  /* 0x000f408c01007387 */ /* 0x000fe40000100800 */
[----:B----4-:R-:W-:Y:S02]  /*297f0*/  IMAD.MOV.U32 R144, RZ, RZ, R7 ;  /* 0x000000ffff907224 */ /* 0x010fe400078e0007 */
[----:B------:R-:W-:Y:S01]  /*29800*/  IMAD.X R141, R141, 0x1, R0, P1 ;  /* 0x000000018d8d7824 */ /* 0x000fe200008e0600 */
[----:B------:R-:W-:-:S04]  /*29810*/  ISETP.GT.AND P1, PT, R6, 0x8, PT ;  /* 0x000000080600780c */ /* 0x000fc80003f24270 */
[----:B------:R4:W-:Y:S01]  /*29820*/  STL [R1+0xf3c], R141 ;  /* 0x000f3c8d01007387 */ /* 0x0009e20000100800 */
[----:B------:R-:W-:-:S03]  /*29830*/  IMAD.X R23, R23, 0x1, R0, P3 ;  /* 0x0000000117177824 */ /* 0x000fc600018e0600 */
[----:B------:R-:W-:Y:S01]  /*29840*/  STL [R1+0xf48], R7 ;  /* 0x000f480701007387 */ /* 0x000fe20000100800 */
[C---:B-1----:R-:W-:Y:S02]  /*29850*/  IMAD.SHL.U32 R155, R152.reuse, 0x10, RZ ;  /* 0x00000010989b7824 */ /* 0x042fe400078e00ff */
[----:B------:R-:W-:Y:S01]  /*29860*/  IMAD.MOV.U32 R145, RZ, RZ, R23 ;  /* 0x000000ffff917224 */ /* 0x000fe200078e0017 */
[----:B------:R-:W-:Y:S04]  /*29870*/  LDGSTS.E [R5+0x800c], desc[UR34][R140.64], P2 ;  /* 0x0800c0008c057fae */ /* 0x000fe80009121862 */
[----:B------:R1:W-:Y:S01]  /*29880*/  STL [R1+0xf44], R23 ;  /* 0x000f441701007387 */ /* 0x0003e20000100800 */
[----:B------:R-:W-:-:S03]  /*29890*/  LOP3.LUT R152, R152, 0x7f, RZ, 0xc0, !PT ;  /* 0x0000007f98987812 */ /* 0x000fc600078ec0ff */
[----:B------:R1:W-:Y:S04]  /*298a0*/  LDGSTS.E [R5+0xc00c], desc[UR34][R144.64], P2 ;  /* 0x0c00c00090057fae */ /* 0x0003e80009121862 */
[----:B----4-:R-:W4:Y:S04]  /*298b0*/  LDL.LU R141, [R1+0xf54] ;  /* 0x000f5400018d7983 */ /* 0x010f280000300800 */
[----:B------:R-:W4:Y:S04]  /*298c0*/  LDL.LU R140, [R1+0xf58] ;  /* 0x000f5800018c7983 */ /* 0x000f280000300800 */
[----:B-1----:R-:W4:Y:S01]  /*298d0*/  LDL.LU R23, [R1+0xf5c] ;  /* 0x000f5c0001177983 */ /* 0x002f220000300800 */
[----:B------:R-:W-:-:S03]  /*298e0*/  SEL R5, RZ, 0x4, !P1 ;  /* 0x00000004ff057807 */ /* 0x000fc60004800000 */
[----:B------:R-:W4:Y:S01]  /*298f0*/  LDL.LU R7, [R1+0xf60] ;  /* 0x000f600001077983 */ /* 0x000f220000300800 */
        /* <DEDUP_REMOVED lines=15> */
[----:B----4-:R-:W-:-:S05]  /*299f0*/  IADD3 R140, P2, R140, R2, RZ ;  /* 0x000000028c8c7210 */ /* 0x010fca0007f5e0ff */
[--C-:B------:R-:W-:Y:S01]  /*29a00*/  IMAD.X R141, R141, 0x1, R0.reuse, P2 ;  /* 0x000000018d8d7824 */ /* 0x100fe200010e0600 */
[----:B------:R-:W-:Y:S01]  /*29a10*/  IADD3 R7, P3, R7, R2, RZ ;  /* 0x0000000207077210 */ /* 0x000fe20007f7e0ff */
[----:B------:R1:W-:Y:S04]  /*29a20*/  STL [R1+0xf58], R140 ;  /* 0x000f588c01007387 */ /* 0x0003e80000100800 */
[----:B------:R-:W-:Y:S01]  /*29a30*/  IMAD.X R23, R23, 0x1, R0, P3 ;  /* 0x0000000117177824 */ /* 0x000fe200018e0600 */
[----:B------:R4:W-:Y:S01]  /*29a40*/  STL [R1+0xf54], R141 ;  /* 0x000f548d01007387 */ /* 0x0009e20000100800 */
[----:B------:R-:W-:-:S03]  /*29a50*/  ISETP.GT.AND P2, PT, R6, 0x9, PT ;  /* 0x000000090600780c */ /* 0x000fc60003f44270 */
[----:B------:R1:W-:Y:S04]  /*29a60*/  LDGSTS.E [R5+0x4000], desc[UR34][R140.64], P1 ;  /* 0x040000008c057fae */ /* 0x0003e80008921862 */
[----:B------:R-:W-:Y:S01]  /*29a70*/  STL [R1+0xf60], R7 ;  /* 0x000f600701007387 */ /* 0x000fe20000100800 */
[----:B-1----:R-:W-:Y:S02]  /*29a80*/  IMAD.MOV.U32 R140, RZ, RZ, R7 ;  /* 0x000000ffff8c7224 */ /* 0x002fe400078e0007 */
[----:B----4-:R-:W-:Y:S01]  /*29a90*/  IMAD.MOV.U32 R141, RZ, RZ, R23 ;  /* 0x000000ffff8d7224 */ /* 0x010fe200078e0017 */
[----:B------:R1:W-:Y:S04]  /*29aa0*/  STL [R1+0xf5c], R23 ;  /* 0x000f5c1701007387 */ /* 0x0003e80000100800 */
[----:B------:R4:W-:Y:S01]  /*29ab0*/  LDGSTS.E [R5+0x8000], desc[UR34][R140.64], P1 ;  /* 0x080000008c057fae */ /* 0x0009e20008921862 */
[----:B-1----:R-:W-:-:S03]  /*29ac0*/  SEL R23, RZ, 0x4, !P2 ;  /* 0x00000004ff177807 */ /* 0x002fc60005000000 */
[----:B------:R-:W4:Y:S01]  /*29ad0*/  LDL.LU R141, [R1+0xf74] ;  /* 0x000f7400018d7983 */ /* 0x000f220000300800 */
[----:B------:R-:W-:-:S03]  /*29ae0*/  SEL R146, R23, RZ, !P0 ;  /* 0x000000ff17927207 */ /* 0x000fc60004000000 */
[----:B------:R-:W4:Y:S04]  /*29af0*/  LDL.LU R140, [R1+0xf78] ;  /* 0x000f7800018c7983 */ /* 0x000f280000300800 */
[----:B------:R-:W4:Y:S01]  /*29b00*/  LDL.LU R7, [R1+0xf80] ;  /* 0x000f800001077983 */ /* 0x000f220000300800 */
[----:B------:R-:W-:-:S03]  /*29b10*/  ISETP.NE.U32.AND P2, PT, R146, RZ, PT ;  /* 0x000000ff9200720c */ /* 0x000fc60003f45070 */
[----:B------:R-:W4:Y:S01]  /*29b20*/  LDL.LU R23, [R1+0xf7c] ;  /* 0x000f7c0001177983 */ /* 0x000f220000300800 */
        /* <DEDUP_REMOVED lines=54> */
[----:B-1----:R-:W4:Y:S01]  /*29e90*/  LDL.LU R144, [R1+0xfb0] ;  /* 0x000fb00001907983 */ /* 0x002f220000300800 */
[----:B------:R-:W-:-:S03]  /*29ea0*/  ISETP.GT.AND P2, PT, R6, 0xb, PT ;  /* 0x0000000b0600780c */ /* 0x000fc60003f44270 */
[----:B--2---:R-:W2:Y:S04]  /*29eb0*/  LDL.LU R142, [R1+0xfb8] ;  /* 0x000fb800018e7983 */ /* 0x004ea80000300800 */
[----:B------:R4:W-:Y:S04]  /*29ec0*/  LDGSTS.E [R5+0x4008], desc[UR34][R140.64], P1 ;  /* 0x040080008c057fae */ /* 0x0009e80008921862 */
[----:B------:R-:W2:Y:S04]  /*29ed0*/  LDL.LU R145, [R1+0xfac] ;  /* 0x000fac0001917983 */ /* 0x000ea80000300800 */
[----:B---3--:R-:W3:Y:S01]  /*29ee0*/  LDL.LU R143, [R1+0xfb4] ;  /* 0x000fb400018f7983 */ /* 0x008ee20000300800 */
[----:B----4-:R-:W-:-:S02]  /*29ef0*/  IMAD.MOV.U32 R140, RZ, RZ, R7 ;  /* 0x000000ffff8c7224 */ /* 0x010fc400078e0007 */
        /* <DEDUP_REMOVED lines=16> */
[----:B------:R-:W-:Y:S01]  /*2a000*/  STL [R1+0xfb0], R144 ;  /* 0x000fb09001007387 */ /* 0x000fe20000100800 */
[--C-:B------:R-:W-:Y:S02]  /*2a010*/  IMAD.X R145, R145, 0x1, R0.reuse, P1 ;  /* 0x0000000191917824 */ /* 0x100fe400008e0600 */
[----:B---3--:R-:W-:-:S03]  /*2a020*/  IMAD.X R143, R143, 0x1, R0, P3 ;  /* 0x000000018f8f7824 */ /* 0x008fc600018e0600 */
[----:B------:R1:W-:Y:S04]  /*2a030*/  STL [R1+0xfac], R145 ;  /* 0x000fac9101007387 */ /* 0x0003e80000100800 */
[----:B------:R-:W-:Y:S04]  /*2a040*/  STL [R1+0xfb8], R142 ;  /* 0x000fb88e01007387 */ /* 0x000fe80000100800 */
[----:B------:R1:W-:Y:S04]  /*2a050*/  LDGSTS.E [R5+0xc], desc[UR34][R144.64], P2 ;  /* 0x0000c00090057fae */ /* 0x0003e80009121862 */
[----:B------:R2:W-:Y:S01]  /*2a060*/  STL [R1+0xfb4], R143 ;  /* 0x000fb48f01007387 */ /* 0x0005e20000100800 */
[----:B-1----:R-:W-:Y:S01]  /*2a070*/  IMAD.MOV.U32 R145, RZ, RZ, R143 ;  /* 0x000000ffff917224 */ /* 0x002fe200078e008f */
[-C--:B----4-:R-:W-:Y:S01]  /*2a080*/  IADD3 R140, P1, R140, R2.reuse, RZ ;  /* 0x000000028c8c7210 */ /* 0x090fe20007f3e0ff */
        /* <DEDUP_REMOVED lines=444> */
[----:B------:R-:W-:Y:S01]  /*2bc50*/  ISETP.GT.AND P1, PT, R6, 0x18, PT ;  /* 0x000000180600780c */ /* 0x000fe20003f24270 */
[----:B-1----:R-:W-:-:S03]  /*2bc60*/  IMAD.SHL.U32 R155, R152, 0x10, RZ ;  /* 0x00000010989b7824 */ /* 0x002fc600078e00ff */
[----:B------:R1:W-:Y:S01]  /*2bc70*/  STL [R1+0x113c], R141 ;  /* 0x00113c8d01007387 */ /* 0x0003e20000100800 */
[----:B------:R-:W-:-:S03]  /*2bc80*/  IMAD.X R23, R23, 0x1, R0, P3 ;  /* 0x0000000117177824 */ /* 0x000fc600018e0600 */
[----:B------:R-:W-:Y:S01]  /*2bc90*/  STL [R1+0x1148], R7 ;  /* 0x0011480701007387 */ /* 0x000fe20000100800 */
[----:B------:R-:W-:-:S03]  /*2bca0*/  IMAD.MOV.U32 R145, RZ, RZ, R23 ;  /* 0x000000ffff917224 */ /* 0x000fc600078e0017 */
[----:B------:R-:W-:Y:S04]  /*2bcb0*/  LDGSTS.E [R5+0x800c], desc[UR34][R140.64], P2 ;  /* 0x0800c0008c057fae */ /* 0x000fe80009121862 */
[----:B------:R4:W-:Y:S01]  /*2bcc0*/  STL [R1+0x1144], R23 ;  /* 0x0011441701007387 */ /* 0x0009e20000100800 */
[----:B------:R-:W-:-:S03]  /*2bcd0*/  LOP3.LUT R152, R152, 0x7f, RZ, 0xc0, !PT ;  /* 0x0000007f98987812 */ /* 0x000fc600078ec0ff */
[----:B------:R4:W-:Y:S04]  /*2bce0*/  LDGSTS.E [R5+0xc00c], desc[UR34][R144.64], P2 ;  /* 0x0c00c00090057fae */ /* 0x0009e80009121862 */
[----:B-1----:R-:W2:Y:S04]  /*2bcf0*/  LDL.LU R141, [R1+0x1154] ;  /* 0x00115400018d7983 */ /* 0x002ea80000300800 */
[----:B------:R-:W2:Y:S04]  /*2bd00*/  LDL.LU R140, [R1+0x1158] ;  /* 0x00115800018c7983 */ /* 0x000ea80000300800 */
[----:B----4-:R-:W4:Y:S01]  /*2bd10*/  LDL.LU R23, [R1+0x115c] ;  /* 0x00115c0001177983 */ /* 0x010f220000300800 */
        /* <DEDUP_REMOVED lines=158> */
[----:B------:R-:W3:Y:S04]  /*2c700*/  LDL.LU R144, [R1+0x11e8] ;  /* 0x0011e80001907983 */ /* 0x000ee80000300800 */
[----:B------:R2:W-:Y:S04]  /*2c710*/  LDGSTS.E [R5], desc[UR34][R142.64], P1 ;  /* 0x000000008e057fae */ /* 0x0005e80008921862 */
[----:B-1----:R-:W2:Y:S04]  /*2c720*/  LDL.LU R143, [R1+0x11ec] ;  /* 0x0011ec00018f7983 */ /* 0x002ea80000300800 */
[----:B------:R-:W2:Y:S01]  /*2c730*/  LDL.LU R142, [R1+0x11f0] ;  /* 0x0011f000018e7983 */ /* 0x000ea20000300800 */
[----:B------:R-:W-:-:S05]  /*2c740*/  IADD3 R140, P2, R140, R2, RZ ;  /* 0x000000028c8c7210 */ /* 0x000fca0007f5e0ff */
[--C-:B------:R-:W-:Y:S01]  /*2c750*/  IMAD.X R141, R141, 0x1, R0.reuse, P2 ;  /* 0x000000018d8d7824 */ /* 0x100fe200010e0600 */
[----:B----4-:R-:W-:Y:S01]  /*2c760*/  IADD3 R7, P3, R7, R2, RZ ;  /* 0x0000000207077210 */ /* 0x010fe20007f7e0ff */
[----:B------:R-:W-:Y:S04]  /*2c770*/  STL [R1+0x11d8], R140 ;  /* 0x0011d88c01007387 */ /* 0x000fe80000100800 */
[----:B------:R-:W-:Y:S01]  /*2c780*/  IMAD.X R23, R23, 0x1, R0, P3 ;  /* 0x0000000117177824 */ /* 0x000fe200018e0600 */
[----:B------:R1:W-:Y:S04]  /*2c790*/  STL [R1+0x11d4], R141 ;  /* 0x0011d48d01007387 */ /* 0x0003e80000100800 */
[----:B------:R-:W-:Y:S01]  /*2c7a0*/  STL [R1+0x11e0], R7 ;  /* 0x0011e00701007387 */ /* 0x000fe20000100800 */
[----:B------:R-:W-:-:S03]  /*2c7b0*/  IMAD.MOV.U32 R147, RZ, RZ, R23 ;  /* 0x000000ffff937224 */ /* 0x000fc600078e0017 */
[----:B------:R4:W-:Y:S01]  /*2c7c0*/  LDGSTS.E [R5+0x4000], desc[UR34][R140.64], P1 ;  /* 0x040000008c057fae */ /* 0x0009e20008921862 */
        /* <DEDUP_REMOVED lines=12> */
[----:B--2---:R-:W-:Y:S01]  /*2c890*/  IMAD.X R145, R145, 0x1, R0, P3 ;  /* 0x0000000191917824 */ /* 0x004fe200018e0600 */
[----:B------:R-:W-:Y:S04]  /*2c8a0*/  STL [R1+0x11e8], R144 ;  /* 0x0011e89001007387 */ /* 0x000fe80000100800 */
[----:B------:R1:W-:Y:S04]  /*2c8b0*/  STL [R1+0x11e4], R145 ;  /* 0x0011e49101007387 */ /* 0x0003e80000100800 */
[----:B------:R2:W-:Y:S01]  /*2c8c0*/  LDGSTS.E [R5+0xc000], desc[UR34][R144.64], P1 ;  /* 0x0c00000090057fae */ /* 0x0005e20008921862 */
[----:B------:R-:W-:-:S05]  /*2c8d0*/  IADD3 R142, P4, R142, R2, RZ ;  /* 0x000000028e8e7210 */ /* 0x000fca0007f9e0ff */
[----:B------:R-:W-:Y:S01]  /*2c8e0*/  IMAD.X R143, R143, 0x1, R0, P4 ;  /* 0x000000018f8f7824 */ /* 0x000fe200020e0600 */
[----:B------:R-:W-:Y:S04]  /*2c8f0*/  STL [R1+0x11f0], R142 ;  /* 0x0011f08e01007387 */ /* 0x000fe80000100800 */
[----:B------:R3:W-:Y:S04]  /*2c900*/  STL [R1+0x11ec], R143 ;  /* 0x0011ec8f01007387 */ /* 0x0007e80000100800 */
[----:B-1----:R-:W2:Y:S04]  /*2c910*/  LDL.LU R145, [R1+0x1204] ;  /* 0x0012040001917983 */ /* 0x002ea80000300800 */
[----:B------:R-:W2:Y:S04]  /*2c920*/  LDL.LU R144, [R1+0x1208] ;  /* 0x0012080001907983 */ /* 0x000ea80000300800 */
[----:B------:R1:W-:Y:S04]  /*2c930*/  LDGSTS.E [R5+0x4], desc[UR34][R142.64], P2 ;  /* 0x000040008e057fae */ /* 0x0003e80009121862 */
[----:B---3--:R-:W3:Y:S04]  /*2c940*/  LDL.LU R143, [R1+0x120c] ;  /* 0x00120c00018f7983 */ /* 0x008ee80000300800 */
[----:B------:R-:W1:Y:S01]  /*2c950*/  LDL.LU R142, [R1+0x1210] ;  /* 0x00121000018e7983 */ /* 0x000e620000300800 */
[----:B------:R-:W-:-:S05]  /*2c960*/  IADD3 R140, P1, R140, R2, RZ ;  /* 0x000000028c8c7210 */ /* 0x000fca0007f3e0ff */
[--C-:B------:R-:W-:Y:S01]  /*2c970*/  IMAD.X R141, R141, 0x1, R0.reuse, P1 ;  /* 0x000000018d8d7824 */ /* 0x100fe200008e0600 */
[----:B----4-:R-:W-:Y:S01]  /*2c980*/  IADD3 R7, P3, R7, R2, RZ ;  /* 0x0000000207077210 */ /* 0x010fe20007f7e0ff */
[----:B------:R-:W-:Y:S04]  /*2c990*/  STL [R1+0x11f8], R140 ;  /* 0x0011f88c01007387 */ /* 0x000fe80000100800 */
[----:B------:R-:W-:Y:S01]  /*2c9a0*/  IMAD.X R23, R23, 0x1, R0, P3 ;  /* 0x0000000117177824 */ /* 0x000fe200018e0600 */
[----:B------:R4:W-:Y:S01]  /*2c9b0*/  STL [R1+0x11f4], R141 ;  /* 0x0011f48d01007387 */ /* 0x0009e20000100800 */
[----:B------:R-:W-:-:S03]  /*2c9c0*/  IMAD.MOV.U32 R146, RZ, RZ, R7 ;  /* 0x000000ffff927224 */ /* 0x000fc600078e0007 */
[----:B------:R4:W-:Y:S04]  /*2c9d0*/  STL [R1+0x1200], R7 ;  /* 0x0012000701007387 */ /* 0x0009e80000100800 */
[----:B------:R3:W-:Y:S04]  /*2c9e0*/  LDGSTS.E [R5+0x4004], desc[UR34][R140.64], P2 ;  /* 0x040040008c057fae */ /* 0x0007e80009121862 */
[----:B------:R4:W-:Y:S01]  /*2c9f0*/  STL [R1+0x11fc], R23 ;  /* 0x0011fc1701007387 */ /* 0x0009e20000100800 */
[----:B------:R-:W-:Y:S01]  /*2ca00*/  IMAD.MOV.U32 R147, RZ, RZ, R23 ;  /* 0x000000ffff937224 */ /* 0x000fe200078e0017 */
[----:B------:R-:W-:-:S02]  /*2ca10*/  ISETP.GT.AND P1, PT, R6, 0x1e, PT ;  /* 0x0000001e0600780c */ /* 0x000fc40003f24270 */
[----:B----4-:R-:W4:Y:S04]  /*2ca20*/  LDL.LU R141, [R1+0x1214] ;  /* 0x00121400018d7983 */ /* 0x010f280000300800 */
[----:B------:R-:W4:Y:S04]  /*2ca30*/  LDL.LU R7, [R1+0x1218] ;  /* 0x0012180001077983 */ /* 0x000f280000300800 */
[----:B------:R-:W4:Y:S04]  /*2ca40*/  LDL.LU R140, [R1+0x121c] ;  /* 0x00121c00018c7983 */ /* 0x000f280000300800 */
[----:B------:R-:W4:Y:S01]  /*2ca50*/  LDL.LU R23, [R1+0x1220] ;  /* 0x0012200001177983 */ /* 0x000f220000300800 */
[----:B------:R-:W-:-:S03]  /*2ca60*/  SEL R153, RZ, 0x4, !P1 ;  /* 0x00000004ff997807 */ /* 0x000fc60004800000 */
[----:B------:R-:W-:Y:S01]  /*2ca70*/  LDGSTS.E [R5+0x8004], desc[UR34][R146.64], P2 ;  /* 0x0800400092057fae */ /* 0x000fe20009121862 */
[----:B------:R-:W-:-:S04]  /*2ca80*/  SEL R153, R153, RZ, !P0 ;  /* 0x000000ff99997207 */ /* 0x000fc80004000000 */
[----:B------:R-:W-:Y:S02]  /*2ca90*/  ISETP.NE.U32.AND P1, PT, R153, RZ, PT ;  /* 0x000000ff9900720c */ /* 0x000fe40003f25070 */
[----:B--2---:R-:W-:-:S05]  /*2caa0*/  IADD3 R144, P3, R144, R2, RZ ;  /* 0x0000000290907210 */ /* 0x004fca0007f7e0ff */
[----:B------:R-:W-:Y:S01]  /*2cab0*/  IMAD.X R145, R145, 0x1, R0, P3 ;  /* 0x0000000191917824 */ /* 0x000fe200018e0600 */
[----:B------:R-:W-:Y:S04]  /*2cac0*/  STL [R1+0x1208], R144 ;  /* 0x0012089001007387 */ /* 0x000fe80000100800 */
[----:B------:R-:W-:Y:S04]  /*2cad0*/  STL [R1+0x1204], R145 ;  /* 0x0012049101007387 */ /* 0x000fe80000100800 */
[----:B------:R-:W-:Y:S01]  /*2cae0*/  LDGSTS.E [R5+0xc004], desc[UR34][R144.64], P2 ;  /* 0x0c00400090057fae */ /* 0x000fe20009121862 */
[----:B-1----:R-:W-:-:S05]  /*2caf0*/  IADD3 R142, P4, R142, R2, RZ ;  /* 0x000000028e8e7210 */ /* 0x002fca0007f9e0ff */
[----:B---3--:R-:W-:Y:S01]  /*2cb00*/  IMAD.X R143, R143, 0x1, R0, P4 ;  /* 0x000000018f8f7824 */ /* 0x008fe200020e0600 */
[----:B------:R1:W-:Y:S04]  /*2cb10*/  STL [R1+0x1210], R142 ;  /* 0x0012108e01007387 */ /* 0x0003e80000100800 */
[----:B------:R2:W-:Y:S04]  /*2cb20*/  STL [R1+0x120c], R143 ;  /* 0x00120c8f01007387 */ /* 0x0005e80000100800 */
[----:B------:R-:W3:Y:S04]  /*2cb30*/  LDL.LU R147, [R1+0x1224] ;  /* 0x0012240001937983 */ /* 0x000ee80000300800 */
[----:B------:R-:W3:Y:S04]  /*2cb40*/  LDL.LU R146, [R1+0x1228] ;  /* 0x0012280001927983 */ /* 0x000ee80000300800 */
[----:B------:R1:W-:Y:S01]  /*2cb50*/  LDGSTS.E [R5+0x8], desc[UR34][R142.64], P1 ;  /* 0x000080008e057fae */ /* 0x0003e20008921862 */
[----:B----4-:R-:W-:-:S05]  /*2cb60*/  IADD3 R7, P2, R7, R2, RZ ;  /* 0x0000000207077210 */ /* 0x010fca0007f5e0ff */
[--C-:B------:R-:W-:Y:S01]  /*2cb70*/  IMAD.X R141, R141, 0x1, R0.reuse, P2 ;  /* 0x000000018d8d7824 */ /* 0x100fe200010e0600 */
[----:B------:R-:W-:Y:S01]  /*2cb80*/  IADD3 R23, P3, R23, R2, RZ ;  /* 0x0000000217177210 */ /* 0x000fe20007f7e0ff */
[----:B------:R-:W-:Y:S04]  /*2cb90*/  STL [R1+0x1218], R7 ;  /* 0x0012180701007387 */ /* 0x000fe80000100800 */
[----:B------:R-:W-:Y:S01]  /*2cba0*/  IMAD.X R140, R140, 0x1, R0, P3 ;  /* 0x000000018c8c7824 */ /* 0x000fe200018e0600 */
[----:B------:R4:W-:Y:S01]  /*2cbb0*/  STL [R1+0x1214], R141 ;  /* 0x0012148d01007387 */ /* 0x0009e20000100800 */
[----:B-1----:R-:W-:-:S03]  /*2cbc0*/  IMAD.MOV.U32 R142, RZ, RZ, R7 ;  /* 0x000000ffff8e7224 */ /* 0x002fc600078e0007 */
[----:B------:R-:W-:Y:S04]  /*2cbd0*/  STL [R1+0x1220], R23 ;  /* 0x0012201701007387 */ /* 0x000fe80000100800 */
[----:B------:R-:W3:Y:S01]  /*2cbe0*/  LDL.LU R144, [R1+0x1230] ;  /* 0x0012300001907983 */ /* 0x000ee20000300800 */
[----:B--2---:R-:W-:-:S03]  /*2cbf0*/  IMAD.MOV.U32 R143, RZ, RZ, R141 ;  /* 0x000000ffff8f7224 */ /* 0x004fc600078e008d */
[----:B------:R1:W-:Y:S01]  /*2cc00*/  STL [R1+0x121c], R140 ;  /* 0x00121c8c01007387 */ /* 0x0003e20000100800 */
[----:B----4-:R-:W-:-:S03]  /*2cc10*/  IMAD.MOV.U32 R141, RZ, RZ, R140 ;  /* 0x000000ffff8d7224 */ /* 0x010fc600078e008c */
[----:B------:R-:W2:Y:S04]  /*2cc20*/  LDL.LU R7, [R1+0x1238] ;  /* 0x0012380001077983 */ /* 0x000ea80000300800 */
[----:B------:R-:W4:Y:S01]  /*2cc30*/  LDL.LU R145, [R1+0x122c] ;  /* 0x00122c0001917983 */ /* 0x000f220000300800 */
[----:B-1----:R-:W-:-:S03]  /*2cc40*/  IMAD.MOV.U32 R140, RZ, RZ, R23 ;  /* 0x000000ffff8c7224 */ /* 0x002fc600078e0017 */
[----:B------:R-:W4:Y:S04]  /*2cc50*/  LDL.LU R23, [R1+0x1234] ;  /* 0x0012340001177983 */ /* 0x000f280000300800 */
[----:B------:R-:W-:Y:S04]  /*2cc60*/  LDGSTS.E [R5+0x4008], desc[UR34][R142.64], P1 ;  /* 0x040080008e057fae */ /* 0x000fe80008921862 */
[----:B------:R-:W-:Y:S04]  /*2cc70*/  LDGSTS.E [R5+0x8008], desc[UR34][R140.64], P1 ;  /* 0x080080008c057fae */ /* 0x000fe80008921862 */
[----:B------:R-:W4:Y:S04]  /*2cc80*/  LDL.LU R143, [R1+0x123c] ;  /* 0x00123c00018f7983 */ /* 0x000f280000300800 */
[----:B------:R-:W4:Y:S04]  /*2cc90*/  LDL.LU R142, [R1+0x1240] ;  /* 0x00124000018e7983 */ /* 0x000f280000300800 */
[----:B------:R-:W4:Y:S04]  /*2cca0*/  LDL.LU R141, [R1+0x1244] ;  /* 0x00124400018d7983 */ /* 0x000f280000300800 */
[----:B------:R-:W4:Y:S01]  /*2ccb0*/  LDL.LU R140, [R1+0x1248] ;  /* 0x00124800018c7983 */ /* 0x000f220000300800 */
[----:B------:R-:W-:-:S04]  /*2ccc0*/  ISETP.GT.AND P2, PT, R6, 0x1f, PT ;  /* 0x0000001f0600780c */ /* 0x000fc80003f44270 */
[----:B------:R-:W-:-:S04]  /*2ccd0*/  SEL R153, RZ, 0x4, !P2 ;  /* 0x00000004ff997807 */ /* 0x000fc80005000000 */
[----:B------:R-:W-:-:S04]  /*2cce0*/  SEL R153, R153, RZ, !P0 ;  /* 0x000000ff99997207 */ /* 0x000fc80004000000 */
[----:B------:R-:W-:Y:S02]  /*2ccf0*/  ISETP.NE.U32.AND P2, PT, R153, RZ, PT ;  /* 0x000000ff9900720c */ /* 0x000fe40003f45070 */
[----:B---3--:R-:W-:-:S05]  /*2cd00*/  IADD3 R146, P3, R146, R2, RZ ;  /* 0x0000000292927210 */ /* 0x008fca0007f7e0ff */
[----:B------:R-:W-:-:S05]  /*2cd10*/  IMAD.X R147, R147, 0x1, R0, P3 ;  /* 0x0000000193937824 */ /* 0x000fca00018e0600 */
[----:B------:R-:W-:Y:S04]  /*2cd20*/  LDGSTS.E [R5+0xc008], desc[UR34][R146.64], P1 ;  /* 0x0c00800092057fae */ /* 0x000fe80008921862 */
[----:B------:R-:W-:Y:S04]  /*2cd30*/  STL [R1+0x1228], R146 ;  /* 0x0012289201007387 */ /* 0x000fe80000100800 */
[----:B------:R-:W-:Y:S01]  /*2cd40*/  STL [R1+0x1224], R147 ;  /* 0x0012249301007387 */ /* 0x000fe20000100800 */
[-C--:B------:R-:W-:Y:S02]  /*2cd50*/  IADD3 R144, P1, R144, R2.reuse, RZ ;  /* 0x0000000290907210 */ /* 0x080fe40007f3e0ff */
[----:B--2---:R-:W-:-:S03]  /*2cd60*/  IADD3 R7, P3, R7, R2, RZ ;  /* 0x0000000207077210 */ /* 0x004fc60007f7e0ff */
[--C-:B----4-:R-:W-:Y:S01]  /*2cd70*/  IMAD.X R145, R145, 0x1, R0.reuse, P1 ;  /* 0x0000000191917824 */ /* 0x110fe200008e0600 */
[----:B------:R-:W-:Y:S01]  /*2cd80*/  STL [R1+0x1230], R144 ;  /* 0x0012309001007387 */ /* 0x000fe20000100800 */
[----:B------:R-:W-:-:S03]  /*2cd90*/  IMAD.X R23, R23, 0x1, R0, P3 ;  /* 0x0000000117177824 */ /* 0x000fc600018e0600 */
[----:B------:R1:W-:Y:S04]  /*2cda0*/  STL [R1+0x122c], R145 ;  /* 0x00122c9101007387 */ /* 0x0003e80000100800 */
[----:B------:R-:W-:Y:S04]  /*2cdb0*/  STL [R1+0x1238], R7 ;  /* 0x0012380701007387 */ /* 0x000fe80000100800 */
[----:B------:R1:W-:Y:S04]  /*2cdc0*/  LDGSTS.E [R5+0xc], desc[UR34][R144.64], P2 ;  /* 0x0000c00090057fae */ /* 0x0003e80009121862 */
[----:B------:R2:W-:Y:S01]  /*2cdd0*/  STL [R1+0x1234], R23 ;  /* 0x0012341701007387 */ /* 0x0005e20000100800 */
[----:B-1----:R-:W-:-:S02]  /*2cde0*/  IMAD.MOV.U32 R145, RZ, RZ, R23 ;  /* 0x000000ffff917224 */ /* 0x002fc400078e0017 */
[----:B------:R-:W-:Y:S01]  /*2cdf0*/  IMAD.MOV.U32 R144, RZ, RZ, R7 ;  /* 0x000000ffff907224 */ /* 0x000fe200078e0007 */
[----:B--2---:R-:W2:Y:S01]  /*2ce00*/  LDL.LU R23, [R1+0x124c] ;  /* 0x00124c0001177983 */ /* 0x004ea20000300800 */
[----:B------:R-:W-:-:S03]  /*2ce10*/  IADD3 R142, P1, R142, R2, RZ ;  /* 0x000000028e8e7210 */ /* 0x000fc60007f3e0ff */
[----:B------:R-:W3:Y:S01]  /*2ce20*/  LDL.LU R7, [R1+0x1250] ;  /* 0x0012500001077983 */ /* 0x000ee20000300800 */
[----:B------:R-:W-:Y:S01]  /*2ce30*/  IADD3 R140, P3, R140, R2, RZ ;  /* 0x000000028c8c7210 */ /* 0x000fe20007f7e0ff */
[--C-:B------:R-:W-:Y:S02]  /*2ce40*/  IMAD.X R143, R143, 0x1, R0.reuse, P1 ;  /* 0x000000018f8f7824 */ /* 0x100fe400008e0600 */
[----:B------:R-:W-:Y:S02]  /*2ce50*/  STL [R1+0x1240], R142 ;  /* 0x0012408e01007387 */ /* 0x000fe40000100800 */
[----:B------:R-:W-:Y:S02]  /*2ce60*/  IMAD.X R141, R141, 0x1, R0, P3 ;  /* 0x000000018d8d7824 */ /* 0x000fe400018e0600 */
[----:B------:R1:W-:Y:S04]  /*2ce70*/  STL [R1+0x123c], R143 ;  /* 0x00123c8f01007387 */ /* 0x0003e80000100800 */
[----:B------:R-:W-:Y:S04]  /*2ce80*/  STL [R1+0x1248], R140 ;  /* 0x0012488c01007387 */ /* 0x000fe80000100800 */
[----:B------:R-:W-:Y:S04]  /*2ce90*/  LDGSTS.E [R5+0x400c], desc[UR34][R144.64], P2 ;  /* 0x0400c00090057fae */ /* 0x000fe80009121862 */
[----:B------:R4:W-:Y:S04]  /*2cea0*/  STL [R1+0x1244], R141 ;  /* 0x0012448d01007387 */ /* 0x0009e80000100800 */
[----:B------:R-:W-:Y:S04]  /*2ceb0*/  LDGSTS.E [R5+0x800c], desc[UR34][R142.64], P2 ;  /* 0x0800c0008e057fae */ /* 0x000fe80009121862 */
[----:B------:R-:W2:Y:S04]  /*2cec0*/  LDL.LU.64 R144, [R1+0xe38] ;  /* 0x000e380001907983 */ /* 0x000ea80000300a00 */
[----:B------:R4:W-:Y:S04]  /*2ced0*/  LDGSTS.E [R5+0xc00c], desc[UR34][R140.64], P2 ;  /* 0x0c00c0008c057fae */ /* 0x0009e80009121862 */
[----:B-1----:R-:W2:Y:S01]  /*2cee0*/  LDL.LU.64 R142, [R1+0xe28] ;  /* 0x000e2800018e7983 */ /* 0x002ea20000300a00 */
[----:B------:R-:W1:Y:S03]  /*2cef0*/  S2R R152, SR_TID.X ;  /* 0x0000000000987919 */ /* 0x000e660000002100 */
[----:B----4-:R-:W4:Y:S04]  /*2cf00*/  LDL.LU.64 R140, [R1+0xe18] ;  /* 0x000e1800018c7983 */ /* 0x010f280000300a00 */
[----:B------:R-:W4:Y:S04]  /*2cf10*/  LDL.LU.64 R148, [R1+0xe08] ;  /* 0x000e080001947983 */ /* 0x000f280000300a00 */
[----:B------:R-:W0:Y:S01]  /*2cf20*/  LDGDEPBAR ;  /* 0x00000000000079af */ /* 0x000e220000000000 */
[----:B-1----:R-:W-:-:S02]  /*2cf30*/  LOP3.LUT R146, R152, 0x1f, RZ, 0xc0, !PT ;  /* 0x0000001f98927812 */ /* 0x002fc400078ec0ff */
[----:B------:R-:W1:Y:S02]  /*2cf40*/  S2R R152, SR_TID.X ;  /* 0x0000000000987919 */ /* 0x000e640000002100 */
[----:B------:R-:W-:-:S04]  /*2cf50*/  ISETP.GE.AND P1, PT, R146, R6, PT ;  /* 0x000000069200720c */ /* 0x000fc80003f26270 */
[----:B------:R-:W-:-:S04]  /*2cf60*/  SEL R5, RZ, 0x4, P1 ;  /* 0x00000004ff057807 */ /* 0x000fc80000800000 */
[----:B------:R-:W-:-:S04]  /*2cf70*/  SEL R5, R5, RZ, !P0 ;  /* 0x000000ff05057207 */ /* 0x000fc80004000000 */
[----:B------:R-:W-:Y:S02]  /*2cf80*/  ISETP.NE.U32.AND P0, PT, R5, RZ, PT ;  /* 0x000000ff0500720c */ /* 0x000fe40003f05070 */
[----:B------:R-:W-:Y:S02]  /*2cf90*/  LEA R6, R22, UR8, 0xf ;  /* 0x0000000816067c11 */ /* 0x000fe4000f8e78ff */
[C---:B-1----:R-:W-:Y:S02]  /*2cfa0*/  LOP3.LUT R155, R152.reuse, 0x60, RZ, 0xc0, !PT ;  /* 0x00000060989b7812 */ /* 0x042fe400078ec0ff */
[----:B------:R-:W-:Y:S02]  /*2cfb0*/  LOP3.LUT R152, R152, 0x7f, RZ, 0xc0, !PT ;  /* 0x0000007f98987812 */ /* 0x000fe400078ec0ff */
[----:B------:R-:W-:-:S03]  /*2cfc0*/  SHF.R.U32.HI R147, RZ, 0x1, R155 ;  /* 0x00000001ff937819 */ /* 0x000fc6000001169b */
[----:B------:R-:W-:-:S05]  /*2cfd0*/  IMAD.SHL.U32 R146, R152, 0x4, RZ ;  /* 0x0000000498927824 */ /* 0x000fca00078e00ff */
[----:B------:R-:W-:-:S04]  /*2cfe0*/  LOP3.LUT R146, R146, R147, RZ, 0x3c, !PT ;  /* 0x0000009392927212 */ /* 0x000fc800078e3cff */
[----:B------:R-:W-:Y:S02]  /*2cff0*/  IADD3 R5, R146, 0x100000, R6 ;  /* 0x0010000092057810 */ /* 0x000fe40007ffe006 */
[----:B---3--:R-:W-:-:S05]  /*2d000*/  IADD3 R7, P1, R7, R4, RZ ;  /* 0x0000000407077210 */ /* 0x008fca0007f3e0ff */
[----:B--2---:R-:W-:Y:S02]  /*2d010*/  IMAD.X R23, R23, 0x1, R3, P1 ;  /* 0x0000000117177824 */ /* 0x004fe400008e0603 */
[----:B------:R-:W-:Y:S02]  /*2d020*/  IMAD.MOV.U32 R146, RZ, RZ, R7 ;  /* 0x000000ffff927224 */ /* 0x000fe400078e0007 */
[----:B------:R-:W-:-:S05]  /*2d030*/  IMAD.MOV.U32 R147, RZ, RZ, R23 ;  /* 0x000000ffff937224 */ /* 0x000fca00078e0017 */
[----:B------:R1:W-:Y:S02]  /*2d040*/  LDGSTS.E [R5+-0x80000], desc[UR34][R146.64], P0 ;  /* 0x8000000092057fae */ /* 0x0003e40008121862 */
[----:B-1----:R-:W-:-:S05]  /*2d050*/  IADD3 R146, P1, R144, R4, RZ ;  /* 0x0000000490927210 */ /* 0x002fca0007f3e0ff */
[----:B------:R-:W-:Y:S01]  /*2d060*/  IMAD.X R153, R145, 0x1, R3, P1 ;  /* 0x0000000191997824 */ /* 0x000fe200008e0603 */
[----:B------:R-:W-:-:S05]  /*2d070*/  IADD3 R144, P1, R142, R4, RZ ;  /* 0x000000048e907210 */ /* 0x000fca0007f3e0ff */
[----:B------:R-:W-:Y:S01]  /*2d080*/  IMAD.X R145, R143, 0x1, R3, P1 ;  /* 0x000000018f917824 */ /* 0x000fe200008e0603 */
[----:B----4-:R-:W-:-:S05]  /*2d090*/  IADD3 R142, P1, R140, R4, RZ ;  /* 0x000000048c8e7210 */ /* 0x010fca0007f3e0ff */
[----:B------:R-:W-:Y:S01]  /*2d0a0*/  IMAD.X R143, R141, 0x1, R3, P1 ;  /* 0x000000018d8f7824 */ /* 0x000fe200008e0603 */
[----:B------:R-:W-:-:S05]  /*2d0b0*/  IADD3 R140, P1, R148, R4, RZ ;  /* 0x00000004948c7210 */ /* 0x000fca0007f3e0ff */
[--C-:B------:R-:W-:Y:S01]  /*2d0c0*/  IMAD.X R141, R149, 0x1, R3.reuse, P1 ;  /* 0x00000001958d7824 */ /* 0x100fe200008e0603 */
[-C--:B------:R-:W-:Y:S01]  /*2d0d0*/  IADD3 R148, P1, R250, R4.reuse, RZ ;  /* 0x00000004fa947210 */ /* 0x080fe20007f3e0ff */
[----:B------:R-:W-:Y:S04]  /*2d0e0*/  STL [R1+0x1250], R7 ;  /* 0x0012500701007387 */ /* 0x000fe80000100800 */
[----:B------:R1:W-:Y:S01]  /*2d0f0*/  STL [R1+0x124c], R23 ;  /* 0x00124c1701007387 */ /* 0x0003e20000100800 */
[----:B------:R-:W-:Y:S01]  /*2d100*/  IMAD.X R250, R251, 0x1, R3, P1 ;  /* 0x00000001fbfa7824 */ /* 0x000fe200008e0603 */
[----:B-1----:R-:W-:-:S05]  /*2d110*/  IADD3 R23, P1, R246, R4, RZ ;  /* 0x00000004f6177210 */ /* 0x002fca0007f3e0ff */
[----:B------:R-:W-:Y:S01]  /*2d120*/  IMAD.X R246, R247, 0x1, R3, P1 ;  /* 0x00000001f7f67824 */ /* 0x000fe200008e0603 */
[----:B------:R-:W-:-:S05]  /*2d130*/  IADD3 R7, P1, R242, R4, RZ ;  /* 0x00000004f2077210 */ /* 0x000fca0007f3e0ff */
        /* <DEDUP_REMOVED lines=25> */
[----:B------:R-:W-:Y:S01]  /*2d2d0*/  IADD3 R239, P1, R190, R4, RZ ;  /* 0x00000004beef7210 */ /* 0x000fe20007f3e0ff */
[----:B------:R-:W-:-:S04]  /*2d2e0*/  IMAD.MOV.U32 R207, RZ, RZ, R157 ;  /* 0x000000ffffcf7224 */ /* 0x000fc800078e009d */
        /* <DEDUP_REMOVED lines=22> */
[-C--:B------:R-:W-:Y:S01]  /*2d450*/  IADD3 R149, P1, R158, R4.reuse, RZ ;  /* 0x000000049e957210 */ /* 0x080fe20007f3e0ff */
[----:B------:R-:W-:Y:S02]  /*2d460*/  IMAD.MOV.U32 R203, RZ, RZ, R251 ;  /* 0x000000ffffcb7224 */ /* 0x000fe400078e00fb */
[----:B------:R-:W-:Y:S02]  /*2d470*/  IMAD.MOV.U32 R251, RZ, RZ, R148 ;  /* 0x000000fffffb7224 */ /* 0x000fe400078e0094 */
[----:B------:R-:W-:Y:S01]  /*2d480*/  IMAD.X R158, R159, 0x1, R3, P1 ;  /* 0x000000019f9e7824 */ /* 0x000fe200008e0603 */
[----:B------:R-:W-:Y:S01]  /*2d490*/  IADD3 R148, P1, R18, R4, RZ ;  /* 0x0000000412947210 */ /* 0x000fe20007f3e0ff */
[----:B------:R-:W-:Y:S02]  /*2d4a0*/  IMAD.MOV.U32 R191, RZ, RZ, R239 ;  /* 0x000000ffffbf7224 */ /* 0x000fe400078e00ef */
[----:B------:R-:W-:-:S02]  /*2d4b0*/  IMAD.MOV.U32 R239, RZ, RZ, R147 ;  /* 0x000000ffffef7224 */ /* 0x000fc400078e0093 */
[----:B------:R-:W-:Y:S02]  /*2d4c0*/  IMAD.MOV.U32 R147, RZ, RZ, R153 ;  /* 0x000000ffff937224 */ /* 0x000fe400078e0099 */
[----:B------:R-:W-:-:S03]  /*2d4d0*/  IMAD.X R18, R19, 0x1, R3, P1 ;  /* 0x0000000113127824 */ /* 0x000fc600008e0603 */
[----:B------:R-:W-:Y:S01]  /*2d4e0*/  STL.64 [R1+0xe38], R146 ;  /* 0x000e389201007387 */ /* 0x000fe20000100a00 */
[----:B------:R-:W-:Y:S02]  /*2d4f0*/  IMAD.MOV.U32 R159, RZ, RZ, R158 ;  /* 0x000000ffff9f7224 */ /* 0x000fe400078e009e */
[----:B------:R-:W-:Y:S01]  /*2d500*/  IMAD.MOV.U32 R19, RZ, RZ, R18 ;  /* 0x000000ffff137224 */ /* 0x000fe200078e0012 */
[----:B------:R1:W-:Y:S01]  /*2d510*/  STL.64 [R1+0xe28], R144 ;  /* 0x000e289001007387 */ /* 0x0003e20000100a00 */
[----:B------:R-:W-:Y:S02]  /*2d520*/  IMAD.MOV.U32 R158, RZ, RZ, R149 ;  /* 0x000000ffff9e7224 */ /* 0x000fe400078e0095 */
[----:B------:R-:W-:Y:S01]  /*2d530*/  IMAD.MOV.U32 R18, RZ, RZ, R148 ;  /* 0x000000ffff127224 */ /* 0x000fe200078e0094 */
[----:B------:R2:W-:Y:S04]  /*2d540*/  STL.64 [R1+0xe18], R142 ;  /* 0x000e188e01007387 */ /* 0x0005e80000100a00 */
[----:B------:R3:W-:Y:S04]  /*2d550*/  STL.64 [R1+0xe08], R140 ;  /* 0x000e088c01007387 */ /* 0x0007e80000100a00 */
[----:B------:R-:W4:Y:S01]  /*2d560*/  LDL.LU.64 R148, [R1+0xe40] ;  /* 0x000e400001947983 */ /* 0x000f220000300a00 */
[----:B------:R-:W-:-:S02]  /*2d570*/  IMAD.MOV.U32 R167, RZ, RZ, R166 ;  /* 0x000000ffffa77224 */ /* 0x000fc400078e00a6 */
[----:B------:R-:W-:Y:S01]  /*2d580*/  IMAD.MOV.U32 R163, RZ, RZ, R162 ;  /* 0x000000ffffa37224 */ /* 0x000fe200078e00a2 */
[----:B------:R4:W-:Y:S01]  /*2d590*/  LDGSTS.E [R5+-0x7fc00], desc[UR34][R146.64], P0 ;  /* 0x8040000092057fae */ /* 0x0009e20008121862 */
[----:B------:R-:W-:Y:S02]  /*2d5a0*/  IMAD.MOV.U32 R166, RZ, RZ, R151 ;  /* 0x000000ffffa67224 */ /* 0x000fe400078e0097 */
[----:B------:R-:W-:Y:S01]  /*2d5b0*/  IMAD.MOV.U32 R162, RZ, RZ, R150 ;  /* 0x000000ffffa27224 */ /* 0x000fe200078e0096 */
[----:B------:R-:W-:Y:S04]  /*2d5c0*/  LDGSTS.E [R5+-0x7f800], desc[UR34][R144.64], P0 ;  /* 0x8080000090057fae */ /* 0x000fe80008121862 */
[----:B------:R-:W4:Y:S04]  /*2d5d0*/  LDL.LU.64 R150, [R1+0xe30] ;  /* 0x000e300001967983 */ /* 0x000f280000300a00 */
[----:B------:R-:W-:Y:S04]  /*2d5e0*/  LDGSTS.E [R5+-0x7f400], desc[UR34][R142.64], P0 ;  /* 0x80c000008e057fae */ /* 0x000fe80008121862 */
[----:B-1----:R-:W4:Y:S04]  /*2d5f0*/  LDL.LU.64 R144, [R1+0xe20] ;  /* 0x000e200001907983 */ /* 0x002f280000300a00 */
[----:B------:R-:W-:Y:S04]  /*2d600*/  LDGSTS.E [R5+-0x7f000], desc[UR34][R140.64], P0 ;  /* 0x810000008c057fae */ /* 0x000fe80008121862 */
[----:B--2---:R-:W2:Y:S04]  /*2d610*/  LDL.LU.64 R142, [R1+0xe10] ;  /* 0x000e1000018e7983 */ /* 0x004ea80000300a00 */
[----:B---3--:R-:W3:Y:S01]  /*2d620*/  LDL.LU.64 R140, [R1+0xe00] ;  /* 0x000e0000018c7983 */ /* 0x008ee20000300a00 */
[----:B------:R-:W-:-:S02]  /*2d630*/  IMAD.MOV.U32 R199, RZ, RZ, R247 ;  /* 0x000000ffffc77224 */ /* 0x000fc400078e00f7 */
[----:B------:R-:W-:Y:S02]  /*2d640*/  IMAD.MOV.U32 R195, RZ, RZ, R243 ;  /* 0x000000ffffc37224 */ /* 0x000fe400078e00f3 */
[----:B------:R-:W-:Y:S02]  /*2d650*/  IMAD.MOV.U32 R247, RZ, RZ, R23 ;  /* 0x000000fffff77224 */ /* 0x000fe400078e0017 */
[----:B------:R-:W-:Y:S01]  /*2d660*/  IMAD.MOV.U32 R243, RZ, RZ, R7 ;  /* 0x000000fffff37224 */ /* 0x000fe200078e0007 */
[----:B------:R-:W-:Y:S02]  /*2d670*/  LOP3.LUT R251, R251, R250, RZ, 0x3c, !PT ;  /* 0x000000fafbfb7212 */ /* 0x000fe400078e3cff */
[----:B------:R-:W-:Y:S02]  /*2d680*/  LOP3.LUT R247, R247, R246, RZ, 0x3c, !PT ;  /* 0x000000f6f7f77212 */ /* 0x000fe400078e3cff */
[----:B------:R-:W-:Y:S02]  /*2d690*/  LOP3.LUT R243, R243, R242, RZ, 0x3c, !PT ;  /* 0x000000f2f3f37212 */ /* 0x000fe400078e3cff */
[----:B------:R-:W-:-:S02]  /*2d6a0*/  LOP3.LUT R239, R239, R238, RZ, 0x3c, !PT ;  /* 0x000000eeefef7212 */ /* 0x000fc400078e3cff */
[----:B------:R-:W-:Y:S02]  /*2d6b0*/  LOP3.LUT R250, R251, R250, RZ, 0x3c, !PT ;  /* 0x000000fafbfa7212 */ /* 0x000fe400078e3cff */
[----:B------:R-:W-:Y:S02]  /*2d6c0*/  LOP3.LUT R235, R235, R234, RZ, 0x3c, !PT ;  /* 0x000000eaebeb7212 */ /* 0x000fe400078e3cff */
        /* <DEDUP_REMOVED lines=8> */
[----:B------:R-:W-:Y:S01]  /*2d750*/  LOP3.LUT R219, R219, R218, RZ, 0x3c, !PT ;  /* 0x000000dadbdb7212 */ /* 0x000fe200078e3cff */
[----:B------:R-:W-:Y:S01]  /*2d760*/  LDGSTS.E [R5+-0x7ec00], desc[UR34][R250.64], P0 ;  /* 0x81400000fa057fae */ /* 0x000fe20008121862 */
[----:B------:R-:W-:-:S02]  /*2d770*/  LOP3.LUT R247, R247, R246, RZ, 0x3c, !PT ;  /* 0x000000f6f7f77212 */ /* 0x000fc400078e3cff */
[----:B------:R-:W-:Y:S02]  /*2d780*/  LOP3.LUT R230, R231, R230, RZ, 0x3c, !PT ;  /* 0x000000e6e7e67212 */ /* 0x000fe400078e3cff */
[----:B------:R-:W-:Y:S01]  /*2d790*/  LOP3.LUT R215, R215, R214, RZ, 0x3c, !PT ;  /* 0x000000d6d7d77212 */ /* 0x000fe200078e3cff */
[----:B------:R-:W-:Y:S01]  /*2d7a0*/  LDGSTS.E [R5+-0x7e800], desc[UR34][R246.64], P0 ;  /* 0x81800000f6057fae */ /* 0x000fe20008121862 */
        /* <DEDUP_REMOVED lines=26> */
[----:B------:R-:W-:Y:S01]  /*2d950*/  IADD3 R23, P1, R14, R4, RZ ;  /* 0x000000040e177210 */ /* 0x000fe20007f3e0ff */
[----:B------:R-:W-:Y:S01]  /*2d960*/  LDGSTS.E [R5+-0x7cc00], desc[UR34][R218.64], P0 ;  /* 0x83400000da057fae */ /* 0x000fe20008121862 */
[----:B------:R-:W-:-:S02]  /*2d970*/  LOP3.LUT R215, R215, R214, RZ, 0x3c, !PT ;  /* 0x000000d6d7d77212 */ /* 0x000fc400078e3cff */
[----:B------:R-:W-:Y:S02]  /*2d980*/  LOP3.LUT R198, R199, R198, RZ, 0x3c, !PT ;  /* 0x000000c6c7c67212 */ /* 0x000fe400078e3cff */
[----:B------:R-:W-:Y:S02]  /*2d990*/  LOP3.LUT R211, R211, R210, RZ, 0x3c, !PT ;  /* 0x000000d2d3d37212 */ /* 0x000fe400078e3cff */
[----:B------:R-:W-:Y:S02]  /*2d9a0*/  LOP3.LUT R194, R195, R194, RZ, 0x3c, !PT ;  /* 0x000000c2c3c27212 */ /* 0x000fe400078e3cff */
[----:B------:R-:W-:Y:S02]  /*2d9b0*/  LOP3.LUT R207, R207, R206, RZ, 0x3c, !PT ;  /* 0x000000cecfcf7212 */ /* 0x000fe400078e3cff */
[----:B------:R-:W-:Y:S02]  /*2d9c0*/  LOP3.LUT R190, R191, R190, RZ, 0x3c, !PT ;  /* 0x000000bebfbe7212 */ /* 0x000fe400078e3cff */
[----:B------:R-:W-:Y:S01]  /*2d9d0*/  LOP3.LUT R203, R203, R202, RZ, 0x3c, !PT ;  /* 0x000000cacbcb7212 */ /* 0x000fe200078e3cff */
[----:B------:R-:W-:Y:S01]  /*2d9e0*/  IMAD.X R14, R15, 0x1, R3, P1 ;  /* 0x000000010f0e7824 */ /* 0x000fe200008e0603 */
[----:B------:R-:W-:Y:S01]  /*2d9f0*/  LOP3.LUT R199, R199, R198, RZ, 0x3c, !PT ;  /* 0x000000c6c7c77212 */ /* 0x000fe200078e3cff */
[----:B------:R-:W-:Y:S01]  /*2da00*/  LDGSTS.E [R5+-0x7c800], desc[UR34][R214.64], P0 ;  /* 0x83800000d6057fae */ /* 0x000fe20008121862 */
[----:B------:R-:W-:Y:S01]  /*2da10*/  LOP3.LUT R195, R195, R194, RZ, 0x3c, !PT ;  /* 0x000000c2c3c37212 */ /* 0x000fe200078e3cff */
[----:B------:R-:W-:Y:S01]  /*2da20*/  IMAD.MOV.U32 R187, RZ, RZ, R186 ;  /* 0x000000ffffbb7224 */ /* 0x000fe200078e00ba */
[----:B------:R-:W-:Y:S01]  /*2da30*/  IADD3 R7, P1, R10, R4, RZ ;  /* 0x000000040a077210 */ /* 0x000fe20007f3e0ff */
[----:B------:R-:W-:Y:S01]  /*2da40*/  LDGSTS.E [R5+-0x7c400], desc[UR34][R210.64], P0 ;  /* 0x83c00000d2057fae */ /* 0x000fe20008121862 */
[----:B------:R-:W-:Y:S01]  /*2da50*/  LOP3.LUT R191, R191, R190, RZ, 0x3c, !PT ;  /* 0x000000bebfbf7212 */ /* 0x000fe200078e3cff */
[----:B------:R-:W-:-:S02]  /*2da60*/  IMAD.MOV.U32 R186, RZ, RZ, R157 ;  /* 0x000000ffffba7224 */ /* 0x000fc400078e009d */
[----:B------:R-:W-:Y:S01]  /*2da70*/  IMAD.MOV.U32 R183, RZ, RZ, R182 ;  /* 0x000000ffffb77224 */ /* 0x000fe200078e00b6 */
[----:B------:R-:W-:Y:S01]  /*2da80*/  LDGSTS.E [R5+-0x7c000], desc[UR34][R206.64], P0 ;  /* 0x84000000ce057fae */ /* 0x000fe20008121862 */
[----:B------:R-:W-:Y:S02]  /*2da90*/  IMAD.MOV.U32 R182, RZ, RZ, R156 ;  /* 0x000000ffffb67224 */ /* 0x000fe400078e009c */
[----:B------:R-:W-:Y:S01]  /*2daa0*/  IMAD.MOV.U32 R179, RZ, RZ, R178 ;  /* 0x000000ffffb37224 */ /* 0x000fe200078e00b2 */
[----:B------:R-:W-:Y:S01]  /*2dab0*/  LDGSTS.E [R5+-0x7bc00], desc[UR34][R202.64], P0 ;  /* 0x84400000ca057fae */ /* 0x000fe20008121862 */
[----:B------:R-:W-:Y:S02]  /*2dac0*/  IMAD.MOV.U32 R178, RZ, RZ, R155 ;  /* 0x000000ffffb27224 */ /* 0x000fe400078e009b */
[----:B------:R-:W-:Y:S01]  /*2dad0*/  IMAD.MOV.U32 R175, RZ, RZ, R174 ;  /* 0x000000ffffaf7224 */ /* 0x000fe200078e00ae */
[----:B------:R-:W-:Y:S01]  /*2dae0*/  LDGSTS.E [R5+-0x7b800], desc[UR34][R198.64], P0 ;  /* 0x84800000c6057fae */ /* 0x000fe20008121862 */
[----:B------:R-:W-:-:S02]  /*2daf0*/  IMAD.MOV.U32 R174, RZ, RZ, R154 ;  /* 0x000000ffffae7224 */ /* 0x000fc400078e009a */
[----:B------:R-:W-:Y:S01]  /*2db00*/  IMAD.MOV.U32 R171, RZ, RZ, R170 ;  /* 0x000000ffffab7224 */ /* 0x000fe200078e00aa */
[----:B------:R-:W-:Y:S01]  /*2db10*/  LDGSTS.E [R5+-0x7b400], desc[UR34][R194.64], P0 ;  /* 0x84c00000c2057fae */ /* 0x000fe20008121862 */
[----:B------:R-:W-:Y:S02]  /*2db20*/  IMAD.X R10, R11, 0x1, R3, P1 ;  /* 0x000000010b0a7824 */ /* 0x000fe400008e0603 */
[----:B------:R-:W-:Y:S01]  /*2db30*/  IMAD.MOV.U32 R170, RZ, RZ, R152 ;  /* 0x000000ffffaa7224 */ /* 0x000fe200078e0098 */
[----:B------:R-:W-:Y:S01]  /*2db40*/  LDGSTS.E [R5+-0x7b000], desc[UR34][R190.64], P0 ;  /* 0x85000000be057fae */ /* 0x000fe20008121862 */
[----:B------:R-:W-:-:S03]  /*2db50*/  IMAD.MOV.U32 R15, RZ, RZ, R14 ;  /* 0x000000ffff0f7224 */ /* 0x000fc600078e000e */
[----:B------:R-:W-:Y:S01]  /*2db60*/  LDGSTS.E [R5+-0x7ac00], desc[UR34][R186.64], P0 ;  /* 0x85400000ba057fae */ /* 0x000fe20008121862 */
[----:B------:R-:W-:-:S03]  /*2db70*/  IMAD.MOV.U32 R14, RZ, RZ, R23 ;  /* 0x000000ffff0e7224 */ /* 0x000fc600078e0017 */
[----:B------:R-:W-:Y:S01]  /*2db80*/  LDGSTS.E [R5+-0x7a800], desc[UR34][R182.64], P0 ;  /* 0x85800000b6057fae */ /* 0x000fe20008121862 */
[----:B------:R-:W-:-:S03]  /*2db90*/  IMAD.MOV.U32 R11, RZ, RZ, R10 ;  /* 0x000000ffff0b7224 */ /* 0x000fc600078e000a */
[----:B------:R-:W-:Y:S01]  /*2dba0*/  LDGSTS.E [R5+-0x7a400], desc[UR34][R178.64], P0 ;  /* 0x85c00000b2057fae */ /* 0x000fe20008121862 */
[----:B------:R-:W-:-:S03]  /*2dbb0*/  IMAD.MOV.U32 R10, RZ, RZ, R7 ;  /* 0x000000ffff0a7224 */ /* 0x000fc600078e0007 */
[----:B------:R-:W-:Y:S04]  /*2dbc0*/  LDGSTS.E [R5+-0x7a000], desc[UR34][R174.64], P0 ;  /* 0x86000000ae057fae */ /* 0x000fe80008121862 */
[----:B------:R-:W-:Y:S04]  /*2dbd0*/  LDGSTS.E [R5+-0x79c00], desc[UR34][R170.64], P0 ;  /* 0x86400000aa057fae */ /* 0x000fe80008121862 */
[----:B------:R-:W-:Y:S04]  /*2dbe0*/  LDGSTS.E [R5+-0x79800], desc[UR34][R166.64], P0 ;  /* 0x86800000a6057fae */ /* 0x000fe80008121862 */
[----:B------:R-:W-:Y:S04]  /*2dbf0*/  LDGSTS.E [R5+-0x79400], desc[UR34][R162.64], P0 ;  /* 0x86c00000a2057fae */ /* 0x000fe80008121862 */
[----:B------:R-:W-:Y:S04]  /*2dc00*/  LDGSTS.E [R5+-0x79000], desc[UR34][R158.64], P0 ;  /* 0x870000009e057fae */ /* 0x000fe80008121862 */
[----:B------:R-:W-:Y:S04]  /*2dc10*/  LDGSTS.E [R5+-0x78c00], desc[UR34][R18.64], P0 ;  /* 0x8740000012057fae */ /* 0x000fe80008121862 */
[----:B------:R-:W-:Y:S04]  /*2dc20*/  LDGSTS.E [R5+-0x78800], desc[UR34][R14.64], P0 ;  /* 0x878000000e057fae */ /* 0x000fe80008121862 */
[----:B------:R1:W-:Y:S01]  /*2dc30*/  LDGSTS.E [R5+-0x78400], desc[UR34][R10.64], P0 ;  /* 0x87c000000a057fae */ /* 0x0003e20008121862 */
[----:B----4-:R-:W-:-:S05]  /*2dc40*/  IADD3 R146, P1, R148, R4, RZ ;  /* 0x0000000494927210 */ /* 0x010fca0007f3e0ff */
[----:B------:R-:W-:Y:S01]  /*2dc50*/  IMAD.X R153, R149, 0x1, R3, P1 ;  /* 0x0000000195997824 */ /* 0x000fe200008e0603 */
[----:B------:R-:W-:-:S05]  /*2dc60*/  IADD3 R148, P1, R150, R4, RZ ;  /* 0x0000000496947210 */ /* 0x000fca0007f3e0ff */
[----:B-1----:R-:W-:Y:S01]  /*2dc70*/  IMAD.X R5, R151, 0x1, R3, P1 ;  /* 0x0000000197057824 */ /* 0x002fe200008e0603 */
[----:B------:R-:W-:-:S05]  /*2dc80*/  IADD3 R150, P1, R144, R4, RZ ;  /* 0x0000000490967210 */ /* 0x000fca0007f3e0ff */
[----:B------:R-:W-:Y:S01]  /*2dc90*/  IMAD.X R151, R145, 0x1, R3, P1 ;  /* 0x0000000191977824 */ /* 0x000fe200008e0603 */
[----:B--2---:R-:W-:-:S05]  /*2dca0*/  IADD3 R156, P1, R142, R4, RZ ;  /* 0x000000048e9c7210 */ /* 0x004fca0007f3e0ff */
[----:B------:R-:W-:Y:S01]  /*2dcb0*/  IMAD.X R157, R143, 0x1, R3, P1 ;  /* 0x000000018f9d7824 */ /* 0x000fe200008e0603 */
[----:B---3--:R-:W-:-:S05]  /*2dcc0*/  IADD3 R154, P1, R140, R4, RZ ;  /* 0x000000048c9a7210 */ /* 0x008fca0007f3e0ff */
        /* <DEDUP_REMOVED lines=42> */
[----:B------:R-:W-:Y:S01]  /*2df70*/  IMAD.X R176, R177, 0x1, R3, P1 ;  /* 0x00000001b1b07824 */ /* 0x000fe200008e0603 */
[-C--:B------:R-:W-:Y:S01]  /*2df80*/  IADD3 R141, P1, R172, R4.reuse, RZ ;  /* 0x00000004ac8d7210 */ /* 0x080fe20007f3e0ff */
[----:B------:R-:W-:Y:S02]  /*2df90*/  IMAD.MOV.U32 R185, RZ, RZ, R229 ;  /* 0x000000ffffb97224 */ /* 0x000fe400078e00e5 */
[----:B------:R-:W-:Y:S02]  /*2dfa0*/  IMAD.MOV.U32 R229, RZ, RZ, R142 ;  /* 0x000000ffffe57224 */ /* 0x000fe400078e008e */
[----:B------:R-:W-:Y:S01]  /*2dfb0*/  IMAD.X R172, R173, 0x1, R3, P1 ;  /* 0x00000001adac7824 */ /* 0x000fe200008e0603 */
[----:B------:R-:W-:Y:S01]  /*2dfc0*/  IADD3 R142, P1, R168, R4, RZ ;  /* 0x00000004a88e7210 */ /* 0x000fe20007f3e0ff */
[----:B------:R-:W-:Y:S01]  /*2dfd0*/  IMAD.MOV.U32 R205, RZ, RZ, R249 ;  /* 0x000000ffffcd7224 */ /* 0x000fe200078e00f9 */
[----:B------:R-:W1:Y:S01]  /*2dfe0*/  S2R R177, SR_TID.X ;  /* 0x0000000000b17919 */ /* 0x000e620000002100 */
[----:B------:R-:W-:-:S02]  /*2dff0*/  IMAD.MOV.U32 R249, RZ, RZ, R143 ;  /* 0x000000fffff97224 */ /* 0x000fc400078e008f */
[----:B------:R-:W-:Y:S01]  /*2e000*/  IMAD.X R168, R169, 0x1, R3, P1 ;  /* 0x00000001a9a87824 */ /* 0x000fe200008e0603 */
[-C--:B------:R-:W-:Y:S01]  /*2e010*/  IADD3 R143, P1, R164, R4.reuse, RZ ;  /* 0x00000004a48f7210 */ /* 0x080fe20007f3e0ff */
[----:B------:R-:W-:Y:S02]  /*2e020*/  IMAD.MOV.U32 R181, RZ, RZ, R225 ;  /* 0x000000ffffb57224 */ /* 0x000fe400078e00e1 */
[----:B------:R-:W-:Y:S02]  /*2e030*/  IMAD.MOV.U32 R225, RZ, RZ, R144 ;  /* 0x000000ffffe17224 */ /* 0x000fe400078e0090 */
        /* <DEDUP_REMOVED lines=13> */
[----:B------:R-:W-:Y:S01]  /*2e110*/  IMAD.MOV.U32 R241, RZ, RZ, R23 ;  /* 0x000000fffff17224 */ /* 0x000fe200078e0017 */
[----:B-1----:R-:W-:Y:S01]  /*2e120*/  LOP3.LUT R169, R177, 0x7f, RZ, 0xc0, !PT ;  /* 0x0000007fb1a97812 */ /* 0x002fe200078ec0ff */
[----:B------:R-:W-:Y:S01]  /*2e130*/  IMAD.X R12, R13, 0x1, R3, P1 ;  /* 0x000000010d0c7824 */ /* 0x000fe200008e0603 */
[----:B------:R-:W-:Y:S01]  /*2e140*/  IADD3 R23, P1, R8, R4, RZ ;  /* 0x0000000408177210 */ /* 0x000fe20007f3e0ff */
[----:B------:R-:W-:Y:S01]  /*2e150*/  IMAD.MOV.U32 R213, RZ, RZ, R149 ;  /* 0x000000ffffd57224 */ /* 0x000fe200078e0095 */
[----:B------:R-:W-:Y:S01]  /*2e160*/  LOP3.LUT R165, R177, 0x60, RZ, 0xc0, !PT ;  /* 0x00000060b1a57812 */ /* 0x000fe200078ec0ff */
[----:B------:R-:W-:-:S02]  /*2e170*/  IMAD.MOV.U32 R217, RZ, RZ, R147 ;  /* 0x000000ffffd97224 */ /* 0x000fc400078e0093 */
[----:B------:R-:W-:Y:S02]  /*2e180*/  IMAD.MOV.U32 R149, RZ, RZ, R5 ;  /* 0x000000ffff957224 */ /* 0x000fe400078e0005 */
[----:B------:R-:W-:Y:S01]  /*2e190*/  IMAD.X R8, R9, 0x1, R3, P1 ;  /* 0x0000000109087824 */ /* 0x000fe200008e0603 */
[----:B------:R-:W-:Y:S01]  /*2e1a0*/  SHF.R.U32.HI R9, RZ, 0x1, R165 ;  /* 0x00000001ff097819 */ /* 0x000fe200000116a5 */
[----:B------:R-:W-:Y:S02]  /*2e1b0*/  IMAD.MOV.U32 R147, RZ, RZ, R153 ;  /* 0x000000ffff937224 */ /* 0x000fe400078e0099 */
[----:B------:R-:W-:-:S03]  /*2e1c0*/  IMAD.SHL.U32 R5, R169, 0x4, RZ ;  /* 0x00000004a9057824 */ /* 0x000fc600078e00ff */
[----:B------:R1:W-:Y:S02]  /*2e1d0*/  STL.64 [R1+0xe40], R146 ;  /* 0x000e409201007387 */ /* 0x0003e40000100a00 */
[----:B------:R-:W-:Y:S02]  /*2e1e0*/  LOP3.LUT R5, R5, R9, RZ, 0x3c, !PT ;  /* 0x0000000905057212 */ /* 0x000fe400078e3cff */
[----:B------:R2:W-:Y:S01]  /*2e1f0*/  STL.64 [R1+0xe30], R148 ;  /* 0x000e309401007387 */ /* 0x0005e20000100a00 */
[----:B------:R-:W-:Y:S01]  /*2e200*/  IMAD.MOV.U32 R177, RZ, RZ, R176 ;  /* 0x000000ffffb17224 */ /* 0x000fe200078e00b0 */
[----:B------:R-:W-:Y:S02]  /*2e210*/  LOP3.LUT R5, R5, 0x40, RZ, 0x3c, !PT ;  /* 0x0000004005057812 */ /* 0x000fe400078e3cff */
[----:B------:R3:W-:Y:S01]  /*2e220*/  STL.64 [R1+0xe20], R150 ;  /* 0x000e209601007387 */ /* 0x0007e20000100a00 */
[----:B------:R-:W-:Y:S02]  /*2e230*/  IMAD.MOV.U32 R176, RZ, RZ, R140 ;  /* 0x000000ffffb07224 */ /* 0x000fe400078e008c */
[----:B------:R-:W-:Y:S01]  /*2e240*/  IMAD.MOV.U32 R173, RZ, RZ, R172 ;  /* 0x000000ffffad7224 */ /* 0x000fe200078e00ac */
[----:B------:R4:W-:Y:S01]  /*2e250*/  STL.64 [R1+0xe10], R156 ;  /* 0x000e109c01007387 */ /* 0x0009e20000100a00 */
[----:B------:R-:W-:-:S02]  /*2e260*/  IMAD.MOV.U32 R172, RZ, RZ, R141 ;  /* 0x000000ffffac7224 */ /* 0x000fc400078e008d */
[----:B------:R-:W-:Y:S01]  /*2e270*/  IMAD.MOV.U32 R169, RZ, RZ, R168 ;  /* 0x000000ffffa97224 */ /* 0x000fe200078e00a8 */
[----:B------:R4:W-:Y:S01]  /*2e280*/  STL.64 [R1+0xe00], R154 ;  /* 0x000e009a01007387 */ /* 0x0009e20000100a00 */
[----:B------:R-:W-:Y:S02]  /*2e290*/  IMAD.MOV.U32 R168, RZ, RZ, R142 ;  /* 0x000000ffffa87224 */ /* 0x000fe400078e008e */
[----:B------:R-:W-:Y:S01]  /*2e2a0*/  IMAD.MOV.U32 R165, RZ, RZ, R164 ;  /* 0x000000ffffa57224 */ /* 0x000fe200078e00a4 */
[----:B------:R1:W5:Y:S01]  /*2e2b0*/  LDL.LU R140, [R1+0x1448] ;  /* 0x00144800018c7983 */ /* 0x0003620000300800 */
[----:B------:R-:W-:Y:S01]  /*2e2c0*/  IMAD.MOV.U32 R164, RZ, RZ, R143 ;  /* 0x000000ffffa47224 */ /* 0x000fe200078e008f */
[----:B------:R-:W-:Y:S01]  /*2e2d0*/  IADD3 R5, R5, 0x100000, R6 ;  /* 0x0010000005057810 */ /* 0x000fe20007ffe006 */
[----:B------:R-:W-:Y:S01]  /*2e2e0*/  IMAD.MOV.U32 R161, RZ, RZ, R160 ;  /* 0x000000ffffa17224 */ /* 0x000fe200078e00a0 */
[----:B------:R1:W5:Y:S01]  /*2e2f0*/  LDL.LU R141, [R1+0x1444] ;  /* 0x00144400018d7983 */ /* 0x0003620000300800 */
[----:B------:R-:W-:-:S02]  /*2e300*/  IMAD.MOV.U32 R160, RZ, RZ, R144 ;  /* 0x000000ffffa07224 */ /* 0x000fc400078e0090 */
[----:B------:R-:W-:Y:S01]  /*2e310*/  IMAD.MOV.U32 R21, RZ, RZ, R20 ;  /* 0x000000ffff157224 */ /* 0x000fe200078e0014 */
[----:B------:R1:W5:Y:S01]  /*2e320*/  LDL.LU R142, [R1+0x1440] ;  /* 0x00144000018e7983 */ /* 0x0003620000300800 */
[----:B------:R-:W-:Y:S02]  /*2e330*/  IMAD.MOV.U32 R20, RZ, RZ, R145 ;  /* 0x000000ffff147224 */ /* 0x000fe400078e0091 */
[----:B------:R-:W-:Y:S01]  /*2e340*/  IMAD.MOV.U32 R17, RZ, RZ, R16 ;  /* 0x000000ffff117224 */ /* 0x000fe200078e0010 */
[----:B------:R1:W5:Y:S01]  /*2e350*/  LDL.LU R143, [R1+0x143c] ;  /* 0x00143c00018f7983 */ /* 0x0003620000300800 */
[----:B------:R-:W-:Y:S02]  /*2e360*/  IMAD.MOV.U32 R16, RZ, RZ, R7 ;  /* 0x000000ffff107224 */ /* 0x000fe400078e0007 */
[----:B------:R-:W-:Y:S01]  /*2e370*/  IMAD.MOV.U32 R13, RZ, RZ, R12 ;  /* 0x000000ffff0d7224 */ /* 0x000fe200078e000c */
[----:B------:R1:W5:Y:S01]  /*2e380*/  LDL.LU R144, [R1+0x1438] ;  /* 0x0014380001907983 */ /* 0x0003620000300800 */
[----:B------:R-:W-:-:S02]  /*2e390*/  IMAD.MOV.U32 R12, RZ, RZ, R152 ;  /* 0x000000ffff0c7224 */ /* 0x000fc400078e0098 */
[----:B------:R-:W-:Y:S01]  /*2e3a0*/  IMAD.MOV.U32 R9, RZ, RZ, R8 ;  /* 0x000000ffff097224 */ /* 0x000fe200078e0008 */
[----:B------:R1:W5:Y:S01]  /*2e3b0*/  LDL.LU R145, [R1+0x1434] ;  /* 0x0014340001917983 */ /* 0x0003620000300800 */
[----:B------:R-:W-:-:S03]  /*2e3c0*/  IMAD.MOV.U32 R8, RZ, RZ, R23 ;  /* 0x000000ffff087224 */ /* 0x000fc600078e0017 */
[----:B------:R-:W4:Y:S04]  /*2e3d0*/  LDL.LU R7, [R1+0x1430] ;  /* 0x0014300001077983 */ /* 0x000f280000300800 */
[----:B------:R1:W5:Y:S04]  /*2e3e0*/  LDL.LU R152, [R1+0x142c] ;  /* 0x00142c0001987983 */ /* 0x0003680000300800 */
[----:B------:R1:W5:Y:S04]  /*2e3f0*/  LDL.LU R23, [R1+0x1428] ;  /* 0x0014280001177983 */ /* 0x0003680000300800 */
[----:B------:R1:W-:Y:S04]  /*2e400*/  LDGSTS.E [R5+-0x7fe00], desc[UR34][R146.64], P0 ;  /* 0x8020000092057fae */ /* 0x0003e80008121862 */
[----:B------:R2:W-:Y:S04]  /*2e410*/  LDGSTS.E [R5+-0x7fa00], desc[UR34][R148.64], P0 ;  /* 0x8060000094057fae */ /* 0x0005e80008121862 */
[----:B------:R3:W-:Y:S04]  /*2e420*/  LDGSTS.E [R5+-0x7f600], desc[UR34][R150.64], P0 ;  /* 0x80a0000096057fae */ /* 0x0007e80008121862 */
[----:B-1----:R1:W5:Y:S04]  /*2e430*/  LDL.LU.64 R146, [R1+0x1420] ;  /* 0x0014200001927983 */ /* 0x0023680000300a00 */
[----:B--2---:R1:W5:Y:S04]  /*2e440*/  LDL.LU.64 R148, [R1+0x1418] ;  /* 0x0014180001947983 */ /* 0x0043680000300a00 */
[----:B---3--:R1:W5:Y:S04]  /*2e450*/  LDL.LU.64 R150, [R1+0x1410] ;  /* 0x0014100001967983 */ /* 0x0083680000300a00 */
[----:B------:R1:W-:Y:S04]  /*2e460*/  LDGSTS.E [R5+-0x7f200], desc[UR34][R156.64], P0 ;  /* 0x80e000009c057fae */ /* 0x0003e80008121862 */
[----:B------:R1:W-:Y:S04]  /*2e470*/  LDGSTS.E [R5+-0x7ee00], desc[UR34][R154.64], P0 ;  /* 0x812000009a057fae */ /* 0x0003e80008121862 */
[----:B----4-:R1:W5:Y:S04]  /*2e480*/  LDL.LU.64 R156, [R1+0x1408] ;  /* 0x00140800019c7983 */ /* 0x0103680000300a00 */
[----:B------:R1:W5:Y:S04]  /*2e490*/  LDL.LU.64 R154, [R1+0x1400] ;  /* 0x00140000019a7983 */ /* 0x0003680000300a00 */
[----:B------:R-:W2:Y:S01]  /*2e4a0*/  LDL R6, [R1+0x12c4] ;  /* 0x0012c40001067983 */ /* 0x000ea20000100800 */
        /* <DEDUP_REMOVED lines=14> */
[----:B------:R-:W-:Y:S01]  /*2e590*/  LOP3.LUT R217, R217, R216, RZ, 0x3c, !PT ;  /* 0x000000d8d9d97212 */ /* 0x000fe200078e3cff */
[----:B------:R1:W-:Y:S01]  /*2e5a0*/  LDGSTS.E [R5+-0x7ea00], desc[UR34][R248.64], P0 ;  /* 0x81600000f8057fae */ /* 0x0003e20008121862 */
[----:B------:R-:W-:Y:S02]  /*2e5b0*/  LOP3.LUT R245, R245, R244, RZ, 0x3c, !PT ;  /* 0x000000f4f5f57212 */ /* 0x000fe400078e3cff */
[----:B------:R-:W-:Y:S02]  /*2e5c0*/  LOP3.LUT R228, R229, R228, RZ, 0x3c, !PT ;  /* 0x000000e4e5e47212 */ /* 0x000fe400078e3cff */
[----:B------:R-:W-:Y:S01]  /*2e5d0*/  LOP3.LUT R213, R213, R212, RZ, 0x3c, !PT ;  /* 0x000000d4d5d57212 */ /* 0x000fe200078e3cff */
[----:B------:R1:W-:Y:S01]  /*2e5e0*/  LDGSTS.E [R5+-0x7e600], desc[UR34][R244.64], P0 ;  /* 0x81a00000f4057fae */ /* 0x0003e20008121862 */
        /* <DEDUP_REMOVED lines=37> */
[----:B------:R-:W-:Y:S01]  /*2e840*/  LOP3.LUT R201, R201, R200, RZ, 0x3c, !PT ;  /* 0x000000c8c9c97212 */ /* 0x000fe200078e3cff */
[----:B------:R1:W-:Y:S01]  /*2e850*/  LDGSTS.E [R5+-0x7be00], desc[UR34][R204.64], P0 ;  /* 0x84200000cc057fae */ /* 0x0003e20008121862 */
[----:B------:R-:W-:Y:S02]  /*2e860*/  LOP3.LUT R184, R185, R184, RZ, 0x3c, !PT ;  /* 0x000000b8b9b87212 */ /* 0x000fe400078e3cff */
[----:B------:R-:W-:Y:S01]  /*2e870*/  LOP3.LUT R197, R197, R196, RZ, 0x3c, !PT ;  /* 0x000000c4c5c57212 */ /* 0x000fe200078e3cff */
[----:B------:R1:W-:Y:S01]  /*2e880*/  LDGSTS.E [R5+-0x7ba00], desc[UR34][R200.64], P0 ;  /* 0x84600000c8057fae */ /* 0x0003e20008121862 */
[----:B------:R-:W-:-:S02]  /*2e890*/  LOP3.LUT R180, R181, R180, RZ, 0x3c, !PT ;  /* 0x000000b4b5b47212 */ /* 0x000fc400078e3cff */
[----:B------:R-:W-:Y:S01]  /*2e8a0*/  LOP3.LUT R193, R193, R192, RZ, 0x3c, !PT ;  /* 0x000000c0c1c17212 */ /* 0x000fe200078e3cff */
[----:B------:R1:W-:Y:S01]  /*2e8b0*/  LDGSTS.E [R5+-0x7b600], desc[UR34][R196.64], P0 ;  /* 0x84a00000c4057fae */ /* 0x0003e20008121862 */
[----:B------:R-:W-:Y:S02]  /*2e8c0*/  LOP3.LUT R189, R189, R188, RZ, 0x3c, !PT ;  /* 0x000000bcbdbd7212 */ /* 0x000fe400078e3cff */
[----:B------:R-:W-:Y:S01]  /*2e8d0*/  LOP3.LUT R185, R185, R184, RZ, 0x3c, !PT ;  /* 0x000000b8b9b97212 */ /* 0x000fe200078e3cff */
[----:B------:R1:W-:Y:S01]  /*2e8e0*/  LDGSTS.E [R5+-0x7b200], desc[UR34][R192.64], P0 ;  /* 0x84e00000c0057fae */ /* 0x0003e20008121862 */
[----:B------:R-:W-:-:S03]  /*2e8f0*/  LOP3.LUT R181, R181, R180, RZ, 0x3c, !PT ;  /* 0x000000b4b5b57212 */ /* 0x000fc600078e3cff */
        /* <DEDUP_REMOVED lines=12> */
[----:B------:R-:W0:Y:S01]  /*2e9c0*/  LDGDEPBAR ;  /* 0x00000000000079af */ /* 0x000e220000000000 */
[----:B------:R-:W-:-:S05]  /*2e9d0*/  VIADD R7, R7, 0x1 ;  /* 0x0000000107077836 */ /* 0x000fca0000000000 */
[----:B--2---:R-:W-:-:S13]  /*2e9e0*/  ISETP.NE.U32.AND P0, PT, R7, R6, PT ;  /* 0x000000060700720c */ /* 0x004fda0003f05070 */
[----:B-1----:R-:W-:Y:S05]  /*2e9f0*/  @P0 BRA `(.L_x_1) ;  /* 0xffffff2c00c80947 */ /* 0x002fea000383ffff */
.L_x_0:
[----:B------:R-:W2:Y:S01]  /*2ea00*/  LDL.LU R5, [R1+0x800] ;  /* 0x0008000001057983 */ /* 0x000ea20000300800 */
[----:B------:R-:W-:-:S04]  /*2ea10*/  DEPBAR.LE SB0, 0x0 ;  /* 0x000080000000791a */ /* 0x000fc80000000000 */
[----:B------:R-:W3:Y:S01]  /*2ea20*/  LDL.LU R4, [R1+0xc00] ;  /* 0x000c000001047983 */ /* 0x000ee20000300800 */
[----:B------:R-:W-:Y:S01]  /*2ea30*/  ULDC.64 UR36, c[0x0][0x228] ;  /* 0x00008a0000247ab9 */ /* 0x000fe20000000a00 */
[----:B------:R-:W-:Y:S01]  /*2ea40*/  ULDC UR4, c[0x0][0x248] ;  /* 0x0000920000047ab9 */ /* 0x000fe20000000800 */
[----:B------:R-:W-:Y:S01]  /*2ea50*/  ULDC UR5, c[0x0][0x248] ;  /* 0x0000920000057ab9 */ /* 0x000fe20000000800 */
[----:B------:R-:W4:Y:S01]  /*2ea60*/  LDL.LU R22, [R1+0xc08] ;  /* 0x000c080001167983 */ /* 0x000f220000300800 */
[----:B------:R-:W-:Y:S01]  /*2ea70*/  ULDC UR6, c[0x0][0x248] ;  /* 0x0000920000067ab9 */ /* 0x000fe20000000800 */
[----:B------:R-:W-:Y:S01]  /*2ea80*/  ULDC.64 UR38, c[0x0][0x228] ;  /* 0x00008a0000267ab9 */ /* 0x000fe20000000a00 */
[----:B------:R-:W-:Y:S01]  /*2ea90*/  ULDC UR7, c[0x0][0x248] ;  /* 0x0000920000077ab9 */ /* 0x000fe20000000800 */
[----:B------:R-:W2:Y:S01]  /*2eaa0*/  LDL.LU R7, [R1+0xa00] ;  /* 0x000a000001077983 */ /* 0x000ea20000300800 */
[----:B------:R-:W-:Y:S01]  /*2eab0*/  ULDC.64 UR40, c[0x0][0x228] ;  /* 0x00008a0000287ab9 */ /* 0x000fe20000000a00 */
[----:B------:R-:W-:Y:S01]  /*2eac0*/  ULDC UR24, c[0x0][0x228] ;  /* 0x00008a0000187ab9 */ /* 0x000fe20000000800 */
[----:B------:R-:W-:Y:S01]  /*2ead0*/  ULDC UR25, c[0x0][0x228] ;  /* 0x00008a0000197ab9 */ /* 0x000fe20000000800 */
[----:B------:R-:W2:Y:S01]  /*2eae0*/  LDL.LU R6, [R1+0xa08] ;  /* 0x000a080001067983 */ /* 0x000ea20000300800 */
[----:B------:R-:W-:Y:S01]  /*2eaf0*/  ULDC UR27, c[0x0][0x228] ;  /* 0x00008a00001b7ab9 */ /* 0x000fe20000000800 */
[----:B------:R-:W-:Y:S01]  /*2eb00*/  ULDC UR26, c[0x0][0x228] ;  /* 0x00008a00001a7ab9 */ /* 0x000fe20000000800 */
[----:B------:R-:W-:Y:S01]  /*2eb10*/  ULDC UR11, c[0x0][0x248] ;  /* 0x00009200000b7ab9 */ /* 0x000fe20000000800 */
[----:B------:R-:W1:Y:S01]  /*2eb20*/  S2R R153, SR_TID.X ;  /* 0x0000000000997919 */ /* 0x000e620000002100 */
[----:B------:R-:W-:Y:S01]  /*2eb30*/  ULDC UR29, c[0x0][0x248] ;  /* 0x00009200001d7ab9 */ /* 0x000fe20000000800 */
[----:B------:R-:W-:Y:S01]  /*2eb40*/  ULDC UR28, c[0x0][0x228] ;  /* 0x00008a00001c7ab9 */ /* 0x000fe20000000800 */
[----:B------:R-:W-:Y:S01]  /*2eb50*/  ULDC UR30, c[0x0][0x248] ;  /* 0x00009200001e7ab9 */ /* 0x000fe20000000800 */
[----:B------:R-:W1:Y:S01]  /*2eb60*/  S2R R9, SR_TID.X ;  /* 0x0000000000097919 */ /* 0x000e620000002100 */
[----:B------:R-:W-:Y:S01]  /*2eb70*/  ULDC UR33, c[0x0][0x228] ;  /* 0x00008a0000217ab9 */ /* 0x000fe20000000800 */
        /* <DEDUP_REMOVED lines=26> */
[C---:B-1----:R-:W-:Y:S01]  /*2ed20*/  IMAD.SHL.U32 R3, R153.reuse, 0x10, RZ ;  /* 0x0000001099037824 */ /* 0x042fe200078e00ff */
[----:B------:R-:W-:Y:S01]  /*2ed30*/  ULDC UR9, c[0x0][0x228] ;  /* 0x00008a0000097ab9 */ /* 0x000fe20000000800 */
[----:B------:R-:W-:Y:S01]  /*2ed40*/  IMAD.SHL.U32 R153, R153, 0x40, RZ ;  /* 0x0000004099997824 */ /* 0x000fe200078e00ff */
[----:B------:R-:W-:Y:S01]  /*2ed50*/  ULDC UR10, c[0x0][0x228] ;  /* 0x00008a00000a7ab9 */ /* 0x000fe20000000800 */
[----:B------:R-:W-:Y:S01]  /*2ed60*/  LOP3.LUT R9, R9, 0x7f, RZ, 0xc0, !PT ;  /* 0x0000007f09097812 */ /* 0x000fe200078ec0ff */
[----:B------:R-:W-:Y:S01]  /*2ed70*/  ULDC UR19, c[0x0][0x228] ;  /* 0x00008a0000137ab9 */ /* 0x000fe20000000800 */
[----:B------:R-:W-:Y:S01]  /*2ed80*/  LOP3.LUT R2, R3, 0xf0, RZ, 0xc0, !PT ;  /* 0x000000f003027812 */ /* 0x000fe200078ec0ff */
[----:B------:R-:W-:Y:S01]  /*2ed90*/  ULDC UR43, c[0x0][0x228] ;  /* 0x00008a00002b7ab9 */ /* 0x000fe20000000800 */
[----:B------:R-:W1:Y:S01]  /*2eda0*/  S2R R3, SR_TID.X ;  /* 0x0000000000037919 */ /* 0x000e620000002100 */
[----:B------:R-:W-:Y:S01]  /*2edb0*/  LOP3.LUT R153, R153, 0x400, RZ, 0xc0, !PT ;  /* 0x0000040099997812 */ /* 0x000fe200078ec0ff */
[----:B------:R-:W-:Y:S01]  /*2edc0*/  ULDC UR44, c[0x0][0x228] ;  /* 0x00008a00002c7ab9 */ /* 0x000fe20000000800 */
[----:B-----5:R-:W-:Y:S01]  /*2edd0*/  LEA R157, R9, UR8, 0x4 ;  /* 0x00000008099d7c11 */ /* 0x020fe2000f8e20ff */
[----:B------:R-:W-:Y:S01]  /*2ede0*/  BAR.SYNC.DEFER_BLOCKING 0x0 ;  /* 0x0000000000007b1d */ /* 0x000fe20000010000 */
[----:B------:R-:W-:Y:S01]  /*2edf0*/  IADD3 R153, R153, UR8, R2 ;  /* 0x0000000899997c10 */ /* 0x000fe2000fffe002 */
[----:B------:R-:W-:-:S04]  /*2ee00*/  VIADD R2, R23, 0x80 ;  /* 0x0000008017027836 */ /* 0x000fc80000000000 */
[----:B------:R-:W-:Y:S01]  /*2ee10*/  ULDC UR8, c[0x0][0x248] ;  /* 0x0000920000087ab9 */ /* 0x000fe20000000800 */
[----:B------:R-:W-:Y:S01]  /*2ee20*/  ISETP.GE.AND P0, PT, R2, UR37, PT ;  /* 0x0000002502007c0c */ /* 0x000fe2000bf06270 */
[----:B------:R-:W-:Y:S01]  /*2ee30*/  ULDC UR42, c[0x0][0x22c] ;  /* 0x00008b00002a7ab9 */ /* 0x000fe20000000800 */
[----:B------:R-:W-:Y:S01]  /*2ee40*/  ULDC UR45, c[0x0][0x228] ;  /* 0x00008a00002d7ab9 */ /* 0x000fe20000000800 */
[----:B------:R-:W-:Y:S01]  /*2ee50*/  ULDC UR22, c[0x0][0x228] ;  /* 0x00008a0000167ab9 */ /* 0x000fe20000000800 */
[----:B------:R-:W-:Y:S01]  /*2ee60*/  ULDC UR57, c[0x0][0x228] ;  /* 0x00008a0000397ab9 */ /* 0x000fe20000000800 */
[----:B-1----:R-:W-:Y:S01]  /*2ee70*/  LOP3.LUT R8, R3, 0x60, RZ, 0xc0, !PT ;  /* 0x0000006003087812 */ /* 0x002fe200078ec0ff */
[----:B---3--:R-:W-:Y:S01]  /*2ee80*/  IMAD.MOV.U32 R160, RZ, RZ, R4 ;  /* 0x000000ffffa07224 */ /* 0x008fe200078e0004 */
[----:B------:R-:W-:-:S03]  /*2ee90*/  LOP3.LUT R21, R21, 0xfeffffff, RZ, 0xc0, !PT ;  /* 0xfeffffff15157812 */ /* 0x000fc600078ec0ff */
[----:B------:R-:W-:Y:S01]  /*2eea0*/  IMAD R153, R8, 0x8, R153 ;  /* 0x0000000808997824 */ /* 0x000fe200078e0299 */
[----:B------:R-:W-:Y:S01]  /*2eeb0*/  LOP3.LUT R20, R20, 0x7fffffff, RZ, 0xc0, !PT ;  /* 0x7fffffff14147812 */ /* 0x000fe200078ec0ff */
[----:B----4-:R-:W-:Y:S01]  /*2eec0*/  IMAD.MOV.U32 R161, RZ, RZ, R22 ;  /* 0x000000ffffa17224 */ /* 0x010fe200078e0016 */
[----:B------:R-:W-:Y:S01]  /*2eed0*/  ULDC UR37, c[0x0][0x228] ;  /* 0x00008a0000257ab9 */ /* 0x000fe20000000800 */
[----:B--2---:R-:W-:Y:S02]  /*2eee0*/  IMAD.MOV.U32 R4, RZ, RZ, R5 ;  /* 0x000000ffff047224 */ /* 0x004fe400078e0005 */
[----:B------:R-:W-:Y:S01]  /*2eef0*/  IMAD.MOV.U32 R162, RZ, RZ, R7 ;  /* 0x000000ffffa27224 */ /* 0x000fe200078e0007 */
[----:B------:R-:W2:Y:S01]  /*2ef00*/  LDL.LU R5, [R1+0x808] ;  /* 0x0008080001057983 */ /* 0x000ea20000300800 */
[----:B------:R-:W-:-:S03]  /*2ef10*/  IMAD.MOV.U32 R163, RZ, RZ, R6 ;  /* 0x000000ffffa37224 */ /* 0x000fc600078e0006 */
[----:B------:R-:W2:Y:S01]  /*2ef20*/  LDL.LU R6, [R1+0x600] ;  /* 0x0006000001067983 */ /* 0x000ea20000300800 */
[C---:B------:R-:W-:Y:S02]  /*2ef30*/  IMAD R2, R23.reuse, UR4, RZ ;  /* 0x0000000417027c24 */ /* 0x040fe4000f8e02ff */
[----:B------:R-:W-:Y:S01]  /*2ef40*/  VIADD R3, R23, 0x81 ;  /* 0x0000008117037836 */ /* 0x000fe20000000000 */
[----:B------:R-:W-:Y:S01]  /*2ef50*/  STSM.16.M88.4 [R153], R160 ;  /* 0x000000a099007844 */ /* 0x000fe20000000200 */
[----:B------:R-:W-:Y:S06]  /*2ef60*/  BAR.SYNC.DEFER_BLOCKING 0x0 ;  /* 0x0000000000007b1d */ /* 0x000fec0000010000 */
[----:B------:R-:W2:Y:S01]  /*2ef70*/  LDL.LU R7, [R1+0x608] ;  /* 0x0006080001077983 */ /* 0x000ea20000300800 */
[----:B------:R-:W-:Y:S01]  /*2ef80*/  VIADD R2, R2, UR4 ;  /* 0x0000000402027c36 */ /* 0x000fe20008000000 */
[----:B------:R-:W-:Y:S01]  /*2ef90*/  ISETP.GE.AND P1, PT, R3, UR39, PT ;  /* 0x0000002703007c0c */ /* 0x000fe2000bf26270 */
[----:B------:R-:W-:Y:S01]  /*2efa0*/  ULDC UR39, c[0x0][0x228] ;  /* 0x00008a0000277ab9 */ /* 0x000fe20000000800 */
[----:B------:R-:W1:Y:S01]  /*2efb0*/  LDS.128 R160, [R157] ;  /* 0x000000009da07984 */ /* 0x000e620000000c00 */
[----:B------:R-:W-:Y:S06]  /*2efc0*/  BAR.SYNC.DEFER_BLOCKING 0x0 ;  /* 0x0000000000007b1d */ /* 0x000fec0000010000 */
[----:B-1----:R1:W-:Y:S04]  /*2efd0*/  STL.64 [R1+0xe20], R160 ;  /* 0x000e20a001007387 */ /* 0x0023e80000100a00 */
[----:B------:R3:W-:Y:S04]  /*2efe0*/  STL.64 [R1+0xe28], R162 ;  /* 0x000e28a201007387 */ /* 0x0007e80000100a00 */
[----:B-1----:R-:W4:Y:S04]  /*2eff0*/  LDL.LU R160, [R1+0x400] ;  /* 0x0004000001a07983 */ /* 0x002f280000300800 */
[----:B------:R-:W4:Y:S04]  /*2f000*/  LDL.LU R161, [R1+0x408] ;  /* 0x0004080001a17983 */ /* 0x000f280000300800 */
[----:B---3--:R-:W4:Y:S04]  /*2f010*/  LDL.LU R162, [R1+0x200] ;  /* 0x0002000001a27983 */ /* 0x008f280000300800 */
[----:B------:R-:W4:Y:S04]  /*2f020*/  LDL.LU R163, [R1+0x208] ;  /* 0x0002080001a37983 */ /* 0x000f280000300800 */
[----:B--2---:R1:W-:Y:S01]  /*2f030*/  STSM.16.M88.4 [R153], R4 ;  /* 0x0000000499007844 */ /* 0x0043e20000000200 */
[----:B------:R-:W-:Y:S06]  /*2f040*/  BAR.SYNC.DEFER_BLOCKING 0x0 ;  /* 0x0000000000007b1d */ /* 0x000fec0000010000 */
[----:B-1----:R-:W2:Y:S04]  /*2f050*/  LDL.LU R4, [R1] ;  /* 0x0000000001047983 */ /* 0x002ea80000300800 */
[----:B------:R-:W2:Y:S04]  /*2f060*/  LDL.LU R5, [R1+0x8] ;  /* 0x0000080001057983 */ /* 0x000ea80000300800 */
[----:B------:R-:W1:Y:S01]  /*2f070*/  LDS.128 R164, [R157] ;  /* 0x000000009da47984 */ /* 0x000e620000000c00 */
[----:B------:R-:W-:Y:S06]  /*2f080*/  BAR.SYNC.DEFER_BLOCKING 0x0 ;  /* 0x0000000000007b1d */ /* 0x000fec0000010000 */
[----:B----4-:R-:W-:Y:S02]  /*2f090*/  STSM.16.M88.4 [R153], R160 ;  /* 0x000000a099007844 */ /* 0x010fe40000000200 */
[----:B------:R-:W-:Y:S06]  /*2f0a0*/  BAR.SYNC.DEFER_BLOCKING 0x0 ;  /* 0x0000000000007b1d */ /* 0x000fec0000010000 */
[----:B------:R-:W3:Y:S04]  /*2f0b0*/  LDS.128 R160, [R157] ;  /* 0x000000009da07984 */ /* 0x000ee80000000c00 */
[----:B-1----:R-:W-:Y:S04]  /*2f0c0*/  STL.64 [R1+0xe10], R164 ;  /* 0x000e10a401007387 */ /* 0x002fe80000100a00 */
[----:B------:R-:W-:Y:S01]  /*2f0d0*/  STL.64 [R1+0xe18], R166 ;  /* 0x000e18a601007387 */ /* 0x000fe20000100a00 */
[----:B------:R-:W-:Y:S06]  /*2f0e0*/  BAR.SYNC.DEFER_BLOCKING 0x0 ;  /* 0x0000000000007b1d */ /* 0x000fec0000010000 */
[----:B---3--:R1:W-:Y:S04]  /*2f0f0*/  STL.64 [R1+0xe00], R160 ;  /* 0x000e00a001007387 */ /* 0x0083e80000100a00 */
[----:B------:R3:W-:Y:S04]  /*2f100*/  STL.64 [R1+0xe08], R162 ;  /* 0x000e08a201007387 */ /* 0x0007e80000100a00 */
[----:B-1----:R-:W4:Y:S04]  /*2f110*/  LDL.LU R160, [R1+0xc04] ;  /* 0x000c040001a07983 */ /* 0x002f280000300800 */
[----:B------:R-:W4:Y:S04]  /*2f120*/  LDL.LU R161, [R1+0xc0c] ;  /* 0x000c0c0001a17983 */ /* 0x000f280000300800 */
[----:B---3--:R-:W4:Y:S04]  /*2f130*/  LDL.LU R162, [R1+0xa04] ;  /* 0x000a040001a27983 */ /* 0x008f280000300800 */
[----:B------:R-:W4:Y:S01]  /*2f140*/  LDL.LU R163, [R1+0xa0c] ;  /* 0x000a0c0001a37983 */ /* 0x000f220000300800 */
[----:B------:R-:W-:-:S02]  /*2f150*/  IMAD.MOV.U32 R6, RZ, RZ, R24 ;  /* 0x000000ffff067224 */ /* 0x000fc400078e0018 */
[----:B------:R-:W-:-:S05]  /*2f160*/  IMAD.MOV.U32 R7, RZ, RZ, R26 ;  /* 0x000000ffff077224 */ /* 0x000fca00078e001a */
[----:B--2---:R1:W-:Y:S01]  /*2f170*/  STSM.16.M88.4 [R153], R4 ;  /* 0x0000000499007844 */ /* 0x0043e20000000200 */
[----:B------:R-:W-:Y:S06]  /*2f180*/  BAR.SYNC.DEFER_BLOCKING 0x0 ;  /* 0x0000000000007b1d */ /* 0x000fec0000010000 */
[----:B-1----:R-:W2:Y:S04]  /*2f190*/  LDL.LU R4, [R1+0x804] ;  /* 0x0008040001047983 */ /* 0x002ea80000300800 */
[----:B------:R-:W2:Y:S04]  /*2f1a0*/  LDL.LU R5, [R1+0x80c] ;  /* 0x00080c0001057983 */ /* 0x000ea80000300800 */
[----:B------:R-:W2:Y:S04]  /*2f1b0*/  LDL.LU R6, [R1+0x604] ;  /* 0x0006040001067983 */ /* 0x000ea80000300800 */
[----:B------:R-:W1:Y:S01]  /*2f1c0*/  LDS.128 R164, [R157] ;  /* 0x000000009da47984 */ /* 0x000e620000000c00 */
[----:B------:R-:W-:Y:S06]  /*2f1d0*/  BAR.SYNC.DEFER_BLOCKING 0x0 ;  /* 0x0000000000007b1d */ /* 0x000fec0000010000 */
[----:B------:R-:W2:Y:S04]  /*2f1e0*/  LDL.LU R7, [R1+0x60c] ;  /* 0x00060c0001077983 */ /* 0x000ea80000300800 */
[----:B-1----:R-:W-:Y:S04]  /*2f1f0*/  STL.64 [R1+0xa00], R164 ;  /* 0x000a00a401007387 */ /* 0x002fe80000100a00 */
[----:B------:R-:W-:Y:S04]  /*2f200*/  STL.64 [R1+0xa08], R166 ;  /* 0x000a08a601007387 */ /* 0x000fe80000100a00 */
[----:B----4-:R-:W-:Y:S01]  /*2f210*/  STSM.16.M88.4 [R153], R160 ;  /* 0x000000a099007844 */ /* 0x010fe20000000200 */
[----:B------:R-:W-:Y:S06]  /*2f220*/  BAR.SYNC.DEFER_BLOCKING 0x0 ;  /* 0x0000000000007b1d */ /* 0x000fec0000010000 */
[----:B------:R-:W1:Y:S02]  /*2f230*/  LDS.128 R160, [R157] ;  /* 0x000000009da07984 */ /* 0x000e640000000c00 */
[----:B------:R-:W-:Y:S06]  /*2f240*/  BAR.SYNC.DEFER_BLOCKING 0x0 ;  /* 0x0000000000007b1d */ /* 0x000fec0000010000 */
[----:B-1----:R1:W-:Y:S04]  /*2f250*/  STL.64 [R1+0x800], R160 ;  /* 0x000800a001007387 */ /* 0x0023e80000100a00 */
[----:B------:R3:W-:Y:S04]  /*2f260*/  STL.64 [R1+0x808], R162 ;  /* 0x000808a201007387 */ /* 0x0007e80000100a00 */
[----:B-1----:R-:W4:Y:S04]  /*2f270*/  LDL.LU R160, [R1+0x404] ;  /* 0x0004040001a07983 */ /* 0x002f280000300800 */
[----:B------:R-:W4:Y:S04]  /*2f280*/  LDL.LU R161, [R1+0x40c] ;  /* 0x00040c0001a17983 */ /* 0x000f280000300800 */
[----:B---3--:R-:W4:Y:S04]  /*2f290*/  LDL.LU R162, [R1+0x204] ;  /* 0x0002040001a27983 */ /* 0x008f280000300800 */
[----:B------:R-:W4:Y:S04]  /*2f2a0*/  LDL.LU R163, [R1+0x20c] ;  /* 0x00020c0001a37983 */ /* 0x000f280000300800 */
[----:B--2---:R1:W-:Y:S02]  /*2f2b0*/  STSM.16.M88.4 [R153], R4 ;  /* 0x0000000499007844 */ /* 0x0043e40000000200 */
[----:B-1----:R-:W-:-:S02]  /*2f2c0*/  IMAD.MOV.U32 R6, RZ, RZ, R25 ;  /* 0x000000ffff067224 */ /* 0x002fc400078e0019 */
[----:B------:R-:W2:Y:S01]  /*2f2d0*/  LDL.LU R4, [R1+0x4] ;  /* 0x0000040001047983 */ /* 0x000ea20000300800 */
[----:B------:R-:W-:Y:S01]  /*2f2e0*/  IMAD.MOV.U32 R7, RZ, RZ, R27 ;  /* 0x000000ffff077224 */ /* 0x000fe200078e001b */
[----:B------:R-:W-:Y:S06]  /*2f2f0*/  BAR.SYNC.DEFER_BLOCKING 0x0 ;  /* 0x0000000000007b1d */ /* 0x000fec0000010000 */
[----:B------:R-:W2:Y:S04]  /*2f300*/  LDL.LU R5, [R1+0xc] ;  /* 0x00000c0001057983 */ /* 0x000ea80000300800 */
[----:B------:R-:W1:Y:S01]  /*2f310*/  LDS.128 R24, [R157] ;  /* 0x000000009d187984 */ /* 0x000e620000000c00 */
[----:B------:R-:W-:Y:S06]  /*2f320*/  BAR.SYNC.DEFER_BLOCKING 0x0 ;  /* 0x0000000000007b1d */ /* 0x000fec0000010000 */
        /* <DEDUP_REMOVED lines=36> */
[----:B------:R-:W1:Y:S01]  /*2f570*/  LDS.128 R160, [R157] ;  /* 0x000000009da07984 */ /* 0x000e620000000c00 */
[----:B------:R-:W-:Y:S06]  /*2f580*/  BAR.SYNC.DEFER_BLOCKING 0x0 ;  /* 0x0000000000007b1d */ /* 0x000fec0000010000 */
[----:B-1----:R-:W-:Y:S04]  /*2f590*/  STL.64 [R1+0xe30], R160 ;  /* 0x000e30a001007387 */ /* 0x002fe80000100a00 */
[----:B------:R-:W-:Y:S04]  /*2f5a0*/  STL.64 [R1+0xe38], R162 ;  /* 0x000e38a201007387 */ /* 0x000fe80000100a00 */
[----:B----4-:R-:W-:Y:S01]  /*2f5b0*/  STSM.16.M88.4 [R153], R24 ;  /* 0x0000001899007844 */ /* 0x010fe20000000200 */
[----:B------:R-:W-:Y:S06]  /*2f5c0*/  BAR.SYNC.DEFER_BLOCKING 0x0 ;  /* 0x0000000000007b1d */ /* 0x000fec0000010000 */
[----:B------:R-:W1:Y:S04]  /*2f5d0*/  LDS.128 R24, [R157] ;  /* 0x000000009d187984 */ /* 0x000e680000000c00 */
[----:B-1----:R1:W-:Y:S04]  /*2f5e0*/  STL.64 [R1+0xc00], R24 ;  /* 0x000c001801007387 */ /* 0x0023e80000100a00 */
[----:B------:R3:W-:Y:S04]  /*2f5f0*/  STL.64 [R1+0xc08], R26 ;  /* 0x000c081a01007387 */ /* 0x0007e80000100a00 */
[----:B-1----:R-:W4:Y:S04]  /*2f600*/  LDL.LU R24, [R1+0xc14] ;  /* 0x000c140001187983 */ /* 0x002f280000300800 */
[----:B------:R-:W4:Y:S04]  /*2f610*/  LDL.LU R25, [R1+0xc1c] ;  /* 0x000c1c0001197983 */ /* 0x000f280000300800 */
[----:B---3--:R-:W4:Y:S04]  /*2f620*/  LDL.LU R26, [R1+0xa14] ;  /* 0x000a1400011a7983 */ /* 0x008f280000300800 */
[----:B------:R-:W4:Y:S01]  /*2f630*/  LDL.LU R27, [R1+0xa1c] ;  /* 0x000a1c00011b7983 */ /* 0x000f220000300800 */
[----:B------:R-:W-:Y:S01]  /*2f640*/  BAR.SYNC.DEFER_BLOCKING 0x0 ;  /* 0x0000000000007b1d */ /* 0x000fe20000010000 */
        /* <DEDUP_REMOVED lines=1349> */
[----:B------:R-:W-:Y:S01]  /*34aa0*/  STL.64 [R1+0xf88], R30 ;  /* 0x000f881e01007387 */ /* 0x000fe20000100a00 */
[----:B------:R-:W-:-:S02]  /*34ab0*/  IMAD.MOV.U32 R6, RZ, RZ, R96 ;  /* 0x000000ffff067224 */ /* 0x000fc400078e0060 */
[----:B------:R-:W-:Y:S01]  /*34ac0*/  IMAD.MOV.U32 R7, RZ, RZ, R98 ;  /* 0x000000ffff077224 */ /* 0x000fe200078e0062 */
        /* <DEDUP_REMOVED lines=24> */
[----:B--2---:R2:W-:Y:S04]  /*34c50*/  STSM.16.M88.4 [R153], R4 ;  /* 0x0000000499007844 */ /* 0x0045e80000000200 */
[----:B-1----:R-:W-:Y:S04]  /*34c60*/  STL.64 [R1+0x720], R24 ;  /* 0x0007201801007387 */ /* 0x002fe80000100a00 */
[----:B------:R-:W-:Y:S04]  /*34c70*/  STL.64 [R1+0x728], R26 ;  /* 0x0007281a01007387 */ /* 0x000fe80000100a00 */
[----:B--2---:R-:W2:Y:S04]  /*34c80*/  LDL.LU R4, [R1+0x524] ;  /* 0x0005240001047983 */ /* 0x004ea80000300800 */
[----:B------:R-:W2:Y:S04]  /*34c90*/  LDL.LU R5, [R1+0x52c] ;  /* 0x00052c0001057983 */ /* 0x000ea80000300800 */
[----:B------:R-:W2:Y:S04]  /*34ca0*/  LDL.LU R6, [R1+0x324] ;  /* 0x0003240001067983 */ /* 0x000ea80000300800 */
[----:B------:R-:W2:Y:S01]  /*34cb0*/  LDL.LU R7, [R1+0x32c] ;  /* 0x00032c0001077983 */ /* 0x000ea20000300800 */
[----:B------:R-:W-:Y:S06]  /*34cc0*/  BAR.SYNC.DEFER_BLOCKING 0x0 ;  /* 0x0000000000007b1d */ /* 0x000fec0000010000 */
[----:B------:R-:W1:Y:S02]  /*34cd0*/  LDS.128 R24, [R157] ;  /* 0x000000009d187984 */ /* 0x000e640000000c00 */
[----:B------:R-:W-:Y:S06]  /*34ce0*/  BAR.SYNC.DEFER_BLOCKING 0x0 ;  /* 0x0000000000007b1d */ /* 0x000fec0000010000 */
[----:B-1----:R-:W-:Y:S04]  /*34cf0*/  STL.64 [R1+0x520], R24 ;  /* 0x0005201801007387 */ /* 0x002fe80000100a00 */
[----:B------:R-:W-:Y:S04]  /*34d00*/  STL.64 [R1+0x528], R26 ;  /* 0x0005281a01007387 */ /* 0x000fe80000100a00 */
[----:B--2---:R1:W-:Y:S01]  /*34d10*/  STSM.16.M88.4 [R153], R4 ;  /* 0x0000000499007844 */ /* 0x0043e20000000200 */
[----:B------:R-:W-:Y:S06]  /*34d20*/  BAR.SYNC.DEFER_BLOCKING 0x0 ;  /* 0x0000000000007b1d */ /* 0x000fec0000010000 */
[----:B-1----:R-:W2:Y:S04]  /*34d30*/  LDL.LU R4, [R1+0x124] ;  /* 0x0001240001047983 */ /* 0x002ea80000300800 */
[----:B------:R-:W2:Y:S04]  /*34d40*/  LDL.LU R5, [R1+0x12c] ;  /* 0x00012c0001057983 */ /* 0x000ea80000300800 */
[----:B------:R-:W1:Y:S01]  /*34d50*/  LDS.128 R24, [R157] ;  /* 0x000000009d187984 */ /* 0x000e620000000c00 */
[----:B------:R-:W-:-:S02]  /*34d60*/  IMAD.MOV.U32 R6, RZ, RZ, R97 ;  /* 0x000000ffff067224 */ /* 0x000fc400078e0061 */
[----:B------:R-:W-:Y:S01]  /*34d70*/  IMAD.MOV.U32 R7, RZ, RZ, R99 ;  /* 0x000000ffff077224 */ /* 0x000fe200078e0063 */
[----:B------:R-:W-:Y:S06]  /*34d80*/  BAR.SYNC.DEFER_BLOCKING 0x0 ;  /* 0x0000000000007b1d */ /* 0x000fec0000010000 */
[----:B-1----:R-:W-:Y:S04]  /*34d90*/  STL.64 [R1+0x320], R24 ;  /* 0x0003201801007387 */ /* 0x002fe80000100a00 */
[----:B------:R-:W-:Y:S04]  /*34da0*/  STL.64 [R1+0x328], R26 ;  /* 0x0003281a01007387 */ /* 0x000fe80000100a00 */
[----:B--2---:R1:W-:Y:S01]  /*34db0*/  STSM.16.M88.4 [R153], R4 ;  /* 0x0000000499007844 */ /* 0x0043e20000000200 */
[----:B------:R-:W-:Y:S06]  /*34dc0*/  BAR.SYNC.DEFER_BLOCKING 0x0 ;  /* 0x0000000000007b1d */ /* 0x000fec0000010000 */
[----:B-1----:R-:W2:Y:S04]  /*34dd0*/  LDL.LU R4, [R1+0xd30] ;  /* 0x000d300001047983 */ /* 0x002ea80000300800 */
[----:B------:R-:W2:Y:S04]  /*34de0*/  LDL.LU R5, [R1+0xd38] ;  /* 0x000d380001057983 */ /* 0x000ea80000300800 */
[----:B------:R-:W2:Y:S04]  /*34df0*/  LDL.LU R6, [R1+0xb30] ;  /* 0x000b300001067983 */ /* 0x000ea80000300800 */
[----:B------:R-:W2:Y:S04]  /*34e00*/  LDL.LU R7, [R1+0xb38] ;  /* 0x000b380001077983 */ /* 0x000ea80000300800 */
[----:B------:R-:W1:Y:S01]  /*34e10*/  LDS.128 R24, [R157] ;  /* 0x000000009d187984 */ /* 0x000e620000000c00 */
[----:B------:R-:W-:Y:S01]  /*34e20*/  BAR.SYNC.DEFER_BLOCKING 0x0 ;  /* 0x0000000000007b1d */ /* 0x000fe20000010000 */
[----:B------:R-:W-:-:S04]  /*34e30*/  VIADD R2, R2, UR4 ;  /* 0x0000000402027c36 */ /* 0x000fc80008000000 */
[----:B------:R-:W-:-:S05]  /*34e40*/  VIADD R2, R2, UR4 ;  /* 0x0000000402027c36 */ /* 0x000fca0008000000 */
[----:B------:R3:W-:Y:S02]  /*34e50*/  STL [R1+0x116c], R2 ;  /* 0x00116c0201007387 */ /* 0x0007e40000100800 */
[----:B---3--:R-:W-:-:S05]  /*34e60*/  VIADD R2, R2, UR4 ;  /* 0x0000000402027c36 */ /* 0x008fca0008000000 */
[----:B------:R-:W-:Y:S04]  /*34e70*/  STL [R1+0x10b8], R2 ;  /* 0x0010b80201007387 */ /* 0x000fe80000100800 */
        /* <DEDUP_REMOVED lines=19> */
[----:B------:R-:W-:Y:S01]  /*34fb0*/  VIADD R159, R2, UR4 ;  /* 0x00000004029f7c36 */ /* 0x000fe20008000000 */
[----:B------:R-:W-:Y:S03]  /*34fc0*/  BAR.SYNC.DEFER_BLOCKING 0x0 ;  /* 0x0000000000007b1d */ /* 0x000fe60000010000 */
        /* <DEDUP_REMOVED lines=11> */
[----:B------:R-:W1:Y:S01]  /*35080*/  LDS.128 R24, [R157] ;  /* 0x000000009d187984 */ /* 0x000e620000000c00 */
[----:B------:R-:W-:-:S02]  /*35090*/  VIADD R2, R2, UR4 ;  /* 0x0000000402027c36 */ /* 0x000fc40008000000 */
[----:B------:R-:W-:-:S03]  /*350a0*/  IMAD.MOV.U32 R6, RZ, RZ, R100 ;  /* 0x000000ffff067224 */ /* 0x000fc600078e0064 */
[----:B------:R3:W-:Y:S01]  /*350b0*/  STL [R1+0x1008], R2 ;  /* 0x0010080201007387 */ /* 0x0007e20000100800 */
[----:B------:R-:W-:Y:S01]  /*350c0*/  IMAD.MOV.U32 R7, RZ, RZ, R102 ;  /* 0x000000ffff077224 */ /* 0x000fe200078e0066 */
[----:B------:R-:W-:Y:S01]  /*350d0*/  BAR.SYNC.DEFER_BLOCKING 0x0 ;  /* 0x0000000000007b1d */ /* 0x000fe20000010000 */
        /* <DEDUP_REMOVED lines=12> */
[----:B------:R-:W-:-:S05]  /*351a0*/  VIADD R2, R2, UR4 ;  /* 0x0000000402027c36 */ /* 0x000fca0008000000 */
[----:B------:R3:W-:Y:S02]  /*351b0*/  STL [R1+0x1010], R2 ;  /* 0x0010100201007387 */ /* 0x0007e40000100800 */
[----:B---3--:R-:W-:-:S05]  /*351c0*/  VIADD R2, R2, UR4 ;  /* 0x0000000402027c36 */ /* 0x008fca0008000000 */
[----:B------:R3:W-:Y:S02]  /*351d0*/  STL [R1+0x1014], R2 ;  /* 0x0010140201007387 */ /* 0x0007e40000100800 */
[----:B---3--:R-:W-:Y:S02]  /*351e0*/  VIADD R2, R2, UR4 ;  /* 0x0000000402027c36 */ /* 0x008fe40008000000 */
[----:B-1----:R-:W-:Y:S04]  /*351f0*/  STL.64 [R1+0xb20], R24 ;  /* 0x000b201801007387 */ /* 0x002fe80000100a00 */
[----:B------:R-:W-:Y:S04]  /*35200*/  STL.64 [R1+0xb28], R26 ;  /* 0x000b281a01007387 */ /* 0x000fe80000100a00 */
[----:B--2---:R1:W-:Y:S01]  /*35210*/  STSM.16.M88.4 [R153], R4 ;  /* 0x0000000499007844 */ /* 0x0043e20000000200 */
[----:B------:R-:W-:Y:S06]  /*35220*/  BAR.SYNC.DEFER_BLOCKING 0x0 ;  /* 0x0000000000007b1d */ /* 0x000fec0000010000 */
[----:B-1----:R-:W2:Y:S04]  /*35230*/  LDL.LU R4, [R1+0x934] ;  /* 0x0009340001047983 */ /* 0x002ea80000300800 */
[----:B------:R1:W-:Y:S04]  /*35240*/  STL [R1+0x1018], R2 ;  /* 0x0010180201007387 */ /* 0x0003e80000100800 */
[----:B------:R-:W2:Y:S04]  /*35250*/  LDL.LU R5, [R1+0x93c] ;  /* 0x00093c0001057983 */ /* 0x000ea80000300800 */
[----:B------:R-:W2:Y:S04]  /*35260*/  LDL.LU R6, [R1+0x734] ;  /* 0x0007340001067983 */ /* 0x000ea80000300800 */
[----:B------:R-:W2:Y:S04]  /*35270*/  LDL.LU R7, [R1+0x73c] ;  /* 0x00073c0001077983 */ /* 0x000ea80000300800 */
[----:B------:R-:W3:Y:S01]  /*35280*/  LDS.128 R24, [R157] ;  /* 0x000000009d187984 */ /* 0x000ee20000000c00 */
[----:B------:R-:W-:Y:S01]  /*35290*/  BAR.SYNC.DEFER_BLOCKING 0x0 ;  /* 0x0000000000007b1d */ /* 0x000fe20000010000 */
[----:B-1----:R-:W-:-:S05]  /*352a0*/  VIADD R2, R2, UR4 ;  /* 0x0000000402027c36 */ /* 0x002fca0008000000 */
[----:B------:R-:W-:Y:S01]  /*352b0*/  ULDC UR4, c[0x0][0x248] ;  /* 0x0000920000047ab9 */ /* 0x000fe20000000800 */
[----:B------:R1:W-:Y:S02]  /*352c0*/  STL [R1+0x101c], R2 ;  /* 0x00101c0201007387 */ /* 0x0003e40000100800 */
[----:B-1----:R-:W-:Y:S01]  /*352d0*/  VIADD R2, R2, UR5 ;  /* 0x0000000502027c36 */ /* 0x002fe20008000000 */
[----:B------:R-:W-:-:S04]  /*352e0*/  ULDC UR5, c[0x0][0x248] ;  /* 0x0000920000057ab9 */ /* 0x000fc80000000800 */
[----:B------:R1:W-:Y:S02]  /*352f0*/  STL [R1+0x1020], R2 ;  /* 0x0010200201007387 */ /* 0x0003e40000100800 */
[----:B-1----:R-:W-:Y:S01]  /*35300*/  VIADD R2, R2, UR6 ;  /* 0x0000000602027c36 */ /* 0x002fe20008000000 */
[----:B------:R-:W-:Y:S01]  /*35310*/  ULDC UR6, c[0x0][0x248] ;  /* 0x0000920000067ab9 */ /* 0x000fe20000000800 */
[----:B---3--:R-:W-:Y:S04]  /*35320*/  STL.64 [R1+0x730], R24 ;  /* 0x0007301801007387 */ /* 0x008fe80000100a00 */
        /* <DEDUP_REMOVED lines=25> */
[----:B------:R-:W3:Y:S01]  /*354c0*/  LDS.128 R24, [R157] ;  /* 0x000000009d187984 */ /* 0x000ee20000000c00 */
[----:B-1----:R-:W-:Y:S01]  /*354d0*/  VIADD R2, R2, UR5 ;  /* 0x0000000502027c36 */ /* 0x002fe20008000000 */
[----:B------:R-:W-:-:S04]  /*354e0*/  ULDC UR5, c[0x0][0x248] ;  /* 0x0000920000057ab9 */ /* 0x000fc80000000800 */
[----:B------:R1:W-:Y:S01]  /*354f0*/  STL [R1+0x1034], R2 ;  /* 0x0010340201007387 */ /* 0x0003e20000100800 */
[----:B------:R-:W-:Y:S02]  /*35500*/  IMAD.MOV.U32 R6, RZ, RZ, R101 ;  /* 0x000000ffff067224 */ /* 0x000fe400078e0065 */
[----:B------:R-:W-:Y:S01]  /*35510*/  IMAD.MOV.U32 R7, RZ, RZ, R103 ;  /* 0x000000ffff077224 */ /* 0x000fe200078e0067 */
[----:B------:R-:W-:Y:S01]  /*35520*/  BAR.SYNC.DEFER_BLOCKING 0x0 ;  /* 0x0000000000007b1d */ /* 0x000fe20000010000 */
[----:B-1----:R-:W-:-:S05]  /*35530*/  VIADD R2, R2, UR4 ;  /* 0x0000000402027c36 */ /* 0x002fca0008000000 */
[----:B------:R-:W-:Y:S01]  /*35540*/  ULDC UR4, c[0x0][0x248] ;  /* 0x0000920000047ab9 */ /* 0x000fe20000000800 */
        /* <DEDUP_REMOVED lines=174> */
[----:B---3--:R1:W-:Y:S04]  /*36030*/  STL.64 [R1+0x140], R24 ;  /* 0x0001401801007387 */ /* 0x0083e80000100a00 */
[----:B------:R-:W-:Y:S01]  /*36040*/  STL.64 [R1+0x148], R26 ;  /* 0x0001481a01007387 */ /* 0x000fe20000100a00 */
[----:B-1----:R-:W1:Y:S03]  /*36050*/  LDC R24, c[0x0][0x244] ;  /* 0x00009100ff187b82 */ /* 0x002e660000000800 */
[----:B--2---:R2:W-:Y:S05]  /*36060*/  STSM.16.M88.4 [R153], R4 ;  /* 0x0000000499007844 */ /* 0x0045ea0000000200 */
[----:B------:R-:W-:Y:S06]  /*36070*/  BAR.SYNC.DEFER_BLOCKING 0x0 ;  /* 0x0000000000007b1d */ /* 0x000fec0000010000 */
[----:B--2---:R-:W2:Y:S04]  /*36080*/  LDL.LU R4, [R1+0x950] ;  /* 0x0009500001047983 */ /* 0x004ea80000300800 */
[----:B------:R3:W-:Y:S04]  /*36090*/  STL [R1+0x10a8], R2 ;  /* 0x0010a80201007387 */ /* 0x0007e80000100800 */
[----:B------:R-:W2:Y:S04]  /*360a0*/  LDL.LU R5, [R1+0x958] ;  /* 0x0009580001057983 */ /* 0x000ea80000300800 */
[----:B------:R-:W2:Y:S04]  /*360b0*/  LDL.LU R6, [R1+0x750] ;  /* 0x0007500001067983 */ /* 0x000ea80000300800 */
[----:B------:R-:W2:Y:S04]  /*360c0*/  LDL.LU R7, [R1+0x758] ;  /* 0x0007580001077983 */ /* 0x000ea80000300800 */
[----:B------:R-:W4:Y:S01]  /*360d0*/  LDS.128 R28, [R157] ;  /* 0x000000009d1c7984 */ /* 0x000f220000000c00 */
[----:B------:R-:W-:Y:S01]  /*360e0*/  BAR.SYNC.DEFER_BLOCKING 0x0 ;  /* 0x0000000000007b1d */ /* 0x000fe20000010000 */
[----:B---3--:R-:W-:-:S05]  /*360f0*/  VIADD R2, R2, UR4 ;  /* 0x0000000402027c36 */ /* 0x008fca0008000000 */
[----:B------:R-:W-:Y:S01]  /*36100*/  ULDC UR4, c[0x0][0x248] ;  /* 0x0000920000047ab9 */ /* 0x000fe20000000800 */
[----:B------:R3:W-:Y:S02]  /*36110*/  STL [R1+0x10ac], R2 ;  /* 0x0010ac0201007387 */ /* 0x0007e40000100800 */
[----:B---3--:R-:W-:Y:S01]  /*36120*/  VIADD R2, R2, UR5 ;  /* 0x0000000502027c36 */ /* 0x008fe20008000000 */
[----:B------:R-:W-:-:S04]  /*36130*/  ULDC UR5, c[0x0][0x248] ;  /* 0x0000920000057ab9 */ /* 0x000fc80000000800 */
[----:B------:R3:W-:Y:S02]  /*36140*/  STL [R1+0x10b0], R2 ;  /* 0x0010b00201007387 */ /* 0x0007e40000100800 */
[----:B---3--:R-:W-:Y:S01]  /*36150*/  VIADD R2, R2, UR4 ;  /* 0x0000000402027c36 */ /* 0x008fe20008000000 */
[----:B------:R-:W-:Y:S01]  /*36160*/  ULDC UR4, c[0x0][0x248] ;  /* 0x0000920000047ab9 */ /* 0x000fe20000000800 */
[----:B----4-:R-:W-:Y:S04]  /*36170*/  STL.64 [R1+0xb40], R28 ;  /* 0x000b401c01007387 */ /* 0x010fe80000100a00 */
[----:B------:R-:W-:Y:S04]  /*36180*/  STL.64 [R1+0xb48], R30 ;  /* 0x000b481e01007387 */ /* 0x000fe80000100a00 */
[----:B--2---:R2:W-:Y:S01]  /*36190*/  STSM.16.M88.4 [R153], R4 ;  /* 0x0000000499007844 */ /* 0x0045e20000000200 */
[----:B------:R-:W-:Y:S06]  /*361a0*/  BAR.SYNC.DEFER_BLOCKING 0x0 ;  /* 0x0000000000007b1d */ /* 0x000fec0000010000 */
[----:B--2---:R-:W2:Y:S04]  /*361b0*/  LDL.LU R4, [R1+0x550] ;  /* 0x0005500001047983 */ /* 0x004ea80000300800 */
[----:B------:R3:W-:Y:S04]  /*361c0*/  STL [R1+0x10b4], R2 ;  /* 0x0010b40201007387 */ /* 0x0007e80000100800 */
[----:B------:R-:W2:Y:S04]  /*361d0*/  LDL.LU R5, [R1+0x558] ;  /* 0x0005580001057983 */ /* 0x000ea80000300800 */
[----:B------:R-:W2:Y:S04]  /*361e0*/  LDL.LU R6, [R1+0x350] ;  /* 0x0003500001067983 */ /* 0x000ea80000300800 */
[----:B------:R-:W2:Y:S04]  /*361f0*/  LDL.LU R7, [R1+0x358] ;  /* 0x0003580001077983 */ /* 0x000ea80000300800 */
[----:B------:R-:W4:Y:S01]  /*36200*/  LDS.128 R28, [R157] ;  /* 0x000000009d1c7984 */ /* 0x000f220000000c00 */
[----:B---3--:R-:W-:Y:S01]  /*36210*/  VIADD R2, R2, UR5 ;  /* 0x0000000502027c36 */ /* 0x008fe20008000000 */
[----:B------:R-:W-:Y:S01]  /*36220*/  ULDC UR5, c[0x0][0x248] ;  /* 0x0000920000057ab9 */ /* 0x000fe20000000800 */
[----:B------:R-:W-:Y:S06]  /*36230*/  BAR.SYNC.DEFER_BLOCKING 0x0 ;  /* 0x0000000000007b1d */ /* 0x000fec0000010000 */
        /* <DEDUP_REMOVED lines=8> */
[----:B------:R3:W-:Y:S02]  /*362c0*/  STL [R1+0x10c4], R2 ;  /* 0x0010c40201007387 */ /* 0x0007e40000100800 */
[----:B---3--:R-:W-:Y:S01]  /*362d0*/  VIADD R2, R2, UR4 ;  /* 0x0000000402027c36 */ /* 0x008fe20008000000 */
[----:B------:R-:W-:Y:S01]  /*362e0*/  ULDC UR4, c[0x0][0x248] ;  /* 0x0000920000047ab9 */ /* 0x000fe20000000800 */
[----:B--2---:R2:W-:Y:S01]  /*362f0*/  STSM.16.M88.4 [R153], R4 ;  /* 0x0000000499007844 */ /* 0x0045e20000000200 */
[----:B------:R-:W-:Y:S06]  /*36300*/  BAR.SYNC.DEFER_BLOCKING 0x0 ;  /* 0x0000000000007b1d */ /* 0x000fec0000010000 */
[----:B--2---:R-:W2:Y:S04]  /*36310*/  LDL.LU R4, [R1+0x150] ;  /* 0x0001500001047983 */ /* 0x004ea80000300800 */
[----:B------:R3:W-:Y:S04]  /*36320*/  STL [R1+0x10c8], R2 ;  /* 0x0010c80201007387 */ /* 0x0007e80000100800 */
[----:B------:R-:W2:Y:S04]  /*36330*/  LDL.LU R5, [R1+0x158] ;  /* 0x0001580001057983 */ /* 0x000ea80000300800 */
[----:B------:R-:W4:Y:S01]  /*36340*/  LDS.128 R28, [R157] ;  /* 0x000000009d1c7984 */ /* 0x000f220000000c00 */
[----:B---3--:R-:W-:Y:S01]  /*36350*/  VIADD R2, R2, UR5 ;  /* 0x0000000502027c36 */ /* 0x008fe20008000000 */
[----:B------:R-:W-:-:S04]  /*36360*/  ULDC UR5, c[0x0][0x248] ;  /* 0x0000920000057ab9 */ /* 0x000fc80000000800 */
[----:B------:R3:W-:Y:S02]  /*36370*/  STL [R1+0x10cc], R2 ;  /* 0x0010cc0201007387 */ /* 0x0007e40000100800 */
[----:B---3--:R-:W-:Y:S01]  /*36380*/  VIADD R2, R2, UR4 ;  /* 0x0000000402027c36 */ /* 0x008fe20008000000 */
[----:B------:R-:W-:-:S04]  /*36390*/  ULDC UR4, c[0x0][0x248] ;  /* 0x0000920000047ab9 */ /* 0x000fc80000000800 */
[----:B------:R3:W-:Y:S01]  /*363a0*/  STL [R1+0x10d0], R2 ;  /* 0x0010d00201007387 */ /* 0x0007e20000100800 */
[----:B------:R-:W-:Y:S02]  /*363b0*/  IMAD.MOV.U32 R6, RZ, RZ, R108 ;  /* 0x000000ffff067224 */ /* 0x000fe400078e006c */
[----:B------:R-:W-:Y:S01]  /*363c0*/  IMAD.MOV.U32 R7, RZ, RZ, R110 ;  /* 0x000000ffff077224 */ /* 0x000fe200078e006e */
[----:B------:R-:W-:Y:S01]  /*363d0*/  BAR.SYNC.DEFER_BLOCKING 0x0 ;  /* 0x0000000000007b1d */ /* 0x000fe20000010000 */
[----:B---3--:R-:W-:-:S05]  /*363e0*/  VIADD R2, R2, UR6 ;  /* 0x0000000602027c36 */ /* 0x008fca0008000000 */
        /* <DEDUP_REMOVED lines=46> */
[----:B------:R3:W-:Y:S01]  /*366d0*/  STL [R1+0x10f4], R2 ;  /* 0x0010f40201007387 */ /* 0x0007e20000100800 */
[----:B-1----:R-:W-:-:S02]  /*366e0*/  IMAD R3, R152, R24, RZ ;  /* 0x0000001898037224 */ /* 0x002fc400078e02ff */
[----:B---3--:R-:W-:Y:S01]  /*366f0*/  VIADD R2, R2, UR4 ;  /* 0x0000000402027c36 */ /* 0x008fe20008000000 */
[----:B------:R-:W-:Y:S01]  /*36700*/  ULDC.64 UR4, c[0x0][0x220] ;  /* 0x0000880000047ab9 */ /* 0x000fe20000000a00 */
[----:B------:R-:W-:-:S03]  /*36710*/  IMAD R22, R24, 0x80, R3 ;  /* 0x0000008018167824 */ /* 0x000fc600078e0203 */
[----:B------:R-:W-:Y:S01]  /*36720*/  STL [R1+0x10f8], R2 ;  /* 0x0010f80201007387 */ /* 0x000fe20000100800 */
[----:B------:R-:W-:-:S04]  /*36730*/  IMAD R9, R24, 0x80, R22 ;  /* 0x0000008018097824 */ /* 0x000fc800078e0216 */
[----:B------:R-:W-:-:S05]  /*36740*/  IMAD R24, R24, 0x80, R9 ;  /* 0x0000008018187824 */ /* 0x000fca00078e0209 */
[----:B------:R-:W-:Y:S01]  /*36750*/  LEA R8, P5, R24, UR4, 0x2 ;  /* 0x0000000418087c11 */ /* 0x000fe2000f8a10ff */
[----:B--2---:R1:W-:Y:S02]  /*36760*/  STSM.16.M88.4 [R153], R4 ;  /* 0x0000000499007844 */ /* 0x0043e40000000200 */
[----:B-1----:R-:W-:Y:S01]  /*36770*/  VIADD R6, R2, UR6 ;  /* 0x0000000602067c36 */ /* 0x002fe20008000000 */
[----:B------:R-:W-:-:S03]  /*36780*/  ULDC UR6, c[0x0][0x248] ;  /* 0x0000920000067ab9 */ /* 0x000fc60000000800 */
[----:B------:R-:W-:Y:S01]  /*36790*/  VIADD R25, R6, UR7 ;  /* 0x0000000706197c36 */ /* 0x000fe20008000000 */
[----:B------:R-:W-:Y:S01]  /*367a0*/  STL [R1+0x10fc], R6 ;  /* 0x0010fc0601007387 */ /* 0x000fe20000100800 */
[----:B------:R-:W-:Y:S01]  /*367b0*/  LEA R2, P2, R3, UR4, 0x2 ;  /* 0x0000000403027c11 */ /* 0x000fe2000f8410ff */
[C---:B------:R-:W-:Y:S01]  /*367c0*/  VIADD R27, R23.reuse, 0x7b ;  /* 0x0000007b171b7836 */ /* 0x040fe20000000000 */
[C---:B------:R-:W-:Y:S01]  /*367d0*/  LEA R4, P3, R22.reuse, UR4, 0x2 ;  /* 0x0000000416047c11 */ /* 0x040fe2000f8610ff */
[----:B------:R1:W-:Y:S01]  /*367e0*/  STL [R1+0x1100], R25 ;  /* 0x0011001901007387 */ /* 0x0003e20000100800 */
[----:B------:R-:W-:Y:S01]  /*367f0*/  VIADD R29, R23, 0x79 ;  /* 0x00000079171d7836 */ /* 0x000fe20000000000 */
[----:B------:R-:W-:Y:S01]  /*36800*/  ULDC UR7, c[0x0][0x228] ;  /* 0x00008a0000077ab9 */ /* 0x000fe20000000800 */
[----:B-1----:R-:W-:Y:S01]  /*36810*/  VIADD R25, R25, UR8 ;  /* 0x0000000819197c36 */ /* 0x002fe20008000000 */
[----:B------:R-:W-:Y:S01]  /*36820*/  LEA R6, P4, R9, UR4, 0x2 ;  /* 0x0000000409067c11 */ /* 0x000fe2000f8810ff */
[----:B------:R-:W-:Y:S01]  /*36830*/  ULDC UR4, c[0x0][0x248] ;  /* 0x0000920000047ab9 */ /* 0x000fe20000000800 */
[----:B------:R-:W-:Y:S01]  /*36840*/  LEA.HI.X.SX32 R3, R3, UR5, 0x2, P2 ;  /* 0x0000000503037c11 */ /* 0x000fe200090f16ff */
[----:B------:R-:W-:Y:S01]  /*36850*/  ULDC UR8, c[0x0][0x248] ;  /* 0x0000920000087ab9 */ /* 0x000fe20000000800 */
[----:B------:R1:W-:Y:S02]  /*36860*/  STL [R1+0x1104], R25 ;  /* 0x0011041901007387 */ /* 0x0003e40000100800 */
[----:B-1----:R-:W-:Y:S01]  /*36870*/  VIADD R25, R25, UR6 ;  /* 0x0000000619197c36 */ /* 0x002fe20008000000 */
[----:B------:R-:W-:Y:S01]  /*36880*/  ISETP.LT.AND P2, PT, R155, UR40, !P1 ;  /* 0x000000289b007c0c */ /* 0x000fe2000cf41270 */
[----:B------:R-:W-:Y:S01]  /*36890*/  VIADD R31, R23, 0x77 ;  /* 0x00000077171f7836 */ /* 0x000fe20000000000 */
[----:B------:R-:W-:Y:S01]  /*368a0*/  LEA.HI.X.SX32 R5, R22, UR5, 0x2, P3 ;  /* 0x0000000516057c11 */ /* 0x000fe200098f16ff */
[----:B------:R-:W-:Y:S01]  /*368b0*/  VIADD R26, R25, UR4 ;  /* 0x00000004191a7c36 */ /* 0x000fe20008000000 */
[----:B------:R-:W-:Y:S01]  /*368c0*/  ULDC UR4, c[0x0][0x248] ;  /* 0x0000920000047ab9 */ /* 0x000fe20000000800 */
[----:B------:R-:W-:Y:S01]  /*368d0*/  LEA.HI.X.SX32 R7, R9, UR5, 0x2, P4 ;  /* 0x0000000509077c11 */ /* 0x000fe2000a0f16ff */
[----:B------:R-:W-:Y:S01]  /*368e0*/  ULDC UR6, c[0x0][0x228] ;  /* 0x00008a0000067ab9 */ /* 0x000fe20000000800 */
[----:B------:R-:W-:Y:S01]  /*368f0*/  VIADD R28, R26, UR4 ;  /* 0x000000041a1c7c36 */ /* 0x000fe20008000000 */
[----:B------:R-:W-:-:S03]  /*36900*/  ULDC UR4, c[0x0][0x248] ;  /* 0x0000920000047ab9 */ /* 0x000fc60000000800 */
        /* <DEDUP_REMOVED lines=71> */
[----:B------:R-:W-:Y:S01]  /*36d80*/  ULDC UR4, c[0x0][0x248] ;  /* 0x0000920000047ab9 */ /* 0x000fe20000000800 */
[----:B------:R-:W-:Y:S02]  /*36d90*/  STL [R1+0x1108], R25 ;  /* 0x0011081901007387 */ /* 0x000fe40000100800 */
[----:B------:R-:W-:Y:S01]  /*36da0*/  VIADD R102, R100, UR4 ;  /* 0x0000000464667c36 */ /* 0x000fe20008000000 */
[----:B------:R-:W-:Y:S01]  /*36db0*/  ULDC UR4, c[0x0][0x248] ;  /* 0x0000920000047ab9 */ /* 0x000fe20000000800 */
[----:B------:R-:W-:Y:S04]  /*36dc0*/  STL [R1+0x110c], R26 ;  /* 0x00110c1a01007387 */ /* 0x000fe80000100800 */
[----:B------:R-:W-:Y:S01]  /*36dd0*/  STL [R1+0x1110], R28 ;  /* 0x0011101c01007387 */ /* 0x000fe20000100800 */
[----:B------:R-:W-:Y:S01]  /*36de0*/  VIADD R104, R102, UR4 ;  /* 0x0000000466687c36 */ /* 0x000fe20008000000 */
[----:B------:R-:W-:-:S02]  /*36df0*/  ULDC UR4, c[0x0][0x248] ;  /* 0x0000920000047ab9 */ /* 0x000fc40000000800 */
[----:B------:R-:W-:Y:S04]  /*36e00*/  STL [R1+0x1114], R30 ;  /* 0x0011141e01007387 */ /* 0x000fe80000100800 */
[----:B------:R-:W-:Y:S04]  /*36e10*/  STL [R1+0x1118], R32 ;  /* 0x0011182001007387 */ /* 0x000fe80000100800 */
[----:B------:R-:W-:Y:S01]  /*36e20*/  STL [R1+0x111c], R34 ;  /* 0x00111c2201007387 */ /* 0x000fe20000100800 */
[----:B------:R-:W-:Y:S01]  /*36e30*/  VIADD R106, R104, UR4 ;  /* 0x00000004686a7c36 */ /* 0x000fe20008000000 */
[----:B------:R-:W-:-:S02]  /*36e40*/  ULDC UR4, c[0x0][0x248] ;  /* 0x0000920000047ab9 */ /* 0x000fc40000000800 */
[----:B------:R-:W-:Y:S04]  /*36e50*/  STL [R1+0x1120], R36 ;  /* 0x0011202401007387 */ /* 0x000fe80000100800 */
        /* <DEDUP_REMOVED lines=56> */
[----:B------:R-:W-:Y:S04]  /*371e0*/  STL [R1+0x11c0], R163 ;  /* 0x0011c0a301007387 */ /* 0x000fe80000100800 */
[----:B------:R-:W-:Y:S04]  /*371f0*/  STL [R1+0x11c4], R165 ;  /* 0x0011c4a501007387 */ /* 0x000fe80000100800 */
[----:B------:R-:W-:Y:S04]  /*37200*/  STL [R1+0x11c8], R167 ;  /* 0x0011c8a701007387 */ /* 0x000fe80000100800 */
[----:B------:R-:W-:Y:S04]  /*37210*/  STL [R1+0x11cc], R169 ;  /* 0x0011cca901007387 */ /* 0x000fe80000100800 */
[----:B------:R-:W-:Y:S04]  /*37220*/  STL [R1+0x11d0], R171 ;  /* 0x0011d0ab01007387 */ /* 0x000fe80000100800 */
[----:B------:R1:W-:Y:S02]  /*37230*/  STL [R1+0x11d4], R174 ;  /* 0x0011d4ae01007387 */ /* 0x0003e40000100800 */
[----:B-1----:R-:W-:Y:S01]  /*37240*/  VIADD R174, R174, UR4 ;  /* 0x00000004aeae7c36 */ /* 0x002fe20008000000 */
[----:B------:R-:W-:-:S04]  /*37250*/  ULDC UR4, c[0x0][0x248] ;  /* 0x0000920000047ab9 */ /* 0x000fc80000000800 */
        /* <DEDUP_REMOVED lines=42> */
[----:B------:R1:W-:Y:S01]  /*37500*/  STL [R1+0x1210], R174 ;  /* 0x001210ae01007387 */ /* 0x0003e20000100800 */
[----:B------:R-:W-:Y:S01]  /*37510*/  ISETP.LT.AND P3, PT, R156, UR24, !P1 ;  /* 0x000000189c007c0c */ /* 0x000fe2000cf61270 */
[----:B-1----:R-:W-:Y:S01]  /*37520*/  VIADD R174, R174, UR4 ;  /* 0x00000004aeae7c36 */ /* 0x002fe20008000000 */
[----:B------:R-:W-:-:S04]  /*37530*/  ULDC UR4, c[0x0][0x248] ;  /* 0x0000920000047ab9 */ /* 0x000fc80000000800 */
[----:B------:R1:W-:Y:S01]  /*37540*/  STL [R1+0x1214], R174 ;  /* 0x001214ae01007387 */ /* 0x0003e20000100800 */
[----:B------:R-:W-:Y:S01]  /*37550*/  @P2 LOP3.LUT R21, R21, 0x1000000, RZ, 0xfc, !PT ;  /* 0x0100000015152812 */ /* 0x000fe200078efcff */
[----:B-1----:R-:W-:Y:S01]  /*37560*/  VIADD R174, R174, UR4 ;  /* 0x00000004aeae7c36 */ /* 0x002fe20008000000 */
[----:B------:R-:W-:-:S04]  /*37570*/  ULDC UR4, c[0x0][0x248] ;  /* 0x0000920000047ab9 */ /* 0x000fc80000000800 */
[----:B------:R1:W-:Y:S01]  /*37580*/  STL [R1+0x1218], R174 ;  /* 0x001218ae01007387 */ /* 0x0003e20000100800 */
[----:B------:R-:W-:Y:S01]  /*37590*/  ISETP.LT.AND P2, PT, R154, UR25, !P1 ;  /* 0x000000199a007c0c */ /* 0x000fe2000cf41270 */
[----:B------:R-:W-:Y:S01]  /*375a0*/  ULDC.64 UR24, c[0x0][0x228] ;  /* 0x00008a0000187ab9 */ /* 0x000fe20000000a00 */
[----:B------:R-:W-:Y:S01]  /*375b0*/  LOP3.LUT R21, R21, 0xff7fffff, RZ, 0xc0, !PT ;  /* 0xff7fffff15157812 */ /* 0x000fe200078ec0ff */
[----:B-1----:R-:W-:Y:S01]  /*375c0*/  VIADD R174, R174, UR4 ;  /* 0x00000004aeae7c36 */ /* 0x002fe20008000000 */
[----:B------:R-:W-:Y:S02]  /*375d0*/  ULDC UR4, c[0x0][0x248] ;  /* 0x0000920000047ab9 */ /* 0x000fe40000000800 */
[----:B------:R-:W-:Y:S02]  /*375e0*/  @P3 LOP3.LUT R21, R21, 0x800000, RZ, 0xfc, !PT ;  /* 0x0080000015153812 */ /* 0x000fe400078efcff */
[----:B------:R1:W-:Y:S01]  /*375f0*/  STL [R1+0x121c], R174 ;  /* 0x00121cae01007387 */ /* 0x0003e20000100800 */
[----:B------:R-:W-:Y:S01]  /*37600*/  LEA.HI.X.SX32 R9, R24, UR5, 0x2, P5 ;  /* 0x0000000518097c11 */ /* 0x000fe2000a8f16ff */
[----:B------:R-:W-:Y:S01]  /*37610*/  ULDC UR5, c[0x0][0x248] ;  /* 0x0000920000057ab9 */ /* 0x000fe20000000800 */
[----:B------:R-:W-:Y:S01]  /*37620*/  ISETP.LT.AND P1, PT, R152, UR24, !P1 ;  /* 0x0000001898007c0c */ /* 0x000fe2000cf21270 */
[----:B-1----:R-:W-:Y:S01]  /*37630*/  VIADD R174, R174, UR4 ;  /* 0x00000004aeae7c36 */ /* 0x002fe20008000000 */
[----:B------:R-:W-:Y:S01]  /*37640*/  LOP3.LUT R21, R21, 0xffbfffff, RZ, 0xc0, !PT ;  /* 0xffbfffff15157812 */ /* 0x000fe200078ec0ff */
[C---:B------:R-:W-:Y:S01]  /*37650*/  VIADD R22, R23.reuse, 0x7f ;  /* 0x0000007f17167836 */ /* 0x040fe20000000000 */
[----:B------:R-:W-:Y:S01]  /*37660*/  ULDC UR24, c[0x0][0x248] ;  /* 0x0000920000187ab9 */ /* 0x000fe20000000800 */
[----:B------:R-:W-:Y:S01]  /*37670*/  VIADD R24, R23, 0x7e ;  /* 0x0000007e17187836 */ /* 0x000fe20000000000 */
[----:B------:R1:W-:Y:S01]  /*37680*/  STL [R1+0x1220], R174 ;  /* 0x001220ae01007387 */ /* 0x0003e20000100800 */
[----:B------:R-:W-:Y:S01]  /*37690*/  @P2 LOP3.LUT R21, R21, 0x400000, RZ, 0xfc, !PT ;  /* 0x0040000015152812 */ /* 0x000fe200078efcff */
[----:B------:R-:W-:Y:S01]  /*376a0*/  VIADD R25, R23, 0x7d ;  /* 0x0000007d17197836 */ /* 0x000fe20000000000 */
[----:B------:R-:W-:Y:S01]  /*376b0*/  ULDC UR4, c[0x0][0x22c] ;  /* 0x00008b0000047ab9 */ /* 0x000fe20000000800 */
[----:B-1----:R-:W-:Y:S01]  /*376c0*/  VIADD R174, R174, UR5 ;  /* 0x00000005aeae7c36 */ /* 0x002fe20008000000 */
[----:B------:R-:W-:Y:S01]  /*376d0*/  LOP3.LUT R21, R21, 0xffdfffff, RZ, 0xc0, !PT ;  /* 0xffdfffff15157812 */ /* 0x000fe200078ec0ff */
[----:B------:R-:W-:Y:S01]  /*376e0*/  VIADD R26, R23, 0x7c ;  /* 0x0000007c171a7836 */ /* 0x000fe20000000000 */
[----:B------:R-:W-:-:S02]  /*376f0*/  ULDC UR5, c[0x0][0x228] ;  /* 0x00008a0000057ab9 */ /* 0x000fc40000000800 */
[----:B------:R1:W-:Y:S01]  /*37700*/  STL [R1+0x1224], R174 ;  /* 0x001224ae01007387 */ /* 0x0003e20000100800 */
[----:B------:R-:W-:Y:S02]  /*37710*/  @P1 LOP3.LUT R21, R21, 0x200000, RZ, 0xfc, !PT ;  /* 0x0020000015151812 */ /* 0x000fe400078efcff */
[----:B------:R-:W-:Y:S01]  /*37720*/  ISETP.LT.AND P1, PT, R155, UR27, !P0 ;  /* 0x0000001b9b007c0c */ /* 0x000fe2000c721270 */
[----:B-1----:R-:W-:Y:S01]  /*37730*/  VIADD R174, R174, UR8 ;  /* 0x00000008aeae7c36 */ /* 0x002fe20008000000 */
[----:B------:R-:W-:-:S04]  /*37740*/  ULDC UR8, c[0x0][0x248] ;  /* 0x0000920000087ab9 */ /* 0x000fc80000000800 */
[----:B------:R1:W-:Y:S02]  /*37750*/  STL [R1+0x1228], R174 ;  /* 0x001228ae01007387 */ /* 0x0003e40000100800 */
[----:B-1----:R-:W-:Y:S01]  /*37760*/  VIADD R174, R174, UR8 ;  /* 0x00000008aeae7c36 */ /* 0x002fe20008000000 */
[----:B------:R-:W-:-:S04]  /*37770*/  ULDC UR8, c[0x0][0x248] ;  /* 0x0000920000087ab9 */ /* 0x000fc80000000800 */
[----:B------:R1:W-:Y:S01]  /*37780*/  STL [R1+0x122c], R174 ;  /* 0x00122cae01007387 */ /* 0x0003e20000100800 */
[----:B------:R-:W-:Y:S01]  /*37790*/  LOP3.LUT R21, R21, 0xffefffff, RZ, 0xc0, !PT ;  /* 0xffefffff15157812 */ /* 0x000fe200078ec0ff */
[----:B-1----:R-:W-:Y:S01]  /*377a0*/  VIADD R174, R174, UR8 ;  /* 0x00000008aeae7c36 */ /* 0x002fe20008000000 */
[----:B------:R-:W-:Y:S02]  /*377b0*/  ULDC UR8, c[0x0][0x248] ;  /* 0x0000920000087ab9 */ /* 0x000fe40000000800 */
[----:B------:R-:W-:Y:S02]  /*377c0*/  @P1 LOP3.LUT R21, R21, 0x100000, RZ, 0xfc, !PT ;  /* 0x0010000015151812 */ /* 0x000fe400078efcff */
[----:B------:R1:W-:Y:S01]  /*377d0*/  STL [R1+0x1230], R174 ;  /* 0x001230ae01007387 */ /* 0x0003e20000100800 */
[----:B------:R-:W-:Y:S01]  /*377e0*/  ISETP.LT.AND P1, PT, R156, UR26, !P0 ;  /* 0x0000001a9c007c0c */ /* 0x000fe2000c721270 */
[----:B------:R-:W-:Y:S01]  /*377f0*/  ULDC.64 UR26, c[0x0][0x228] ;  /* 0x00008a00001a7ab9 */ /* 0x000fe20000000a00 */
[----:B-1----:R-:W-:Y:S01]  /*37800*/  VIADD R174, R174, UR8 ;  /* 0x00000008aeae7c36 */ /* 0x002fe20008000000 */
[----:B------:R-:W-:Y:S01]  /*37810*/  LOP3.LUT R21, R21, 0xfff7ffff, RZ, 0xc0, !PT ;  /* 0xfff7ffff15157812 */ /* 0x000fe200078ec0ff */
[----:B------:R-:W-:Y:S01]  /*37820*/  VIADD R28, R23, 0x7a ;  /* 0x0000007a171c7836 */ /* 0x000fe20000000000 */
[----:B------:R-:W-:-:S02]  /*37830*/  ULDC UR8, c[0x0][0x228] ;  /* 0x00008a0000087ab9 */ /* 0x000fc40000000800 */
[----:B------:R1:W-:Y:S02]  /*37840*/  STL [R1+0x1234], R174 ;  /* 0x001234ae01007387 */ /* 0x0003e40000100800 */
[----:B-1----:R-:W-:-:S04]  /*37850*/  VIADD R174, R174, UR11 ;  /* 0x0000000baeae7c36 */ /* 0x002fc80008000000 */
[----:B------:R-:W-:Y:S01]  /*37860*/  @P1 LOP3.LUT R21, R21, 0x80000, RZ, 0xfc, !PT ;  /* 0x0008000015151812 */ /* 0x000fe200078efcff */
[----:B------:R-:W-:Y:S01]  /*37870*/  VIADD R30, R23, 0x78 ;  /* 0x00000078171e7836 */ /* 0x000fe20000000000 */
[----:B------:R-:W-:Y:S01]  /*37880*/  ULDC UR11, c[0x0][0x228] ;  /* 0x00008a00000b7ab9 */ /* 0x000fe20000000800 */
[----:B------:R1:W-:Y:S01]  /*37890*/  STL [R1+0x1238], R174 ;  /* 0x001238ae01007387 */ /* 0x0003e20000100800 */
[----:B------:R-:W-:Y:S01]  /*378a0*/  ISETP.LT.AND P1, PT, R154, UR28, !P0 ;  /* 0x0000001c9a007c0c */ /* 0x000fe2000c721270 */
[----:B-1----:R-:W-:Y:S01]  /*378b0*/  VIADD R174, R174, UR29 ;  /* 0x0000001daeae7c36 */ /* 0x002fe20008000000 */
[----:B------:R-:W-:-:S04]  /*378c0*/  ULDC UR29, c[0x0][0x248] ;  /* 0x00009200001d7ab9 */ /* 0x000fc80000000800 */
[----:B------:R1:W-:Y:S01]  /*378d0*/  STL [R1+0x123c], R174 ;  /* 0x00123cae01007387 */ /* 0x0003e20000100800 */
[----:B------:R-:W-:Y:S01]  /*378e0*/  ISETP.LT.AND P0, PT, R152, UR26, !P0 ;  /* 0x0000001a98007c0c */ /* 0x000fe2000c701270 */
[----:B------:R-:W-:Y:S01]  /*378f0*/  ULDC UR26, c[0x0][0x248] ;  /* 0x00009200001a7ab9 */ /* 0x000fe20000000800 */
[----:B-1----:R-:W-:Y:S01]  /*37900*/  VIADD R174, R174, UR29 ;  /* 0x0000001daeae7c36 */ /* 0x002fe20008000000 */
[----:B------:R-:W-:Y:S01]  /*37910*/  LOP3.LUT R21, R21, 0xfffbffff, RZ, 0xc0, !PT ;  /* 0xfffbffff15157812 */ /* 0x000fe200078ec0ff */
[----:B------:R-:W-:-:S03]  /*37920*/  ULDC UR29, c[0x0][0x248] ;  /* 0x00009200001d7ab9 */ /* 0x000fc60000000800 */
[----:B------:R1:W-:Y:S01]  /*37930*/  STL [R1+0x1240], R174 ;  /* 0x001240ae01007387 */ /* 0x0003e20000100800 */
[----:B------:R-:W-:Y:S01]  /*37940*/  @P1 LOP3.LUT R21, R21, 0x40000, RZ, 0xfc, !PT ;  /* 0x0004000015151812 */ /* 0x000fe200078efcff */
[----:B-1----:R-:W-:-:S03]  /*37950*/  VIADD R174, R174, UR30 ;  /* 0x0000001eaeae7c36 */ /* 0x002fc60008000000 */
[----:B------:R-:W-:Y:S01]  /*37960*/  LOP3.LUT R21, R21, 0xfffdffff, RZ, 0xc0, !PT ;  /* 0xfffdffff15157812 */ /* 0x000fe200078ec0ff */
[----:B------:R-:W-:Y:S01]  /*37970*/  ULDC.64 UR30, c[0x0][0x228] ;  /* 0x00008a00001e7ab9 */ /* 0x000fe20000000a00 */
[----:B------:R1:W-:Y:S02]  /*37980*/  STL [R1+0x1244], R174 ;  /* 0x001244ae01007387 */ /* 0x0003e40000100800 */
[----:B------:R-:W-:Y:S01]  /*37990*/  @P0 LOP3.LUT R21, R21, 0x20000, RZ, 0xfc, !PT ;  /* 0x0002000015150812 */ /* 0x000fe200078efcff */
[----:B-1----:R-:W-:Y:S01]  /*379a0*/  VIADD R174, R174, UR29 ;  /* 0x0000001daeae7c36 */ /* 0x002fe20008000000 */
[----:B------:R-:W-:-:S04]  /*379b0*/  ULDC UR29, c[0x0][0x248] ;  /* 0x00009200001d7ab9 */ /* 0x000fc80000000800 */
[----:B------:R1:W-:Y:S02]  /*379c0*/  STL [R1+0x124c], R174 ;  /* 0x00124cae01007387 */ /* 0x0003e40000100800 */
[----:B-1----:R-:W-:Y:S01]  /*379d0*/  VIADD R174, R174, UR29 ;  /* 0x0000001daeae7c36 */ /* 0x002fe20008000000 */
[----:B------:R-:W-:Y:S02]  /*379e0*/  ULDC.64 UR28, c[0x0][0x228] ;  /* 0x00008a00001c7ab9 */ /* 0x000fe40000000a00 */
[----:B------:R-:W-:Y:S01]  /*379f0*/  ISETP.GE.AND P0, PT, R22, UR29, PT ;  /* 0x0000001d16007c0c */ /* 0x000fe2000bf06270 */
[----:B------:R-:W-:Y:S01]  /*37a00*/  VIADD R32, R23, 0x76 ;  /* 0x0000007617207836 */ /* 0x000fe20000000000 */
[----:B------:R-:W-:Y:S01]  /*37a10*/  LOP3.LUT R21, R21, 0xfffeffff, RZ, 0xc0, !PT ;  /* 0xfffeffff15157812 */ /* 0x000fe200078ec0ff */
[----:B------:R1:W-:Y:S01]  /*37a20*/  STL [R1+0x1250], R174 ;  /* 0x001250ae01007387 */ /* 0x0003e20000100800 */
[----:B------:R-:W-:Y:S01]  /*37a30*/  ISETP.LT.AND P3, PT, R155, UR33, !P0 ;  /* 0x000000219b007c0c */ /* 0x000fe2000c761270 */
[C---:B------:R-:W-:Y:S01]  /*37a40*/  VIADD R33, R23.reuse, 0x75 ;  /* 0x0000007517217836 */ /* 0x040fe20000000000 */
[----:B------:R-:W-:Y:S01]  /*37a50*/  ISETP.LT.AND P2, PT, R156, UR32, !P0 ;  /* 0x000000209c007c0c */ /* 0x000fe2000c741270 */
[----:B------:R-:W-:Y:S01]  /*37a60*/  ULDC.64 UR32, c[0x0][0x228] ;  /* 0x00008a0000207ab9 */ /* 0x000fe20000000a00 */
[----:B------:R-:W-:Y:S01]  /*37a70*/  ISETP.LT.AND P1, PT, R154, UR61, !P0 ;  /* 0x0000003d9a007c0c */ /* 0x000fe2000c721270 */
[----:B------:R-:W-:Y:S01]  /*37a80*/  VIADD R34, R23, 0x74 ;  /* 0x0000007417227836 */ /* 0x000fe20000000000 */
[----:B------:R-:W-:Y:S01]  /*37a90*/  LOP3.LUT R19, R19, 0x7fffffff, RZ, 0xc0, !PT ;  /* 0x7fffffff13137812 */ /* 0x000fe200078ec0ff */
[----:B------:R-:W-:Y:S01]  /*37aa0*/  VIADD R35, R23, 0x73 ;  /* 0x0000007317237836 */ /* 0x000fe20000000000 */
[----:B------:R-:W-:-:S05]  /*37ab0*/  ULDC UR29, c[0x0][0x228] ;  /* 0x00008a00001d7ab9 */ /* 0x000fca0000000800 */
[----:B------:R-:W-:Y:S01]  /*37ac0*/  @P3 LOP3.LUT R21, R21, 0x10000, RZ, 0xfc, !PT ;  /* 0x0001000015153812 */ /* 0x000fe200078efcff */
[----:B-1----:R-:W-:Y:S01]  /*37ad0*/  VIADD R174, R174, UR24 ;  /* 0x00000018aeae7c36 */ /* 0x002fe20008000000 */
[----:B------:R-:W-:Y:S01]  /*37ae0*/  ISETP.LT.AND P0, PT, R152, UR30, !P0 ;  /* 0x0000001e98007c0c */ /* 0x000fe2000c701270 */
[----:B------:R-:W-:Y:S01]  /*37af0*/  ULDC UR24, c[0x0][0x248] ;  /* 0x0000920000187ab9 */ /* 0x000fe20000000800 */
[----:B------:R-:W-:Y:S01]  /*37b00*/  LOP3.LUT R21, R21, 0xffff7fff, RZ, 0xc0, !PT ;  /* 0xffff7fff15157812 */ /* 0x000fe200078ec0ff */
[C---:B------:R-:W-:Y:S01]  /*37b10*/  VIADD R36, R23.reuse, 0x72 ;  /* 0x0000007217247836 */ /* 0x040fe20000000000 */
[----:B------:R1:W-:Y:S01]  /*37b20*/  STL [R1+0x1254], R174 ;  /* 0x001254ae01007387 */ /* 0x0003e20000100800 */
[----:B------:R-:W-:Y:S01]  /*37b30*/  VIADD R37, R23, 0x71 ;  /* 0x0000007117257836 */ /* 0x000fe20000000000 */
[----:B------:R-:W-:Y:S01]  /*37b40*/  @P2 LOP3.LUT R21, R21, 0x8000, RZ, 0xfc, !PT ;  /* 0x0000800015152812 */ /* 0x000fe200078efcff */
[----:B------:R-:W-:Y:S01]  /*37b50*/  ULDC UR30, c[0x0][0x228] ;  /* 0x00008a00001e7ab9 */ /* 0x000fe20000000800 */
[C---:B------:R-:W-:Y:S01]  /*37b60*/  VIADD R38, R23.reuse, 0x70 ;  /* 0x0000007017267836 */ /* 0x040fe20000000000 */
[----:B------:R-:W-:Y:S01]  /*37b70*/  LOP3.LUT R18, R18, 0x7fffffff, RZ, 0xc0, !PT ;  /* 0x7fffffff12127812 */ /* 0x000fe200078ec0ff */
[----:B------:R-:W-:Y:S01]  /*37b80*/  VIADD R39, R23, 0x6f ;  /* 0x0000006f17277836 */ /* 0x000fe20000000000 */
[----:B------:R-:W-:Y:S01]  /*37b90*/  LOP3.LUT R21, R21, 0xffffbfff, RZ, 0xc0, !PT ;  /* 0xffffbfff15157812 */ /* 0x000fe200078ec0ff */
[----:B------:R-:W-:Y:S01]  /*37ba0*/  VIADD R40, R23, 0x6e ;  /* 0x0000006e17287836 */ /* 0x000fe20000000000 */
[----:B------:R-:W-:-:S02]  /*37bb0*/  ULDC UR61, c[0x0][0x22c] ;  /* 0x00008b00003d7ab9 */ /* 0x000fc40000000800 */
[----:B------:R-:W-:-:S04]  /*37bc0*/  @P1 LOP3.LUT R21, R21, 0x4000, RZ, 0xfc, !PT ;  /* 0x0000400015151812 */ /* 0x000fc800078efcff */
[----:B------:R-:W-:-:S04]  /*37bd0*/  LOP3.LUT R21, R21, 0xffffdfff, RZ, 0xc0, !PT ;  /* 0xffffdfff15157812 */ /* 0x000fc800078ec0ff */
[----:B------:R-:W-:Y:S02]  /*37be0*/  @P0 LOP3.LUT R21, R21, 0x2000, RZ, 0xfc, !PT ;  /* 0x0000200015150812 */ /* 0x000fe400078efcff */
[----:B------:R-:W-:Y:S01]  /*37bf0*/  ISETP.GE.AND P0, PT, R24, UR41, PT ;  /* 0x0000002918007c0c */ /* 0x000fe2000bf06270 */
[----:B------:R-:W-:-:S03]  /*37c00*/  ULDC.64 UR40, c[0x0][0x228] ;  /* 0x00008a0000287ab9 */ /* 0x000fc60000000a00 */
[----:B------:R-:W-:Y:S01]  /*37c10*/  ISETP.LT.AND P3, PT, R155, UR58, !P0 ;  /* 0x0000003a9b007c0c */ /* 0x000fe2000c761270 */
[----:B-1----:R-:W-:Y:S01]  /*37c20*/  VIADD R174, R174, UR24 ;  /* 0x00000018aeae7c36 */ /* 0x002fe20008000000 */
[----:B------:R-:W-:Y:S01]  /*37c30*/  ISETP.LT.AND P2, PT, R156, UR59, !P0 ;  /* 0x0000003b9c007c0c */ /* 0x000fe2000c741270 */
[----:B------:R-:W-:Y:S01]  /*37c40*/  ULDC UR24, c[0x0][0x248] ;  /* 0x0000920000187ab9 */ /* 0x000fe20000000800 */
[----:B------:R-:W-:Y:S01]  /*37c50*/  LOP3.LUT R21, R21, 0xffffefff, RZ, 0xc0, !PT ;  /* 0xffffefff15157812 */ /* 0x000fe200078ec0ff */
[C---:B------:R-:W-:Y:S01]  /*37c60*/  VIADD R41, R23.reuse, 0x6d ;  /* 0x0000006d17297836 */ /* 0x040fe20000000000 */
[----:B------:R-:W-:Y:S01]  /*37c70*/  ISETP.LT.AND P1, PT, R154, UR60, !P0 ;  /* 0x0000003c9a007c0c */ /* 0x000fe2000c721270 */
[----:B------:R1:W-:Y:S01]  /*37c80*/  STL [R1+0x1258], R174 ;  /* 0x001258ae01007387 */ /* 0x0003e20000100800 */
[C---:B------:R-:W-:Y:S01]  /*37c90*/  VIADD R42, R23.reuse, 0x6c ;  /* 0x0000006c172a7836 */ /* 0x040fe20000000000 */
[----:B------:R-:W-:Y:S01]  /*37ca0*/  ULDC UR59, c[0x0][0x228] ;  /* 0x00008a00003b7ab9 */ /* 0x000fe20000000800 */
[----:B------:R-:W-:Y:S01]  /*37cb0*/  VIADD R43, R23, 0x6b ;  /* 0x0000006b172b7836 */ /* 0x000fe20000000000 */
[----:B------:R-:W-:-:S02]  /*37cc0*/  ULDC UR58, c[0x0][0x228] ;  /* 0x00008a00003a7ab9 */ /* 0x000fc40000000800 */
[----:B------:R-:W-:Y:S01]  /*37cd0*/  @P3 LOP3.LUT R21, R21, 0x1000, RZ, 0xfc, !PT ;  /* 0x0000100015153812 */ /* 0x000fe200078efcff */
[----:B------:R-:W-:Y:S01]  /*37ce0*/  VIADD R44, R23, 0x6a ;  /* 0x0000006a172c7836 */ /* 0x000fe20000000000 */
[----:B------:R-:W-:Y:S02]  /*37cf0*/  ULDC UR60, c[0x0][0x22c] ;  /* 0x00008b00003c7ab9 */ /* 0x000fe40000000800 */
[----:B------:R-:W-:-:S04]  /*37d00*/  LOP3.LUT R21, R21, 0xfffff7ff, RZ, 0xc0, !PT ;  /* 0xfffff7ff15157812 */ /* 0x000fc800078ec0ff */
[----:B------:R-:W-:Y:S02]  /*37d10*/  @P2 LOP3.LUT R21, R21, 0x800, RZ, 0xfc, !PT ;  /* 0x0000080015152812 */ /* 0x000fe400078efcff */
[----:B------:R-:W-:Y:S01]  /*37d20*/  ISETP.LT.AND P0, PT, R152, UR32, !P0 ;  /* 0x0000002098007c0c */ /* 0x000fe2000c701270 */
[----:B-1----:R-:W-:Y:S01]  /*37d30*/  VIADD R174, R174, UR24 ;  /* 0x00000018aeae7c36 */ /* 0x002fe20008000000 */
[----:B------:R-:W-:Y:S01]  /*37d40*/  LOP3.LUT R21, R21, 0xfffffbff, RZ, 0xc0, !PT ;  /* 0xfffffbff15157812 */ /* 0x000fe200078ec0ff */
[----:B------:R-:W-:Y:S01]  /*37d50*/  ULDC UR24, c[0x0][0x248] ;  /* 0x0000920000187ab9 */ /* 0x000fe20000000800 */
[----:B------:R-:W-:Y:S02]  /*37d60*/  ULDC UR32, c[0x0][0x228] ;  /* 0x00008a0000207ab9 */ /* 0x000fe40000000800 */
[----:B------:R-:W-:-:S04]  /*37d70*/  @P1 LOP3.LUT R21, R21, 0x400, RZ, 0xfc, !PT ;  /* 0x0000040015151812 */ /* 0x000fc800078efcff */
[----:B------:R-:W-:-:S04]  /*37d80*/  LOP3.LUT R21, R21, 0xfffffdff, RZ, 0xc0, !PT ;  /* 0xfffffdff15157812 */ /* 0x000fc800078ec0ff */
[----:B------:R-:W-:Y:S02]  /*37d90*/  @P0 LOP3.LUT R21, R21, 0x200, RZ, 0xfc, !PT ;  /* 0x0000020015150812 */ /* 0x000fe400078efcff */
[----:B------:R-:W-:-:S04]  /*37da0*/  ISETP.GE.AND P0, PT, R25, UR25, PT ;  /* 0x0000001919007c0c */ /* 0x000fc8000bf06270 */
[----:B------:R-:W-:Y:S01]  /*37db0*/  ISETP.LT.AND P3, PT, R155, UR54, !P0 ;  /* 0x000000369b007c0c */ /* 0x000fe2000c761270 */
[----:B------:R1:W-:Y:S01]  /*37dc0*/  STL [R1+0x125c], R174 ;  /* 0x00125cae01007387 */ /* 0x0003e20000100800 */
[----:B------:R-:W-:Y:S01]  /*37dd0*/  ISETP.LT.AND P2, PT, R156, UR56, !P0 ;  /* 0x000000389c007c0c */ /* 0x000fe2000c741270 */
[----:B------:R-:W-:Y:S01]  /*37de0*/  ULDC UR54, c[0x0][0x228] ;  /* 0x00008a0000367ab9 */ /* 0x000fe20000000800 */
[----:B------:R-:W-:Y:S01]  /*37df0*/  LOP3.LUT R21, R21, 0xfffffeff, RZ, 0xc0, !PT ;  /* 0xfffffeff15157812 */ /* 0x000fe200078ec0ff */
[C---:B------:R-:W-:Y:S01]  /*37e00*/  VIADD R45, R23.reuse, 0x69 ;  /* 0x00000069172d7836 */ /* 0x040fe20000000000 */
[----:B------:R-:W-:Y:S01]  /*37e10*/  ISETP.LT.AND P1, PT, R154, UR55, !P0 ;  /* 0x000000379a007c0c */ /* 0x000fe2000c721270 */
[----:B------:R-:W-:Y:S01]  /*37e20*/  ULDC UR55, c[0x0][0x228] ;  /* 0x00008a0000377ab9 */ /* 0x000fe20000000800 */
[----:B------:R-:W-:Y:S01]  /*37e30*/  VIADD R46, R23, 0x68 ;  /* 0x00000068172e7836 */ /* 0x000fe20000000000 */
[----:B------:R-:W-:-:S04]  /*37e40*/  ULDC UR56, c[0x0][0x228] ;  /* 0x00008a0000387ab9 */ /* 0x000fc80000000800 */
[----:B------:R-:W-:-:S04]  /*37e50*/  @P3 LOP3.LUT R21, R21, 0x100, RZ, 0xfc, !PT ;  /* 0x0000010015153812 */ /* 0x000fc800078efcff */
        /* <DEDUP_REMOVED lines=16> */
[----:B------:R-:W-:Y:S01]  /*37f60*/  ULDC UR47, c[0x0][0x228] ;  /* 0x00008a00002f7ab9 */ /* 0x000fe20000000800 */
[----:B------:R-:W-:Y:S01]  /*37f70*/  ISETP.LT.AND P1, PT, R154, UR52, !P0 ;  /* 0x000000349a007c0c */ /* 0x000fe2000c721270 */
[----:B------:R-:W-:-:S06]  /*37f80*/  ULDC UR52, c[0x0][0x228] ;  /* 0x00008a0000347ab9 */ /* 0x000fcc0000000800 */
[----:B------:R-:W-:Y:S01]  /*37f90*/  @P3 LOP3.LUT R21, R21, 0x10, RZ, 0xfc, !PT ;  /* 0x0000001015153812 */ /* 0x000fe200078efcff */
[----:B-1----:R-:W-:Y:S01]  /*37fa0*/  VIADD R174, R174, UR24 ;  /* 0x00000018aeae7c36 */ /* 0x002fe20008000000 */
[----:B------:R-:W-:Y:S02]  /*37fb0*/  ULDC UR24, c[0x0][0x248] ;  /* 0x0000920000187ab9 */ /* 0x000fe40000000800 */
[----:B------:R-:W-:Y:S01]  /*37fc0*/  LOP3.LUT R21, R21, 0xfffffff7, RZ, 0xc0, !PT ;  /* 0xfffffff715157812 */ /* 0x000fe200078ec0ff */
[----:B------:R-:W-:Y:S01]  /*37fd0*/  VIADD R24, R174, UR24 ;  /* 0x00000018ae187c36 */ /* 0x000fe20008000000 */
[----:B------:R-:W-:Y:S02]  /*37fe0*/  ULDC.64 UR24, c[0x0][0x228] ;  /* 0x00008a0000187ab9 */ /* 0x000fe40000000a00 */
[----:B------:R-:W-:Y:S02]  /*37ff0*/  @P2 LOP3.LUT R21, R21, 0x8, RZ, 0xfc, !PT ;  /* 0x0000000815152812 */ /* 0x000fe400078efcff */
[----:B------:R-:W-:Y:S01]  /*38000*/  ISETP.LT.AND P0, PT, R152, UR24, !P0 ;  /* 0x0000001898007c0c */ /* 0x000fe2000c701270 */
[----:B------:R-:W-:Y:S01]  /*38010*/  STL [R1+0x1264], R174 ;  /* 0x001264ae01007387 */ /* 0x000fe20000100800 */
[----:B------:R-:W-:Y:S01]  /*38020*/  LOP3.LUT R21, R21, 0xfffffffb, RZ, 0xc0, !PT ;  /* 0xfffffffb15157812 */ /* 0x000fe200078ec0ff */
[----:B------:R-:W-:-:S03]  /*38030*/  ULDC UR24, c[0x0][0x248] ;  /* 0x0000920000187ab9 */ /* 0x000fc60000000800 */
[----:B------:R-:W-:-:S04]  /*38040*/  @P1 LOP3.LUT R21, R21, 0x4, RZ, 0xfc, !PT ;  /* 0x0000000415151812 */ /* 0x000fc800078efcff */
[----:B------:R-:W-:-:S04]  /*38050*/  LOP3.LUT R21, R21, 0xfffffffd, RZ, 0xc0, !PT ;  /* 0xfffffffd15157812 */ /* 0x000fc800078ec0ff */
[----:B------:R-:W-:Y:S02]  /*38060*/  @P0 LOP3.LUT R21, R21, 0x2, RZ, 0xfc, !PT ;  /* 0x0000000215150812 */ /* 0x000fe400078efcff */
[----:B------:R-:W-:Y:S01]  /*38070*/  ISETP.GE.AND P0, PT, R27, UR31, PT ;  /* 0x0000001f1b007c0c */ /* 0x000fe2000bf06270 */
[----:B------:R1:W-:Y:S01]  /*38080*/  STL [R1+0x1268], R24 ;  /* 0x0012681801007387 */ /* 0x0003e20000100800 */
[----:B------:R-:W-:Y:S01]  /*38090*/  LOP3.LUT R21, R21, 0xfffffffe, RZ, 0xc0, !PT ;  /* 0xfffffffe15157812 */ /* 0x000fe200078ec0ff */
[----:B------:R-:W-:Y:S01]  /*380a0*/  ULDC UR31, c[0x0][0x228] ;  /* 0x00008a00001f7ab9 */ /* 0x000fe20000000800 */
[----:B------:R-:W-:Y:S01]  /*380b0*/  ISETP.LT.AND P2, PT, R156, UR49, !P0 ;  /* 0x000000319c007c0c */ /* 0x000fe2000c741270 */
[----:B------:R-:W-:Y:S01]  /*380c0*/  ULDC UR49, c[0x0][0x228] ;  /* 0x00008a0000317ab9 */ /* 0x000fe20000000800 */
[----:B------:R-:W-:Y:S01]  /*380d0*/  ISETP.LT.AND P1, PT, R154, UR50, !P0 ;  /* 0x000000329a007c0c */ /* 0x000fe2000c721270 */
[----:B------:R-:W-:Y:S01]  /*380e0*/  ULDC UR50, c[0x0][0x228] ;  /* 0x00008a0000327ab9 */ /* 0x000fe20000000800 */
[----:B------:R-:W-:Y:S01]  /*380f0*/  ISETP.LT.AND P3, PT, R155, UR48, !P0 ;  /* 0x000000309b007c0c */ /* 0x000fe2000c761270 */
[----:B------:R-:W-:Y:S01]  /*38100*/  ULDC UR48, c[0x0][0x228] ;  /* 0x00008a0000307ab9 */ /* 0x000fe20000000800 */
[----:B------:R-:W-:Y:S01]  /*38110*/  ISETP.LT.AND P0, PT, R152, UR51, !P0 ;  /* 0x0000003398007c0c */ /* 0x000fe2000c701270 */
[----:B-1----:R-:W-:Y:S01]  /*38120*/  VIADD R24, R24, UR24 ;  /* 0x0000001818187c36 */ /* 0x002fe20008000000 */
[----:B------:R-:W-:Y:S01]  /*38130*/  ULDC UR24, c[0x0][0x228] ;  /* 0x00008a0000187ab9 */ /* 0x000fe20000000800 */
[----:B------:R-:W-:-:S04]  /*38140*/  ULDC UR51, c[0x0][0x228] ;  /* 0x00008a0000337ab9 */ /* 0x000fc80000000800 */
[----:B------:R-:W-:-:S04]  /*38150*/  @P2 LOP3.LUT R20, R20, 0x80000000, RZ, 0xfc, !PT ;  /* 0x8000000014142812 */ /* 0x000fc800078efcff */
[----:B------:R-:W-:-:S04]  /*38160*/  LOP3.LUT R20, R20, 0xbfffffff, RZ, 0xc0, !PT ;  /* 0xbfffffff14147812 */ /* 0x000fc800078ec0ff */
[----:B------:R-:W-:-:S04]  /*38170*/  @P1 LOP3.LUT R20, R20, 0x40000000, RZ, 0xfc, !PT ;  /* 0x4000000014141812 */ /* 0x000fc800078efcff */
[----:B------:R-:W-:Y:S01]  /*38180*/  LOP3.LUT R20, R20, 0xdfffffff, RZ, 0xc0, !PT ;  /* 0xdfffffff14147812 */ /* 0x000fe200078ec0ff */
[----:B------:R1:W-:Y:S03]  /*38190*/  STL [R1+0x126c], R24 ;  /* 0x00126c1801007387 */ /* 0x0003e60000100800 */
[----:B------:R-:W-:Y:S02]  /*381a0*/  @P0 LOP3.LUT R20, R20, 0x20000000, RZ, 0xfc, !PT ;  /* 0x2000000014140812 */ /* 0x000fe400078efcff */
[----:B------:R-:W-:Y:S01]  /*381b0*/  ISETP.GE.AND P0, PT, R28, UR33, PT ;  /* 0x000000211c007c0c */ /* 0x000fe2000bf06270 */
[----:B------:R-:W-:Y:S01]  /*381c0*/  ULDC UR33, c[0x0][0x228] ;  /* 0x00008a0000217ab9 */ /* 0x000fe20000000800 */
[----:B------:R-:W-:Y:S01]  /*381d0*/  @P3 LOP3.LUT R21, R21, 0x1, RZ, 0xfc, !PT ;  /* 0x0000000115153812 */ /* 0x000fe200078efcff */
[----:B-1----:R-:W-:Y:S01]  /*381e0*/  VIADD R24, R24, UR26 ;  /* 0x0000001a18187c36 */ /* 0x002fe20008000000 */
[----:B------:R-:W-:-:S02]  /*381f0*/  ULDC.64 UR26, c[0x0][0x228] ;  /* 0x00008a00001a7ab9 */ /* 0x000fc40000000a00 */
[----:B------:R-:W-:Y:S01]  /*38200*/  ISETP.LT.AND P3, PT, R155, UR26, !P0 ;  /* 0x0000001a9b007c0c */ /* 0x000fe2000c761270 */
[----:B------:R-:W-:Y:S01]  /*38210*/  ULDC UR26, c[0x0][0x22c] ;  /* 0x00008b00001a7ab9 */ /* 0x000fe20000000800 */
[----:B------:R-:W-:Y:S01]  /*38220*/  ISETP.LT.AND P2, PT, R156, UR15, !P0 ;  /* 0x0000000f9c007c0c */ /* 0x000fe2000c741270 */
[----:B------:R-:W-:Y:S01]  /*38230*/  ULDC UR15, c[0x0][0x248] ;  /* 0x00009200000f7ab9 */ /* 0x000fe20000000800 */
[----:B------:R-:W-:Y:S02]  /*38240*/  LOP3.LUT R20, R20, 0xefffffff, RZ, 0xc0, !PT ;  /* 0xefffffff14147812 */ /* 0x000fe400078ec0ff */
[----:B------:R-:W-:Y:S01]  /*38250*/  ISETP.LT.AND P1, PT, R154, UR20, !P0 ;  /* 0x000000149a007c0c */ /* 0x000fe2000c721270 */
[----:B------:R1:W-:Y:S06]  /*38260*/  STL [R1+0x1270], R24 ;  /* 0x0012701801007387 */ /* 0x0003ec0000100800 */
[----:B------:R-:W-:Y:S01]  /*38270*/  @P3 LOP3.LUT R20, R20, 0x10000000, RZ, 0xfc, !PT ;  /* 0x1000000014143812 */ /* 0x000fe200078efcff */
[----:B------:R-:W-:-:S03]  /*38280*/  ULDC UR20, c[0x0][0x228] ;  /* 0x00008a0000147ab9 */ /* 0x000fc60000000800 */
        /* <DEDUP_REMOVED lines=19> */
[----:B------:R-:W-:-:S08]  /*383c0*/  ULDC UR18, c[0x0][0x228] ;  /* 0x00008a0000127ab9 */ /* 0x000fd00000000800 */
        /* <DEDUP_REMOVED lines=14> */
[----:B------:R-:W-:Y:S01]  /*384b0*/  VIADD R47, R23, 0x67 ;  /* 0x00000067172f7836 */ /* 0x000fe20000000000 */
[----:B------:R-:W-:Y:S01]  /*384c0*/  ISETP.LT.AND P3, PT, R155, UR12, !P0 ;  /* 0x0000000c9b007c0c */ /* 0x000fe2000c761270 */
[----:B------:R-:W-:Y:S01]  /*384d0*/  ULDC UR12, c[0x0][0x248] ;  /* 0x00009200000c7ab9 */ /* 0x000fe20000000800 */
[----:B------:R-:W-:Y:S01]  /*384e0*/  ISETP.LT.AND P2, PT, R156, UR13, !P0 ;  /* 0x0000000d9c007c0c */ /* 0x000fe2000c741270 */
[----:B------:R-:W-:Y:S01]  /*384f0*/  ULDC UR13, c[0x0][0x228] ;  /* 0x00008a00000d7ab9 */ /* 0x000fe20000000800 */
[----:B------:R-:W-:Y:S01]  /*38500*/  ISETP.LT.AND P1, PT, R154, UR14, !P0 ;  /* 0x0000000e9a007c0c */ /* 0x000fe2000c721270 */
[----:B------:R-:W-:Y:S01]  /*38510*/  ULDC UR14, c[0x0][0x228] ;  /* 0x00008a00000e7ab9 */ /* 0x000fe20000000800 */
[----:B------:R-:W-:-:S07]  /*38520*/  ULDC UR25, c[0x0][0x228] ;  /* 0x00008a0000197ab9 */ /* 0x000fce0000000800 */
        /* <DEDUP_REMOVED lines=33> */
[----:B------:R-:W-:-:S03]  /*38740*/  ULDC UR4, c[0x0][0x248] ;  /* 0x0000920000047ab9 */ /* 0x000fc60000000800 */
[----:B------:R-:W-:Y:S01]  /*38750*/  ISETP.LT.AND P3, PT, R155, UR19, !P0 ;  /* 0x000000139b007c0c */ /* 0x000fe2000c761270 */
[----:B------:R1:W-:Y:S01]  /*38760*/  STL [R1+0x1280], R24 ;  /* 0x0012801801007387 */ /* 0x0003e20000100800 */
[----:B------:R-:W-:Y:S01]  /*38770*/  ISETP.LT.AND P2, PT, R156, UR5, !P0 ;  /* 0x000000059c007c0c */ /* 0x000fe2000c741270 */
[----:B------:R-:W-:Y:S01]  /*38780*/  ULDC UR19, c[0x0][0x228] ;  /* 0x00008a0000137ab9 */ /* 0x000fe20000000800 */
[----:B------:R-:W-:Y:S02]  /*38790*/  LOP3.LUT R20, R20, 0xffffefff, RZ, 0xc0, !PT ;  /* 0xffffefff14147812 */ /* 0x000fe400078ec0ff */
[----:B------:R-:W-:Y:S01]  /*387a0*/  ISETP.LT.AND P1, PT, R154, UR43, !P0 ;  /* 0x0000002b9a007c0c */ /* 0x000fe2000c721270 */
[----:B------:R-:W-:-:S06]  /*387b0*/  ULDC UR43, c[0x0][0x228] ;  /* 0x00008a00002b7ab9 */ /* 0x000fcc0000000800 */
        /* <DEDUP_REMOVED lines=16> */
[C---:B------:R-:W-:Y:S01]  /*388c0*/  VIADD R48, R23.reuse, 0x66 ;  /* 0x0000006617307836 */ /* 0x040fe20000000000 */
[----:B------:R-:W-:Y:S01]  /*388d0*/  ISETP.LT.AND P2, PT, R156, UR22, !P0 ;  /* 0x000000169c007c0c */ /* 0x000fe2000c741270 */
[----:B------:R-:W-:Y:S01]  /*388e0*/  ULDC UR22, c[0x0][0x228] ;  /* 0x00008a0000167ab9 */ /* 0x000fe20000000800 */
[----:B------:R-:W-:Y:S01]  /*388f0*/  ISETP.LT.AND P1, PT, R154, UR37, !P0 ;  /* 0x000000259a007c0c */ /* 0x000fe2000c721270 */
[----:B------:R-:W-:Y:S01]  /*38900*/  ULDC UR37, c[0x0][0x228] ;  /* 0x00008a0000257ab9 */ /* 0x000fe20000000800 */
[----:B------:R-:W-:Y:S01]  /*38910*/  VIADD R49, R23, 0x65 ;  /* 0x0000006517317836 */ /* 0x000fe20000000000 */
[----:B------:R-:W-:Y:S01]  /*38920*/  LOP3.LUT R17, R17, 0x7fffffff, RZ, 0xc0, !PT ;  /* 0x7fffffff11117812 */ /* 0x000fe200078ec0ff */
[----:B-1----:R-:W-:Y:S01]  /*38930*/  VIADD R24, R24, UR4 ;  /* 0x0000000418187c36 */ /* 0x002fe20008000000 */
[----:B------:R-:W-:-:S04]  /*38940*/  ULDC UR45, c[0x0][0x228] ;  /* 0x00008a00002d7ab9 */ /* 0x000fc80000000800 */
[----:B------:R-:W-:Y:S01]  /*38950*/  @P3 LOP3.LUT R20, R20, 0x100, RZ, 0xfc, !PT ;  /* 0x0000010014143812 */ /* 0x000fe200078efcff */
[----:B------:R-:W-:-:S03]  /*38960*/  ULDC.64 UR4, c[0x0][0x228] ;  /* 0x00008a0000047ab9 */ /* 0x000fc60000000a00 */
[----:B------:R-:W-:-:S04]  /*38970*/  LOP3.LUT R20, R20, 0xffffff7f, RZ, 0xc0, !PT ;  /* 0xffffff7f14147812 */ /* 0x000fc800078ec0ff */
[----:B------:R-:W-:Y:S02]  /*38980*/  @P2 LOP3.LUT R20, R20, 0x80, RZ, 0xfc, !PT ;  /* 0x0000008014142812 */ /* 0x000fe400078efcff */
[----:B------:R-:W-:Y:S01]  /*38990*/  ISETP.LT.AND P0, PT, R152, UR39, !P0 ;  /* 0x0000002798007c0c */ /* 0x000fe2000c701270 */
[----:B------:R1:W-:Y:S01]  /*389a0*/  STL [R1+0x1288], R24 ;  /* 0x0012881801007387 */ /* 0x0003e20000100800 */
[----:B------:R-:W-:Y:S01]  /*389b0*/  LOP3.LUT R20, R20, 0xffffffbf, RZ, 0xc0, !PT ;  /* 0xffffffbf14147812 */ /* 0x000fe200078ec0ff */
[----:B------:R-:W-:-:S03]  /*389c0*/  ULDC UR39, c[0x0][0x228] ;  /* 0x00008a0000277ab9 */ /* 0x000fc60000000800 */
[----:B------:R-:W-:-:S04]  /*389d0*/  @P1 LOP3.LUT R20, R20, 0x40, RZ, 0xfc, !PT ;  /* 0x0000004014141812 */ /* 0x000fc800078efcff */
[----:B------:R-:W-:-:S04]  /*389e0*/  LOP3.LUT R20, R20, 0xffffffdf, RZ, 0xc0, !PT ;  /* 0xffffffdf14147812 */ /* 0x000fc800078ec0ff */
[----:B------:R-:W-:Y:S02]  /*389f0*/  @P0 LOP3.LUT R20, R20, 0x20, RZ, 0xfc, !PT ;  /* 0x0000002014140812 */ /* 0x000fe400078efcff */
[----:B------:R-:W-:-:S04]  /*38a00*/  ISETP.GE.AND P0, PT, R34, UR5, PT ;  /* 0x0000000522007c0c */ /* 0x000fc8000bf06270 */
[----:B------:R-:W-:Y:S01]  /*38a10*/  ISETP.LT.AND P3, PT, R155, UR4, !P0 ;  /* 0x000000049b007c0c */ /* 0x000fe2000c761270 */
[----:B------:R-:W-:Y:S01]  /*38a20*/  ULDC UR4, c[0x0][0x248] ;  /* 0x0000920000047ab9 */ /* 0x000fe20000000800 */
[----:B------:R-:W-:Y:S02]  /*38a30*/  ISETP.LT.AND P2, PT, R156, UR57, !P0 ;  /* 0x000000399c007c0c */ /* 0x000fe4000c741270 */
[----:B------:R-:W-:Y:S02]  /*38a40*/  LOP3.LUT R20, R20, 0xffffffef, RZ, 0xc0, !PT ;  /* 0xffffffef14147812 */ /* 0x000fe400078ec0ff */
[----:B------:R-:W-:Y:S01]  /*38a50*/  ISETP.LT.AND P1, PT, R154, UR8, !P0 ;  /* 0x000000089a007c0c */ /* 0x000fe2000c721270 */
[----:B-1----:R-:W-:Y:S01]  /*38a60*/  VIADD R24, R24, UR4 ;  /* 0x0000000418187c36 */ /* 0x002fe20008000000 */
[----:B------:R-:W-:Y:S01]  /*38a70*/  LOP3.LUT R16, R16, 0x7fffffff, RZ, 0xc0, !PT ;  /* 0x7fffffff10107812 */ /* 0x000fe200078ec0ff */
[----:B------:R-:W-:Y:S01]  /*38a80*/  ULDC.64 UR4, c[0x0][0x228] ;  /* 0x00008a0000047ab9 */ /* 0x000fe20000000a00 */
[----:B------:R-:W-:Y:S01]  /*38a90*/  VIADD R50, R23, 0x64 ;  /* 0x0000006417327836 */ /* 0x000fe20000000000 */
[----:B------:R-:W-:-:S02]  /*38aa0*/  ULDC UR57, c[0x0][0x228] ;  /* 0x00008a0000397ab9 */ /* 0x000fc40000000800 */
[----:B------:R-:W-:Y:S01]  /*38ab0*/  @P3 LOP3.LUT R20, R20, 0x10, RZ, 0xfc, !PT ;  /* 0x0000001014143812 */ /* 0x000fe200078efcff */
[----:B------:R-:W-:-:S03]  /*38ac0*/  ULDC UR8, c[0x0][0x228] ;  /* 0x00008a0000087ab9 */ /* 0x000fc60000000800 */
        /* <DEDUP_REMOVED lines=12> */
[----:B------:R-:W-:Y:S01]  /*38b90*/  ISETP.LT.AND P1, PT, R154, UR46, !P0 ;  /* 0x0000002e9a007c0c */ /* 0x000fe2000c721270 */
[----:B------:R-:W-:Y:S01]  /*38ba0*/  ULDC UR46, c[0x0][0x22c] ;  /* 0x00008b00002e7ab9 */ /* 0x000fe20000000800 */
[----:B------:R-:W-:Y:S01]  /*38bb0*/  ISETP.LT.AND P3, PT, R155, UR4, !P0 ;  /* 0x000000049b007c0c */ /* 0x000fe2000c761270 */
[----:B------:R-:W-:Y:S01]  /*38bc0*/  ULDC UR4, c[0x0][0x248] ;  /* 0x0000920000047ab9 */ /* 0x000fe20000000800 */
[----:B------:R-:W-:-:S07]  /*38bd0*/  ISETP.LT.AND P0, PT, R152, UR41, !P0 ;  /* 0x0000002998007c0c */ /* 0x000fce000c701270 */
[----:B------:R-:W-:Y:S02]  /*38be0*/  @P2 LOP3.LUT R19, R19, 0x80000000, RZ, 0xfc, !PT ;  /* 0x8000000013132812 */ /* 0x000fe400078efcff */
[----:B------:R-:W-:Y:S01]  /*38bf0*/  LOP3.LUT R20, R20, 0xfffffffe, RZ, 0xc0, !PT ;  /* 0xfffffffe14147812 */ /* 0x000fe200078ec0ff */
        /* <DEDUP_REMOVED lines=8> */
[----:B------:R-:W-:Y:S01]  /*38c80*/  ULDC UR46, c[0x0][0x228] ;  /* 0x00008a00002e7ab9 */ /* 0x000fe20000000800 */
[----:B------:R-:W-:Y:S02]  /*38c90*/  @P3 LOP3.LUT R20, R20, 0x1, RZ, 0xfc, !PT ;  /* 0x0000000114143812 */ /* 0x000fe400078efcff */
[----:B------:R-:W-:Y:S01]  /*38ca0*/  ISETP.LT.AND P3, PT, R155, UR42, !P0 ;  /* 0x0000002a9b007c0c */ /* 0x000fe2000c761270 */
[----:B------:R1:W-:Y:S01]  /*38cb0*/  STL [R1+0x1290], R24 ;  /* 0x0012901801007387 */ /* 0x0003e20000100800 */
[----:B------:R-:W-:Y:S01]  /*38cc0*/  ISETP.LT.AND P2, PT, R156, UR44, !P0 ;  /* 0x0000002c9c007c0c */ /* 0x000fe2000c741270 */
[----:B------:R-:W-:Y:S01]  /*38cd0*/  VIADD R51, R23, 0x63 ;  /* 0x0000006317337836 */ /* 0x000fe20000000000 */
[----:B------:R-:W-:Y:S01]  /*38ce0*/  LOP3.LUT R19, R19, 0xefffffff, RZ, 0xc0, !PT ;  /* 0xefffffff13137812 */ /* 0x000fe200078ec0ff */
[C---:B------:R-:W-:Y:S01]  /*38cf0*/  VIADD R52, R23.reuse, 0x62 ;  /* 0x0000006217347836 */ /* 0x040fe20000000000 */
[----:B------:R-:W-:Y:S01]  /*38d00*/  ISETP.LT.AND P1, PT, R154, UR43, !P0 ;  /* 0x0000002b9a007c0c */ /* 0x000fe2000c721270 */
[----:B------:R-:W-:Y:S01]  /*38d10*/  ULDC UR42, c[0x0][0x228] ;  /* 0x00008a00002a7ab9 */ /* 0x000fe20000000800 */
[----:B------:R-:W-:Y:S01]  /*38d20*/  VIADD R53, R23, 0x61 ;  /* 0x0000006117357836 */ /* 0x000fe20000000000 */
[----:B------:R-:W-:-:S04]  /*38d30*/  ULDC UR44, c[0x0][0x228] ;  /* 0x00008a00002c7ab9 */ /* 0x000fc80000000800 */
[----:B------:R-:W-:Y:S01]  /*38d40*/  @P3 LOP3.LUT R19, R19, 0x10000000, RZ, 0xfc, !PT ;  /* 0x1000000013133812 */ /* 0x000fe200078efcff */
[----:B-1----:R-:W-:Y:S01]  /*38d50*/  VIADD R24, R24, UR4 ;  /* 0x0000000418187c36 */ /* 0x002fe20008000000 */
[----:B------:R-:W-:Y:S01]  /*38d60*/  ISETP.LT.AND P0, PT, R152, UR46, !P0 ;  /* 0x0000002e98007c0c */ /* 0x000fe2000c701270 */
[----:B------:R-:W-:Y:S01]  /*38d70*/  ULDC UR46, c[0x0][0x22c] ;  /* 0x00008b00002e7ab9 */ /* 0x000fe20000000800 */
[----:B------:R-:W-:Y:S01]  /*38d80*/  LOP3.LUT R19, R19, 0xf7ffffff, RZ, 0xc0, !PT ;  /* 0xf7ffffff13137812 */ /* 0x000fe200078ec0ff */
[----:B------:R-:W-:Y:S01]  /*38d90*/  ULDC UR4, c[0x0][0x248] ;  /* 0x0000920000047ab9 */ /* 0x000fe20000000800 */
[----:B------:R-:W-:Y:S01]  /*38da0*/  VIADD R54, R23, 0x60 ;  /* 0x0000006017367836 */ /* 0x000fe20000000000 */
[----:B------:R-:W-:Y:S01]  /*38db0*/  ULDC UR43, c[0x0][0x228] ;  /* 0x00008a00002b7ab9 */ /* 0x000fe20000000800 */
[----:B------:R-:W-:-:S04]  /*38dc0*/  @P2 LOP3.LUT R19, R19, 0x8000000, RZ, 0xfc, !PT ;  /* 0x0800000013132812 */ /* 0x000fc800078efcff */
[----:B------:R-:W-:-:S04]  /*38dd0*/  LOP3.LUT R19, R19, 0xfbffffff, RZ, 0xc0, !PT ;  /* 0xfbffffff13137812 */ /* 0x000fc800078ec0ff */
        /* <DEDUP_REMOVED lines=19> */
[----:B------:R-:W-:Y:S01]  /*38f10*/  ULDC.64 UR4, c[0x0][0x228] ;  /* 0x00008a0000047ab9 */ /* 0x000fe20000000a00 */
[----:B------:R-:W-:Y:S02]  /*38f20*/  ULDC UR40, c[0x0][0x228] ;  /* 0x00008a0000287ab9 */ /* 0x000fe40000000800 */
[----:B------:R-:W-:-:S04]  /*38f30*/  @P1 LOP3.LUT R19, R19, 0x400000, RZ, 0xfc, !PT ;  /* 0x0040000013131812 */ /* 0x000fc800078efcff */
[----:B------:R-:W-:-:S04]  /*38f40*/  LOP3.LUT R19, R19, 0xffdfffff, RZ, 0xc0, !PT ;  /* 0xffdfffff13137812 */ /* 0x000fc800078ec0ff */
[----:B------:R-:W-:Y:S02]  /*38f50*/  @P0 LOP3.LUT R19, R19, 0x200000, RZ, 0xfc, !PT ;  /* 0x0020000013130812 */ /* 0x000fe400078efcff */
[----:B------:R-:W-:-:S04]  /*38f60*/  ISETP.GE.AND P0, PT, R38, UR5, PT ;  /* 0x0000000526007c0c */ /* 0x000fc8000bf06270 */
[----:B------:R-:W-:Y:S01]  /*38f70*/  ISETP.LT.AND P3, PT, R155, UR4, !P0 ;  /* 0x000000049b007c0c */ /* 0x000fe2000c761270 */
[----:B------:R-:W-:Y:S01]  /*38f80*/  ULDC UR4, c[0x0][0x248] ;  /* 0x0000920000047ab9 */ /* 0x000fe20000000800 */
[----:B------:R-:W-:Y:S01]  /*38f90*/  ISETP.LT.AND P2, PT, R156, UR55, !P0 ;  /* 0x000000379c007c0c */ /* 0x000fe2000c741270 */
[----:B------:R1:W-:Y:S01]  /*38fa0*/  STL [R1+0x1298], R24 ;  /* 0x0012981801007387 */ /* 0x0003e20000100800 */
[----:B------:R-:W-:Y:S01]  /*38fb0*/  LOP3.LUT R19, R19, 0xffefffff, RZ, 0xc0, !PT ;  /* 0xffefffff13137812 */ /* 0x000fe200078ec0ff */
[C---:B------:R-:W-:Y:S01]  /*38fc0*/  VIADD R55, R23.reuse, 0x5f ;  /* 0x0000005f17377836 */ /* 0x040fe20000000000 */
[----:B------:R-:W-:Y:S01]  /*38fd0*/  ISETP.LT.AND P1, PT, R154, UR54, !P0 ;  /* 0x000000369a007c0c */ /* 0x000fe2000c721270 */
[----:B------:R-:W-:Y:S01]  /*38fe0*/  VIADD R56, R23, 0x5e ;  /* 0x0000005e17387836 */ /* 0x000fe20000000000 */
[----:B------:R-:W-:-:S05]  /*38ff0*/  ULDC UR55, c[0x0][0x228] ;  /* 0x00008a0000377ab9 */ /* 0x000fca0000000800 */
[----:B------:R-:W-:Y:S01]  /*39000*/  @P3 LOP3.LUT R19, R19, 0x100000, RZ, 0xfc, !PT ;  /* 0x0010000013133812 */ /* 0x000fe200078efcff */
[----:B-1----:R-:W-:Y:S01]  /*39010*/  VIADD R24, R24, UR4 ;  /* 0x0000000418187c36 */ /* 0x002fe20008000000 */
[----:B------:R-:W-:Y:S01]  /*39020*/  ISETP.LT.AND P0, PT, R152, UR53, !P0 ;  /* 0x0000003598007c0c */ /* 0x000fe2000c701270 */
[----:B------:R-:W-:Y:S01]  /*39030*/  ULDC.64 UR4, c[0x0][0x228] ;  /* 0x00008a0000047ab9 */ /* 0x000fe20000000a00 */
[----:B------:R-:W-:Y:S01]  /*39040*/  LOP3.LUT R19, R19, 0xfff7ffff, RZ, 0xc0, !PT ;  /* 0xfff7ffff13137812 */ /* 0x000fe200078ec0ff */
[C---:B------:R-:W-:Y:S01]  /*39050*/  VIADD R57, R23.reuse, 0x5d ;  /* 0x0000005d17397836 */ /* 0x040fe20000000000 */
[----:B------:R1:W-:Y:S01]  /*39060*/  STL [R1+0x129c], R24 ;  /* 0x00129c1801007387 */ /* 0x0003e20000100800 */
[----:B------:R-:W-:Y:S01]  /*39070*/  VIADD R58, R23, 0x5c ;  /* 0x0000005c173a7836 */ /* 0x000fe20000000000 */
[----:B------:R-:W-:Y:S01]  /*39080*/  @P2 LOP3.LUT R19, R19, 0x80000, RZ, 0xfc, !PT ;  /* 0x0008000013132812 */ /* 0x000fe200078efcff */
[C---:B------:R-:W-:Y:S01]  /*39090*/  VIADD R59, R23.reuse, 0x5b ;  /* 0x0000005b173b7836 */ /* 0x040fe20000000000 */
[----:B------:R-:W-:Y:S01]  /*390a0*/  ULDC UR54, c[0x0][0x228] ;  /* 0x00008a0000367ab9 */ /* 0x000fe20000000800 */
        /* <DEDUP_REMOVED lines=8> */
[----:B------:R-:W-:-:S03]  /*39130*/  ULDC UR5, c[0x0][0x22c] ;  /* 0x00008b0000057ab9 */ /* 0x000fc60000000800 */
[----:B------:R-:W-:Y:S01]  /*39140*/  ISETP.LT.AND P3, PT, R155, UR4, !P0 ;  /* 0x000000049b007c0c */ /* 0x000fe2000c761270 */
[----:B------:R-:W-:Y:S01]  /*39150*/  ULDC UR4, c[0x0][0x248] ;  /* 0x0000920000047ab9 */ /* 0x000fe20000000800 */
[----:B------:R-:W-:Y:S02]  /*39160*/  ISETP.LT.AND P2, PT, R156, UR52, !P0 ;  /* 0x000000349c007c0c */ /* 0x000fe4000c741270 */
[----:B------:R-:W-:Y:S02]  /*39170*/  LOP3.LUT R19, R19, 0xfffeffff, RZ, 0xc0, !PT ;  /* 0xfffeffff13137812 */ /* 0x000fe400078ec0ff */
[----:B------:R-:W-:Y:S01]  /*39180*/  ISETP.LT.AND P1, PT, R154, UR47, !P0 ;  /* 0x0000002f9a007c0c */ /* 0x000fe2000c721270 */
[----:B-1----:R-:W-:Y:S01]  /*39190*/  VIADD R24, R24, UR4 ;  /* 0x0000000418187c36 */ /* 0x002fe20008000000 */
[----:B------:R-:W-:-:S05]  /*391a0*/  ULDC UR52, c[0x0][0x228] ;  /* 0x00008a0000347ab9 */ /* 0x000fca0000000800 */
[----:B------:R-:W-:Y:S01]  /*391b0*/  @P3 LOP3.LUT R19, R19, 0x10000, RZ, 0xfc, !PT ;  /* 0x0001000013133812 */ /* 0x000fe200078efcff */
[----:B------:R-:W-:Y:S01]  /*391c0*/  ULDC UR4, c[0x0][0x228] ;  /* 0x00008a0000047ab9 */ /* 0x000fe20000000800 */
[----:B------:R-:W-:Y:S02]  /*391d0*/  ULDC UR47, c[0x0][0x228] ;  /* 0x00008a00002f7ab9 */ /* 0x000fe40000000800 */
        /* <DEDUP_REMOVED lines=9> */
[----:B------:R-:W-:Y:S01]  /*39270*/  ISETP.GE.AND P0, PT, R40, UR46, PT ;  /* 0x0000002e28007c0c */ /* 0x000fe2000bf06270 */
[----:B------:R-:W-:-:S03]  /*39280*/  ULDC UR46, c[0x0][0x228] ;  /* 0x00008a00002e7ab9 */ /* 0x000fc60000000800 */
[----:B------:R-:W-:Y:S01]  /*39290*/  ISETP.LT.AND P3, PT, R155, UR49, !P0 ;  /* 0x000000319b007c0c */ /* 0x000fe2000c761270 */
[----:B------:R-:W-:Y:S01]  /*392a0*/  ULDC UR49, c[0x0][0x228] ;  /* 0x00008a0000317ab9 */ /* 0x000fe20000000800 */
        /* <DEDUP_REMOVED lines=20> */
[----:B------:R-:W-:Y:S02]  /*393f0*/  ISETP.LT.AND P3, PT, R155, UR21, !P0 ;  /* 0x000000159b007c0c */ /* 0x000fe4000c761270 */
        /* <DEDUP_REMOVED lines=23> */
[----:B------:R-:W-:-:S09]  /*39570*/  ISETP.LT.AND P1, PT, R154, UR17, !P0 ;  /* 0x000000119a007c0c */ /* 0x000fd2000c721270 */
[----:B------:R-:W-:-:S04]  /*39580*/  @P3 LOP3.LUT R19, R19, 0x10, RZ, 0xfc, !PT ;  /* 0x0000001013133812 */ /* 0x000fc800078efcff */
[----:B------:R-:W-:-:S04]  /*39590*/  LOP3.LUT R19, R19, 0xfffffff7, RZ, 0xc0, !PT ;  /* 0xfffffff713137812 */ /* 0x000fc800078ec0ff */
[----:B------:R-:W-:Y:S02]  /*395a0*/  @P2 LOP3.LUT R19, R19, 0x8, RZ, 0xfc, !PT ;  /* 0x0000000813132812 */ /* 0x000fe400078efcff */
[----:B------:R-:W-:Y:S01]  /*395b0*/  ISETP.LT.AND P0, PT, R152, UR16, !P0 ;  /* 0x0000001098007c0c */ /* 0x000fe2000c701270 */
[----:B------:R-:W-:Y:S01]  /*395c0*/  ULDC UR16, c[0x0][0x248] ;  /* 0x0000920000107ab9 */ /* 0x000fe20000000800 */
[----:B------:R-:W-:-:S04]  /*395d0*/  LOP3.LUT R19, R19, 0xfffffffb, RZ, 0xc0, !PT ;  /* 0xfffffffb13137812 */ /* 0x000fc800078ec0ff */
[----:B------:R-:W-:Y:S01]  /*395e0*/  @P1 LOP3.LUT R19, R19, 0x4, RZ, 0xfc, !PT ;  /* 0x0000000413131812 */ /* 0x000fe200078efcff */
[----:B-1----:R-:W-:Y:S01]  /*395f0*/  VIADD R24, R24, UR16 ;  /* 0x0000001018187c36 */ /* 0x002fe20008000000 */
[----:B------:R-:W-:Y:S02]  /*39600*/  ULDC.64 UR16, c[0x0][0x228] ;  /* 0x00008a0000107ab9 */ /* 0x000fe40000000a00 */
        /* <DEDUP_REMOVED lines=13> */
[----:B------:R-:W-:-:S06]  /*396e0*/  ULDC UR12, c[0x0][0x248] ;  /* 0x00009200000c7ab9 */ /* 0x000fcc0000000800 */
[----:B------:R-:W-:-:S04]  /*396f0*/  @P2 LOP3.LUT R18, R18, 0x80000000, RZ, 0xfc, !PT ;  /* 0x8000000012122812 */ /* 0x000fc800078efcff */
[----:B------:R-:W-:-:S04]  /*39700*/  LOP3.LUT R18, R18, 0xbfffffff, RZ, 0xc0, !PT ;  /* 0xbfffffff12127812 */ /* 0x000fc800078ec0ff */
[----:B------:R-:W-:-:S04]  /*39710*/  @P1 LOP3.LUT R18, R18, 0x40000000, RZ, 0xfc, !PT ;  /* 0x4000000012121812 */ /* 0x000fc800078efcff */
[----:B------:R-:W-:-:S04]  /*39720*/  LOP3.LUT R18, R18, 0xdfffffff, RZ, 0xc0, !PT ;  /* 0xdfffffff12127812 */ /* 0x000fc800078ec0ff */
[----:B------:R-:W-:Y:S02]  /*39730*/  @P0 LOP3.LUT R18, R18, 0x20000000, RZ, 0xfc, !PT ;  /* 0x2000000012120812 */ /* 0x000fe400078efcff */
[----:B------:R-:W-:Y:S02]  /*39740*/  ISETP.GE.AND P0, PT, R44, UR61, PT ;  /* 0x0000003d2c007c0c */ /* 0x000fe4000bf06270 */
[----:B------:R-:W-:Y:S01]  /*39750*/  @P3 LOP3.LUT R19, R19, 0x1, RZ, 0xfc, !PT ;  /* 0x0000000113133812 */ /* 0x000fe200078efcff */
[----:B-1----:R-:W-:Y:S01]  /*39760*/  VIADD R24, R24, UR12 ;  /* 0x0000000c18187c36 */ /* 0x002fe20008000000 */
[----:B------:R-:W-:Y:S01]  /*39770*/  ISETP.LT.AND P3, PT, R155, UR51, !P0 ;  /* 0x000000339b007c0c */ /* 0x000fe2000c761270 */
[----:B------:R-:W-:Y:S01]  /*39780*/  ULDC UR61, c[0x0][0x22c] ;  /* 0x00008b00003d7ab9 */ /* 0x000fe20000000800 */
[----:B------:R-:W-:Y:S01]  /*39790*/  ISETP.LT.AND P2, PT, R156, UR50, !P0 ;  /* 0x000000329c007c0c */ /* 0x000fe2000c741270 */
[----:B------:R-:W-:Y:S01]  /*397a0*/  ULDC UR12, c[0x0][0x22c] ;  /* 0x00008b00000c7ab9 */ /* 0x000fe20000000800 */
[----:B------:R-:W-:-:S02]  /*397b0*/  LOP3.LUT R18, R18, 0xefffffff, RZ, 0xc0, !PT ;  /* 0xefffffff12127812 */ /* 0x000fc400078ec0ff */
[----:B------:R-:W-:Y:S01]  /*397c0*/  ISETP.LT.AND P1, PT, R154, UR7, !P0 ;  /* 0x000000079a007c0c */ /* 0x000fe2000c721270 */
[----:B------:R1:W-:Y:S01]  /*397d0*/  STL [R1+0x12b0], R24 ;  /* 0x0012b01801007387 */ /* 0x0003e20000100800 */
[----:B------:R-:W-:Y:S01]  /*397e0*/  ULDC UR50, c[0x0][0x228] ;  /* 0x00008a0000327ab9 */ /* 0x000fe20000000800 */
[----:B------:R-:W-:-:S04]  /*397f0*/  ULDC UR51, c[0x0][0x228] ;  /* 0x00008a0000337ab9 */ /* 0x000fc80000000800 */
[----:B------:R-:W-:-:S04]  /*39800*/  @P3 LOP3.LUT R18, R18, 0x10000000, RZ, 0xfc, !PT ;  /* 0x1000000012123812 */ /* 0x000fc800078efcff */
[----:B------:R-:W-:-:S04]  /*39810*/  LOP3.LUT R18, R18, 0xf7ffffff, RZ, 0xc0, !PT ;  /* 0xf7ffffff12127812 */ /* 0x000fc800078ec0ff */
[----:B------:R-:W-:Y:S02]  /*39820*/  @P2 LOP3.LUT R18, R18, 0x8000000, RZ, 0xfc, !PT ;  /* 0x0800000012122812 */ /* 0x000fe400078efcff */
[----:B------:R-:W-:Y:S01]  /*39830*/  ISETP.LT.AND P0, PT, R152, UR6, !P0 ;  /* 0x0000000698007c0c */ /* 0x000fe2000c701270 */
[----:B------:R-:W-:Y:S01]  /*39840*/  ULDC UR6, c[0x0][0x248] ;  /* 0x0000920000067ab9 */ /* 0x000fe20000000800 */
[----:B------:R-:W-:-:S04]  /*39850*/  LOP3.LUT R18, R18, 0xfbffffff, RZ, 0xc0, !PT ;  /* 0xfbffffff12127812 */ /* 0x000fc800078ec0ff */
[----:B------:R-:W-:-:S04]  /*39860*/  @P1 LOP3.LUT R18, R18, 0x4000000, RZ, 0xfc, !PT ;  /* 0x0400000012121812 */ /* 0x000fc800078efcff */
[----:B------:R-:W-:-:S04]  /*39870*/  LOP3.LUT R18, R18, 0xfdffffff, RZ, 0xc0, !PT ;  /* 0xfdffffff12127812 */ /* 0x000fc800078ec0ff */
[----:B------:R-:W-:Y:S02]  /*39880*/  @P0 LOP3.LUT R18, R18, 0x2000000, RZ, 0xfc, !PT ;  /* 0x0200000012120812 */ /* 0x000fe400078efcff */
[----:B------:R-:W-:Y:S01]  /*39890*/  ISETP.GE.AND P0, PT, R45, UR60, PT ;  /* 0x0000003c2d007c0c */ /* 0x000fe2000bf06270 */
[----:B-1----:R-:W-:Y:S01]  /*398a0*/  VIADD R24, R24, UR6 ;  /* 0x0000000618187c36 */ /* 0x002fe20008000000 */
[----:B------:R-:W-:Y:S01]  /*398b0*/  LOP3.LUT R18, R18, 0xfeffffff, RZ, 0xc0, !PT ;  /* 0xfeffffff12127812 */ /* 0x000fe200078ec0ff */
[----:B------:R-:W-:Y:S01]  /*398c0*/  ULDC UR6, c[0x0][0x248] ;  /* 0x0000920000067ab9 */ /* 0x000fe20000000800 */
[----:B------:R-:W-:Y:S01]  /*398d0*/  ISETP.LT.AND P3, PT, R155, UR59, !P0 ;  /* 0x0000003b9b007c0c */ /* 0x000fe2000c761270 */
[----:B------:R-:W-:Y:S01]  /*398e0*/  ULDC UR60, c[0x0][0x228] ;  /* 0x00008a00003c7ab9 */ /* 0x000fe20000000800 */
[----:B------:R-:W-:Y:S02]  /*398f0*/  ISETP.LT.AND P2, PT, R156, UR58, !P0 ;  /* 0x0000003a9c007c0c */ /* 0x000fe4000c741270 */
[----:B------:R-:W-:Y:S01]  /*39900*/  ISETP.LT.AND P1, PT, R154, UR10, !P0 ;  /* 0x0000000a9a007c0c */ /* 0x000fe2000c721270 */
[----:B------:R1:W-:Y:S01]  /*39910*/  STL [R1+0x12b4], R24 ;  /* 0x0012b41801007387 */ /* 0x0003e20000100800 */
[----:B------:R-:W-:-:S07]  /*39920*/  ULDC UR59, c[0x0][0x228] ;  /* 0x00008a00003b7ab9 */ /* 0x000fce0000000800 */
[----:B------:R-:W-:Y:S01]  /*39930*/  @P3 LOP3.LUT R18, R18, 0x1000000, RZ, 0xfc, !PT ;  /* 0x0100000012123812 */ /* 0x000fe200078efcff */
[----:B------:R-:W-:Y:S01]  /*39940*/  ULDC UR58, c[0x0][0x228] ;  /* 0x00008a00003a7ab9 */ /* 0x000fe20000000800 */
[----:B------:R-:W-:Y:S02]  /*39950*/  ULDC UR10, c[0x0][0x228] ;  /* 0x00008a00000a7ab9 */ /* 0x000fe40000000800 */
        /* <DEDUP_REMOVED lines=16> */
[----:B------:R-:W-:Y:S01]  /*39a60*/  ULDC UR56, c[0x0][0x22c] ;  /* 0x00008b0000387ab9 */ /* 0x000fe20000000800 */
[----:B------:R-:W-:Y:S01]  /*39a70*/  ISETP.LT.AND P1, PT, R154, UR19, !P0 ;  /* 0x000000139a007c0c */ /* 0x000fe2000c721270 */
[----:B------:R-:W-:-:S06]  /*39a80*/  VIADD R62, R23, 0x58 ;  /* 0x00000058173e7836 */ /* 0x000fcc0000000000 */
[----:B------:R-:W-:Y:S01]  /*39a90*/  @P3 LOP3.LUT R18, R18, 0x100000, RZ, 0xfc, !PT ;  /* 0x0010000012123812 */ /* 0x000fe200078efcff */
[----:B-1----:R-:W-:Y:S01]  /*39aa0*/  VIADD R24, R24, UR6 ;  /* 0x0000000618187c36 */ /* 0x002fe20008000000 */
[----:B------:R-:W-:Y:S01]  /*39ab0*/  ISETP.LT.AND P0, PT, R152, UR14, !P0 ;  /* 0x0000000e98007c0c */ /* 0x000fe2000c701270 */
[----:B------:R-:W-:Y:S01]  /*39ac0*/  ULDC.64 UR6, c[0x0][0x228] ;  /* 0x00008a0000067ab9 */ /* 0x000fe20000000a00 */
[----:B------:R-:W-:Y:S01]  /*39ad0*/  LOP3.LUT R18, R18, 0xfff7ffff, RZ, 0xc0, !PT ;  /* 0xfff7ffff12127812 */ /* 0x000fe200078ec0ff */
[----:B------:R-:W-:Y:S01]  /*39ae0*/  ULDC UR14, c[0x0][0x228] ;  /* 0x00008a00000e7ab9 */ /* 0x000fe20000000800 */
[----:B------:R-:W-:Y:S02]  /*39af0*/  ULDC UR19, c[0x0][0x228] ;  /* 0x00008a0000137ab9 */ /* 0x000fe40000000800 */
[----:B------:R-:W-:-:S04]  /*39b00*/  @P2 LOP3.LUT R18, R18, 0x80000, RZ, 0xfc, !PT ;  /* 0x0008000012122812 */ /* 0x000fc800078efcff */
[----:B------:R-:W-:-:S04]  /*39b10*/  LOP3.LUT R18, R18, 0xfffbffff, RZ, 0xc0, !PT ;  /* 0xfffbffff12127812 */ /* 0x000fc800078ec0ff */
        /* <DEDUP_REMOVED lines=31> */
[C---:B------:R-:W-:Y:S01]  /*39d10*/  VIADD R63, R23.reuse, 0x57 ;  /* 0x00000057173f7836 */ /* 0x040fe20000000000 */
[----:B------:R-:W-:Y:S01]  /*39d20*/  ISETP.LT.AND P1, PT, R154, UR41, !P0 ;  /* 0x000000299a007c0c */ /* 0x000fe2000c721270 */
[----:B------:R-:W-:-:S08]  /*39d30*/  VIADD R64, R23, 0x56 ;  /* 0x0000005617407836 */ /* 0x000fd00000000000 */
[----:B------:R-:W-:Y:S01]  /*39d40*/  @P3 LOP3.LUT R18, R18, 0x1000, RZ, 0xfc, !PT ;  /* 0x0000100012123812 */ /* 0x000fe200078efcff */
[----:B-1----:R-:W-:Y:S01]  /*39d50*/  VIADD R24, R24, UR6 ;  /* 0x0000000618187c36 */ /* 0x002fe20008000000 */
[----:B------:R-:W-:Y:S01]  /*39d60*/  ISETP.LT.AND P0, PT, R152, UR39, !P0 ;  /* 0x0000002798007c0c */ /* 0x000fe2000c701270 */
[----:B------:R-:W-:Y:S01]  /*39d70*/  ULDC UR6, c[0x0][0x248] ;  /* 0x0000920000067ab9 */ /* 0x000fe20000000800 */
[----:B------:R-:W-:Y:S01]  /*39d80*/  LOP3.LUT R18, R18, 0xfffff7ff, RZ, 0xc0, !PT ;  /* 0xfffff7ff12127812 */ /* 0x000fe200078ec0ff */
[C---:B------:R-:W-:Y:S01]  /*39d90*/  VIADD R65, R23.reuse, 0x55 ;  /* 0x0000005517417836 */ /* 0x040fe20000000000 */
[----:B------:R1:W-:Y:S01]  /*39da0*/  STL [R1+0x12c4], R24 ;  /* 0x0012c41801007387 */ /* 0x0003e20000100800 */
[C---:B------:R-:W-:Y:S01]  /*39db0*/  VIADD R66, R23.reuse, 0x54 ;  /* 0x0000005417427836 */ /* 0x040fe20000000000 */
[----:B------:R-:W-:Y:S01]  /*39dc0*/  @P2 LOP3.LUT R18, R18, 0x800, RZ, 0xfc, !PT ;  /* 0x0000080012122812 */ /* 0x000fe200078efcff */
[----:B------:R-:W-:Y:S01]  /*39dd0*/  VIADD R67, R23, 0x53 ;  /* 0x0000005317437836 */ /* 0x000fe20000000000 */
[----:B------:R-:W-:Y:S01]  /*39de0*/  LOP3.LUT R15, R15, 0x7fffffff, RZ, 0xc0, !PT ;  /* 0x7fffffff0f0f7812 */ /* 0x000fe200078ec0ff */
[C---:B------:R-:W-:Y:S01]  /*39df0*/  VIADD R68, R23.reuse, 0x52 ;  /* 0x0000005217447836 */ /* 0x040fe20000000000 */
[----:B------:R-:W-:Y:S01]  /*39e00*/  LOP3.LUT R18, R18, 0xfffffbff, RZ, 0xc0, !PT ;  /* 0xfffffbff12127812 */ /* 0x000fe200078ec0ff */
[C---:B------:R-:W-:Y:S01]  /*39e10*/  VIADD R69, R23.reuse, 0x51 ;  /* 0x0000005117457836 */ /* 0x040fe20000000000 */
[----:B------:R-:W-:Y:S01]  /*39e20*/  ULDC UR37, c[0x0][0x228] ;  /* 0x00008a0000257ab9 */ /* 0x000fe20000000800 */
[C---:B------:R-:W-:Y:S01]  /*39e30*/  VIADD R70, R23.reuse, 0x50 ;  /* 0x0000005017467836 */ /* 0x040fe20000000000 */
[----:B------:R-:W-:Y:S01]  /*39e40*/  @P1 LOP3.LUT R18, R18, 0x400, RZ, 0xfc, !PT ;  /* 0x0000040012121812 */ /* 0x000fe200078efcff */
[C---:B------:R-:W-:Y:S01]  /*39e50*/  VIADD R71, R23.reuse, 0x4f ;  /* 0x0000004f17477836 */ /* 0x040fe20000000000 */
[----:B------:R-:W-:Y:S01]  /*39e60*/  ULDC UR39, c[0x0][0x228] ;  /* 0x00008a0000277ab9 */ /* 0x000fe20000000800 */
[----:B------:R-:W-:Y:S01]  /*39e70*/  VIADD R72, R23, 0x4e ;  /* 0x0000004e17487836 */ /* 0x000fe20000000000 */
[----:B------:R-:W-:Y:S01]  /*39e80*/  LOP3.LUT R18, R18, 0xfffffdff, RZ, 0xc0, !PT ;  /* 0xfffffdff12127812 */ /* 0x000fe200078ec0ff */
[----:B------:R-:W-:-:S03]  /*39e90*/  ULDC UR41, c[0x0][0x228] ;  /* 0x00008a0000297ab9 */ /* 0x000fc60000000800 */
[----:B------:R-:W-:Y:S02]  /*39ea0*/  @P0 LOP3.LUT R18, R18, 0x200, RZ, 0xfc, !PT ;  /* 0x0000020012120812 */ /* 0x000fe400078efcff */
[----:B------:R-:W-:Y:S01]  /*39eb0*/  ISETP.GE.AND P0, PT, R49, UR61, PT ;  /* 0x0000003d31007c0c */ /* 0x000fe2000bf06270 */
[----:B------:R-:W-:-:S03]  /*39ec0*/  ULDC UR61, c[0x0][0x228] ;  /* 0x00008a00003d7ab9 */ /* 0x000fc60000000800 */
[----:B------:R-:W-:Y:S01]  /*39ed0*/  ISETP.LT.AND P3, PT, R155, UR27, !P0 ;  /* 0x0000001b9b007c0c */ /* 0x000fe2000c761270 */
[----:B-1----:R-:W-:Y:S01]  /*39ee0*/  VIADD R24, R24, UR6 ;  /* 0x0000000618187c36 */ /* 0x002fe20008000000 */
[----:B------:R-:W-:Y:S01]  /*39ef0*/  ISETP.LT.AND P2, PT, R156, UR7, !P0 ;  /* 0x000000079c007c0c */ /* 0x000fe2000c741270 */
[----:B------:R-:W-:Y:S01]  /*39f00*/  ULDC.64 UR6, c[0x0][0x228] ;  /* 0x00008a0000067ab9 */ /* 0x000fe20000000a00 */
[----:B------:R-:W-:Y:S01]  /*39f10*/  LOP3.LUT R18, R18, 0xfffffeff, RZ, 0xc0, !PT ;  /* 0xfffffeff12127812 */ /* 0x000fe200078ec0ff */
[----:B------:R-:W-:Y:S01]  /*39f20*/  ULDC UR27, c[0x0][0x228] ;  /* 0x00008a00001b7ab9 */ /* 0x000fe20000000800 */
[----:B------:R-:W-:Y:S01]  /*39f30*/  ISETP.LT.AND P1, PT, R154, UR60, !P0 ;  /* 0x0000003c9a007c0c */ /* 0x000fe2000c721270 */
[----:B------:R-:W-:-:S06]  /*39f40*/  ULDC UR60, c[0x0][0x228] ;  /* 0x00008a00003c7ab9 */ /* 0x000fcc0000000800 */
        /* <DEDUP_REMOVED lines=39> */
[----:B------:R-:W-:-:S07]  /*3a1c0*/  ISETP.LT.AND P0, PT, R152, UR61, !P0 ;  /* 0x0000003d98007c0c */ /* 0x000fce000c701270 */
[----:B------:R-:W-:-:S04]  /*3a1d0*/  @P2 LOP3.LUT R17, R17, 0x80000000, RZ, 0xfc, !PT ;  /* 0x8000000011112812 */ /* 0x000fc800078efcff */
[----:B------:R-:W-:Y:S01]  /*3a1e0*/  @P3 LOP3.LUT R18, R18, 0x1, RZ, 0xfc, !PT ;  /* 0x0000000112123812 */ /* 0x000fe200078efcff */
        /* <DEDUP_REMOVED lines=28> */
[----:B-1----:R-:W-:Y:S01]  /*3a3b0*/  VIADD R24, R24, UR4 ;  /* 0x0000000418187c36 */ /* 0x002fe20008000000 */
[----:B------:R-:W-:Y:S01]  /*3a3c0*/  ISETP.LT.AND P2, PT, R156, UR40, !P0 ;  /* 0x000000289c007c0c */ /* 0x000fe2000c741270 */
[----:B------:R-:W-:Y:S01]  /*3a3d0*/  ULDC UR4, c[0x0][0x248] ;  /* 0x0000920000047ab9 */ /* 0x000fe20000000800 */
[----:B------:R-:W-:Y:S01]  /*3a3e0*/  LOP3.LUT R17, R17, 0xfeffffff, RZ, 0xc0, !PT ;  /* 0xfeffffff11117812 */ /* 0x000fe200078ec0ff */
[----:B------:R-:W-:Y:S01]  /*3a3f0*/  ULDC UR24, c[0x0][0x228] ;  /* 0x00008a0000187ab9 */ /* 0x000fe20000000800 */
[----:B------:R-:W-:Y:S01]  /*3a400*/  ISETP.LT.AND P1, PT, R154, UR45, !P0 ;  /* 0x0000002d9a007c0c */ /* 0x000fe2000c721270 */
[----:B------:R1:W-:Y:S01]  /*3a410*/  STL [R1+0x12d4], R24 ;  /* 0x0012d41801007387 */ /* 0x0003e20000100800 */
[----:B------:R-:W-:-:S05]  /*3a420*/  ULDC UR40, c[0x0][0x22c] ;  /* 0x00008b0000287ab9 */ /* 0x000fca0000000800 */
[----:B------:R-:W-:Y:S01]  /*3a430*/  @P3 LOP3.LUT R17, R17, 0x1000000, RZ, 0xfc, !PT ;  /* 0x0100000011113812 */ /* 0x000fe200078efcff */
[----:B------:R-:W-:-:S03]  /*3a440*/  ULDC UR45, c[0x0][0x228] ;  /* 0x00008a00002d7ab9 */ /* 0x000fc60000000800 */
        /* <DEDUP_REMOVED lines=75> */
[----:B------:R-:W-:Y:S02]  /*3a900*/  ISETP.LT.AND P3, PT, R155, UR13, !P0 ;  /* 0x0000000d9b007c0c */ /* 0x000fe4000c761270 */
        /* <DEDUP_REMOVED lines=61> */
[----:B------:R-:W-:Y:S02]  /*3ace0*/  LOP3.LUT R16, R16, 0xefffffff, RZ, 0xc0, !PT ;  /* 0xefffffff10107812 */ /* 0x000fe400078ec0ff */
[----:B------:R-:W-:Y:S01]  /*3acf0*/  LOP3.LUT R14, R14, 0x7fffffff, RZ, 0xc0, !PT ;  /* 0x7fffffff0e0e7812 */ /* 0x000fe200078ec0ff */
[----:B------:R-:W-:Y:S01]  /*3ad00*/  VIADD R76, R23, 0x4a ;  /* 0x0000004a174c7836 */ /* 0x000fe20000000000 */
[----:B------:R-:W-:Y:S01]  /*3ad10*/  ISETP.LT.AND P3, PT, R155, UR55, !P0 ;  /* 0x000000379b007c0c */ /* 0x000fe2000c761270 */
[C---:B------:R-:W-:Y:S01]  /*3ad20*/  VIADD R77, R23.reuse, 0x49 ;  /* 0x00000049174d7836 */ /* 0x040fe20000000000 */
[----:B------:R-:W-:Y:S01]  /*3ad30*/  ISETP.LT.AND P2, PT, R156, UR54, !P0 ;  /* 0x000000369c007c0c */ /* 0x000fe2000c741270 */
[C---:B------:R-:W-:Y:S01]  /*3ad40*/  VIADD R78, R23.reuse, 0x48 ;  /* 0x00000048174e7836 */ /* 0x040fe20000000000 */
[----:B------:R-:W-:Y:S01]  /*3ad50*/  ISETP.LT.AND P1, PT, R154, UR10, !P0 ;  /* 0x0000000a9a007c0c */ /* 0x000fe2000c721270 */
[----:B------:R-:W-:Y:S01]  /*3ad60*/  ULDC UR10, c[0x0][0x248] ;  /* 0x00009200000a7ab9 */ /* 0x000fe20000000800 */
[C---:B------:R-:W-:Y:S01]  /*3ad70*/  VIADD R79, R23.reuse, 0x47 ;  /* 0x00000047174f7836 */ /* 0x040fe20000000000 */
[----:B------:R-:W-:Y:S01]  /*3ad80*/  ULDC UR56, c[0x0][0x228] ;  /* 0x00008a0000387ab9 */ /* 0x000fe20000000800 */
[----:B------:R-:W-:Y:S01]  /*3ad90*/  VIADD R80, R23, 0x46 ;  /* 0x0000004617507836 */ /* 0x000fe20000000000 */
[----:B------:R-:W-:-:S04]  /*3ada0*/  ULDC UR55, c[0x0][0x22c] ;  /* 0x00008b0000377ab9 */ /* 0x000fc80000000800 */
        /* <DEDUP_REMOVED lines=19> */
[----:B------:R-:W-:Y:S02]  /*3aee0*/  ISETP.LT.AND P2, PT, R156, UR9, !P0 ;  /* 0x000000099c007c0c */ /* 0x000fe4000c741270 */
        /* <DEDUP_REMOVED lines=85> */
[----:B------:R-:W-:Y:S02]  /*3b440*/  ISETP.LT.AND P0, PT, R152, UR7, !P0 ;  /* 0x0000000798007c0c */ /* 0x000fe4000c701270 */
[----:B------:R-:W-:Y:S01]  /*3b450*/  LOP3.LUT R16, R16, 0xffffffbf, RZ, 0xc0, !PT ;  /* 0xffffffbf10107812 */ /* 0x000fe200078ec0ff */
[----:B-1----:R-:W-:Y:S01]  /*3b460*/  VIADD R24, R24, UR51 ;  /* 0x0000003318187c36 */ /* 0x002fe20008000000 */
[----:B------:R-:W-:Y:S02]  /*3b470*/  ULDC UR51, c[0x0][0x228] ;  /* 0x00008a0000337ab9 */ /* 0x000fe40000000800 */
[----:B------:R-:W-:Y:S02]  /*3b480*/  @P1 LOP3.LUT R16, R16, 0x40, RZ, 0xfc, !PT ;  /* 0x0000004010101812 */ /* 0x000fe400078efcff */
[----:B------:R1:W-:Y:S02]  /*3b490*/  STL [R1+0x1304], R24 ;  /* 0x0013041801007387 */ /* 0x0003e40000100800 */
[----:B------:R-:W-:-:S04]  /*3b4a0*/  LOP3.LUT R16, R16, 0xffffffdf, RZ, 0xc0, !PT ;  /* 0xffffffdf10107812 */ /* 0x000fc800078ec0ff */
[----:B------:R-:W-:Y:S01]  /*3b4b0*/  @P0 LOP3.LUT R16, R16, 0x20, RZ, 0xfc, !PT ;  /* 0x0000002010100812 */ /* 0x000fe200078efcff */
[----:B-1----:R-:W-:Y:S01]  /*3b4c0*/  VIADD R24, R24, UR6 ;  /* 0x0000000618187c36 */ /* 0x002fe20008000000 */
[----:B------:R-:W-:Y:S02]  /*3b4d0*/  ULDC.64 UR6, c[0x0][0x228] ;  /* 0x00008a0000067ab9 */ /* 0x000fe40000000a00 */
[----:B------:R-:W-:-:S04]  /*3b4e0*/  ISETP.GE.AND P0, PT, R66, UR7, PT ;  /* 0x0000000742007c0c */ /* 0x000fc8000bf06270 */
[----:B------:R-:W-:Y:S01]  /*3b4f0*/  ISETP.LT.AND P3, PT, R155, UR6, !P0 ;  /* 0x000000069b007c0c */ /* 0x000fe2000c761270 */
[----:B------:R-:W-:Y:S01]  /*3b500*/  ULDC UR6, c[0x0][0x248] ;  /* 0x0000920000067ab9 */ /* 0x000fe20000000800 */
[----:B------:R-:W-:Y:S02]  /*3b510*/  ISETP.LT.AND P2, PT, R156, UR59, !P0 ;  /* 0x0000003b9c007c0c */ /* 0x000fe4000c741270 */
[----:B------:R-:W-:Y:S01]  /*3b520*/  LOP3.LUT R16, R16, 0xffffffef, RZ, 0xc0, !PT ;  /* 0xffffffef10107812 */ /* 0x000fe200078ec0ff */
[----:B------:R1:W-:Y:S01]  /*3b530*/  STL [R1+0x1308], R24 ;  /* 0x0013081801007387 */ /* 0x0003e20000100800 */
[----:B------:R-:W-:Y:S01]  /*3b540*/  ISETP.LT.AND P1, PT, R154, UR61, !P0 ;  /* 0x0000003d9a007c0c */ /* 0x000fe2000c721270 */
[----:B------:R-:W-:Y:S01]  /*3b550*/  ULDC UR61, c[0x0][0x228] ;  /* 0x00008a00003d7ab9 */ /* 0x000fe20000000800 */
[----:B------:R-:W-:-:S05]  /*3b560*/  ULDC UR59, c[0x0][0x228] ;  /* 0x00008a00003b7ab9 */ /* 0x000fca0000000800 */
        /* <DEDUP_REMOVED lines=14> */
[C---:B------:R-:W-:Y:S01]  /*3b650*/  VIADD R82, R23.reuse, 0x44 ;  /* 0x0000004417527836 */ /* 0x040fe20000000000 */
[----:B------:R-:W-:Y:S01]  /*3b660*/  ISETP.LT.AND P2, PT, R156, UR29, !P0 ;  /* 0x0000001d9c007c0c */ /* 0x000fe2000c741270 */
[----:B------:R-:W-:Y:S01]  /*3b670*/  ULDC UR7, c[0x0][0x228] ;  /* 0x00008a0000077ab9 */ /* 0x000fe20000000800 */
[----:B------:R-:W-:Y:S01]  /*3b680*/  ISETP.LT.AND P1, PT, R154, UR27, !P0 ;  /* 0x0000001b9a007c0c */ /* 0x000fe2000c721270 */
[----:B------:R-:W-:Y:S01]  /*3b690*/  VIADD R83, R23, 0x43 ;  /* 0x0000004317537836 */ /* 0x000fe20000000000 */
[----:B------:R-:W-:Y:S01]  /*3b6a0*/  ISETP.LT.AND P3, PT, R155, UR6, !P0 ;  /* 0x000000069b007c0c */ /* 0x000fe2000c761270 */
[----:B------:R-:W-:Y:S01]  /*3b6b0*/  ULDC UR6, c[0x0][0x248] ;  /* 0x0000920000067ab9 */ /* 0x000fe20000000800 */
[----:B------:R-:W-:Y:S01]  /*3b6c0*/  ISETP.LT.AND P0, PT, R152, UR24, !P0 ;  /* 0x0000001898007c0c */ /* 0x000fe2000c701270 */
[----:B------:R-:W-:Y:S01]  /*3b6d0*/  ULDC UR27, c[0x0][0x228] ;  /* 0x00008a00001b7ab9 */ /* 0x000fe20000000800 */
[----:B------:R-:W-:Y:S01]  /*3b6e0*/  LOP3.LUT R13, R13, 0x7fffffff, RZ, 0xc0, !PT ;  /* 0x7fffffff0d0d7812 */ /* 0x000fe200078ec0ff */
[C---:B------:R-:W-:Y:S01]  /*3b6f0*/  VIADD R84, R23.reuse, 0x42 ;  /* 0x0000004217547836 */ /* 0x040fe20000000000 */
        /* <DEDUP_REMOVED lines=15> */
[----:B------:R-:W-:Y:S01]  /*3b7f0*/  LOP3.LUT R15, R15, 0xefffffff, RZ, 0xc0, !PT ;  /* 0xefffffff0f0f7812 */ /* 0x000fe200078ec0ff */
[----:B------:R-:W-:Y:S01]  /*3b800*/  VIADD R86, R23, 0x40 ;  /* 0x0000004017567836 */ /* 0x000fe20000000000 */
[----:B------:R-:W-:Y:S01]  /*3b810*/  ISETP.LT.AND P1, PT, R154, UR26, !P0 ;  /* 0x0000001a9a007c0c */ /* 0x000fe2000c721270 */
[----:B------:R1:W-:Y:S01]  /*3b820*/  STL [R1+0x1318], R24 ;  /* 0x0013181801007387 */ /* 0x0003e20000100800 */
[----:B------:R-:W-:Y:S01]  /*3b830*/  ULDC UR30, c[0x0][0x228] ;  /* 0x00008a00001e7ab9 */ /* 0x000fe20000000800 */
[----:B------:R-:W-:-:S04]  /*3b840*/  ULDC UR32, c[0x0][0x228] ;  /* 0x00008a0000207ab9 */ /* 0x000fc80000000800 */
        /* <DEDUP_REMOVED lines=82> */
[----:B------:R-:W-:-:S08]  /*3bd70*/  ULDC UR41, c[0x0][0x228] ;  /* 0x00008a0000297ab9 */ /* 0x000fd00000000800 */
        /* <DEDUP_REMOVED lines=10> */
[----:B------:R-:W-:-:S02]  /*3be20*/  ULDC UR44, c[0x0][0x228] ;  /* 0x00008a00002c7ab9 */ /* 0x000fc40000000800 */
[----:B------:R-:W-:-:S04]  /*3be30*/  LOP3.LUT R15, R15, 0xfffffbff, RZ, 0xc0, !PT ;  /* 0xfffffbff0f0f7812 */ /* 0x000fc800078ec0ff */
[----:B------:R-:W-:-:S04]  /*3be40*/  @P1 LOP3.LUT R15, R15, 0x400, RZ, 0xfc, !PT ;  /* 0x000004000f0f1812 */ /* 0x000fc800078efcff */
[----:B------:R-:W-:-:S04]  /*3be50*/  LOP3.LUT R15, R15, 0xfffffdff, RZ, 0xc0, !PT ;  /* 0xfffffdff0f0f7812 */ /* 0x000fc800078ec0ff */
[----:B------:R-:W-:Y:S02]  /*3be60*/  @P0 LOP3.LUT R15, R15, 0x200, RZ, 0xfc, !PT ;  /* 0x000002000f0f0812 */ /* 0x000fe400078efcff */
[----:B------:R-:W-:Y:S01]  /*3be70*/  ISETP.GE.AND P0, PT, R73, UR43, PT ;  /* 0x0000002b49007c0c */ /* 0x000fe2000bf06270 */
[----:B------:R-:W-:-:S03]  /*3be80*/  ULDC UR43, c[0x0][0x228] ;  /* 0x00008a00002b7ab9 */ /* 0x000fc60000000800 */
[----:B------:R-:W-:Y:S02]  /*3be90*/  ISETP.LT.AND P3, PT, R155, UR13, !P0 ;  /* 0x0000000d9b007c0c */ /* 0x000fe4000c761270 */
[----:B------:R-:W-:Y:S01]  /*3bea0*/  ISETP.LT.AND P2, PT, R156, UR12, !P0 ;  /* 0x0000000c9c007c0c */ /* 0x000fe2000c741270 */
[----:B------:R-:W-:Y:S01]  /*3beb0*/  ULDC UR12, c[0x0][0x248] ;  /* 0x00009200000c7ab9 */ /* 0x000fe20000000800 */
[----:B------:R-:W-:Y:S02]  /*3bec0*/  LOP3.LUT R15, R15, 0xfffffeff, RZ, 0xc0, !PT ;  /* 0xfffffeff0f0f7812 */ /* 0x000fe400078ec0ff */
[----:B------:R-:W-:Y:S01]  /*3bed0*/  ISETP.LT.AND P1, PT, R154, UR47, !P0 ;  /* 0x0000002f9a007c0c */ /* 0x000fe2000c721270 */
[----:B-1----:R-:W-:-:S06]  /*3bee0*/  VIADD R24, R24, UR12 ;  /* 0x0000000c18187c36 */ /* 0x002fcc0008000000 */
[----:B------:R-:W-:Y:S01]  /*3bef0*/  @P3 LOP3.LUT R15, R15, 0x100, RZ, 0xfc, !PT ;  /* 0x000001000f0f3812 */ /* 0x000fe200078efcff */
[----:B------:R-:W-:Y:S01]  /*3bf00*/  ULDC.64 UR12, c[0x0][0x228] ;  /* 0x00008a00000c7ab9 */ /* 0x000fe20000000a00 */
[----:B------:R-:W-:Y:S01]  /*3bf10*/  VIADD R90, R23, 0x3c ;  /* 0x0000003c175a7836 */ /* 0x000fe20000000000 */
[----:B------:R-:W-:Y:S01]  /*3bf20*/  ULDC UR47, c[0x0][0x228] ;  /* 0x00008a00002f7ab9 */ /* 0x000fe20000000800 */
        /* <DEDUP_REMOVED lines=18> */
[----:B------:R-:W-:Y:S01]  /*3c050*/  ULDC.64 UR12, c[0x0][0x228] ;  /* 0x00008a00000c7ab9 */ /* 0x000fe20000000a00 */
        /* <DEDUP_REMOVED lines=24> */
[----:B------:R-:W-:Y:S01]  /*3c1e0*/  @P3 LOP3.LUT R15, R15, 0x1, RZ, 0xfc, !PT ;  /* 0x000000010f0f3812 */ /* 0x000fe200078efcff */
[----:B------:R-:W-:Y:S01]  /*3c1f0*/  ULDC UR12, c[0x0][0x228] ;  /* 0x00008a00000c7ab9 */ /* 0x000fe20000000800 */
        /* <DEDUP_REMOVED lines=10> */
[----:B------:R-:W-:Y:S01]  /*3c2a0*/  VIADD R91, R23, 0x3b ;  /* 0x0000003b175b7836 */ /* 0x000fe20000000000 */
        /* <DEDUP_REMOVED lines=17> */
[----:B------:R-:W-:Y:S01]  /*3c3c0*/  ISETP.LT.AND P2, PT, R156, UR61, !P0 ;  /* 0x0000003d9c007c0c */ /* 0x000fe2000c741270 */
[----:B------:R-:W-:Y:S01]  /*3c3d0*/  ULDC UR22, c[0x0][0x228] ;  /* 0x00008a0000167ab9 */ /* 0x000fe20000000800 */
[----:B------:R-:W-:Y:S01]  /*3c3e0*/  ISETP.LT.AND P1, PT, R154, UR52, !P0 ;  /* 0x000000349a007c0c */ /* 0x000fe2000c721270 */
[----:B------:R1:W-:Y:S08]  /*3c3f0*/  STL [R1+0x137c], R24 ;  /* 0x00137c1801007387 */ /* 0x0003f00000100800 */
[----:B------:R-:W-:Y:S01]  /*3c400*/  @P3 LOP3.LUT R14, R14, 0x1000000, RZ, 0xfc, !PT ;  /* 0x010000000e0e3812 */ /* 0x000fe200078efcff */
[----:B------:R-:W-:Y:S01]  /*3c410*/  ULDC UR52, c[0x0][0x228] ;  /* 0x00008a0000347ab9 */ /* 0x000fe20000000800 */
[----:B------:R-:W-:-:S02]  /*3c420*/  ULDC UR61, c[0x0][0x228] ;  /* 0x00008a00003d7ab9 */ /* 0x000fc40000000800 */
        /* <DEDUP_REMOVED lines=35> */
[----:B------:R-:W-:Y:S02]  /*3c660*/  LOP3.LUT R14, R14, 0xfffeffff, RZ, 0xc0, !PT ;  /* 0xfffeffff0e0e7812 */ /* 0x000fe400078ec0ff */
[----:B------:R-:W-:Y:S01]  /*3c670*/  LOP3.LUT R12, R12, 0x7fffffff, RZ, 0xc0, !PT ;  /* 0x7fffffff0c0c7812 */ /* 0x000fe200078ec0ff */
[----:B------:R-:W-:Y:S01]  /*3c680*/  VIADD R92, R23, 0x3a ;  /* 0x0000003a175c7836 */ /* 0x000fe20000000000 */
[----:B------:R-:W-:Y:S01]  /*3c690*/  ISETP.LT.AND P1, PT, R154, UR52, !P0 ;  /* 0x000000349a007c0c */ /* 0x000fe2000c721270 */
[----:B------:R-:W-:Y:S01]  /*3c6a0*/  ULDC UR52, c[0x0][0x228] ;  /* 0x00008a0000347ab9 */ /* 0x000fe20000000800 */
[----:B------:R-:W-:-:S03]  /*3c6b0*/  ULDC UR51, c[0x0][0x228] ;  /* 0x00008a0000337ab9 */ /* 0x000fc60000000800 */
[----:B------:R-:W-:-:S04]  /*3c6c0*/  @P3 LOP3.LUT R14, R14, 0x10000, RZ, 0xfc, !PT ;  /* 0x000100000e0e3812 */ /* 0x000fc800078efcff */
[----:B------:R-:W-:-:S04]  /*3c6d0*/  LOP3.LUT R14, R14, 0xffff7fff, RZ, 0xc0, !PT ;  /* 0xffff7fff0e0e7812 */ /* 0x000fc800078ec0ff */
[----:B------:R-:W-:Y:S02]  /*3c6e0*/  @P2 LOP3.LUT R14, R14, 0x8000, RZ, 0xfc, !PT ;  /* 0x000080000e0e2812 */ /* 0x000fe400078efcff */
[----:B------:R-:W-:Y:S01]  /*3c6f0*/  ISETP.LT.AND P0, PT, R152, UR61, !P0 ;  /* 0x0000003d98007c0c */ /* 0x000fe2000c701270 */
[----:B-1----:R-:W-:Y:S01]  /*3c700*/  VIADD R24, R24, UR8 ;  /* 0x0000000818187c36 */ /* 0x002fe20008000000 */
[----:B------:R-:W-:Y:S01]  /*3c710*/  LOP3.LUT R14, R14, 0xffffbfff, RZ, 0xc0, !PT ;  /* 0xffffbfff0e0e7812 */ /* 0x000fe200078ec0ff */
[----:B------:R-:W-:Y:S01]  /*3c720*/  ULDC UR8, c[0x0][0x248] ;  /* 0x0000920000087ab9 */ /* 0x000fe20000000800 */
[----:B------:R-:W-:Y:S01]  /*3c730*/  VIADD R93, R23, 0x39 ;  /* 0x00000039175d7836 */ /* 0x000fe20000000000 */
        /* <DEDUP_REMOVED lines=11> */
[C---:B------:R-:W-:Y:S01]  /*3c7f0*/  VIADD R95, R23.reuse, 0x37 ;  /* 0x00000037175f7836 */ /* 0x040fe20000000000 */
[----:B------:R-:W-:Y:S01]  /*3c800*/  ISETP.LT.AND P1, PT, R154, UR57, !P0 ;  /* 0x000000399a007c0c */ /* 0x000fe2000c721270 */
[----:B------:R-:W-:Y:S01]  /*3c810*/  VIADD R96, R23, 0x36 ;  /* 0x0000003617607836 */ /* 0x000fe20000000000 */
[----:B------:R-:W-:-:S07]  /*3c820*/  ULDC UR59, c[0x0][0x22c] ;  /* 0x00008b00003b7ab9 */ /* 0x000fce0000000800 */
        /* <DEDUP_REMOVED lines=8> */
[----:B------:R-:W-:Y:S01]  /*3c8b0*/  @P2 LOP3.LUT R14, R14, 0x800, RZ, 0xfc, !PT ;  /* 0x000008000e0e2812 */ /* 0x000fe200078efcff */
[----:B------:R-:W-:-:S03]  /*3c8c0*/  ULDC UR57, c[0x0][0x228] ;  /* 0x00008a0000397ab9 */ /* 0x000fc60000000800 */
[----:B------:R-:W-:-:S04]  /*3c8d0*/  LOP3.LUT R14, R14, 0xfffffbff, RZ, 0xc0, !PT ;  /* 0xfffffbff0e0e7812 */ /* 0x000fc800078ec0ff */
        /* <DEDUP_REMOVED lines=16> */
[----:B------:R-:W-:Y:S01]  /*3c9e0*/  ULDC.64 UR8, c[0x0][0x228] ;  /* 0x00008a0000087ab9 */ /* 0x000fe20000000a00 */
[----:B------:R-:W-:Y:S01]  /*3c9f0*/  LOP3.LUT R14, R14, 0xffffff7f, RZ, 0xc0, !PT ;  /* 0xffffff7f0e0e7812 */ /* 0x000fe200078ec0ff */
[----:B------:R-:W-:Y:S01]  /*3ca00*/  VIADD R99, R23, 0x33 ;  /* 0x0000003317637836 */ /* 0x000fe20000000000 */
[----:B------:R1:W-:Y:S01]  /*3ca10*/  STL [R1+0x13c4], R24 ;  /* 0x0013c41801007387 */ /* 0x0003e20000100800 */
[----:B------:R-:W-:Y:S01]  /*3ca20*/  LOP3.LUT R11, R11, 0x7fffffff, RZ, 0xc0, !PT ;  /* 0x7fffffff0b0b7812 */ /* 0x000fe200078ec0ff */
[C---:B------:R-:W-:Y:S01]  /*3ca30*/  VIADD R100, R23.reuse, 0x32 ;  /* 0x0000003217647836 */ /* 0x040fe20000000000 */
[----:B------:R-:W-:Y:S01]  /*3ca40*/  @P2 LOP3.LUT R14, R14, 0x80, RZ, 0xfc, !PT ;  /* 0x000000800e0e2812 */ /* 0x000fe200078efcff */
[----:B------:R-:W-:Y:S01]  /*3ca50*/  ULDC UR24, c[0x0][0x228] ;  /* 0x00008a0000187ab9 */ /* 0x000fe20000000800 */
[----:B------:R-:W-:Y:S01]  /*3ca60*/  VIADD R101, R23, 0x31 ;  /* 0x0000003117657836 */ /* 0x000fe20000000000 */
        /* <DEDUP_REMOVED lines=12> */
[----:B------:R-:W-:-:S07]  /*3cb30*/  ISETP.LT.AND P1, PT, R154, UR7, !P0 ;  /* 0x000000079a007c0c */ /* 0x000fce000c721270 */
        /* <DEDUP_REMOVED lines=54> */
[C---:B------:R-:W-:Y:S01]  /*3cea0*/  VIADD R102, R23.reuse, 0x30 ;  /* 0x0000003017667836 */ /* 0x040fe20000000000 */
[----:B------:R-:W-:Y:S01]  /*3ceb0*/  ISETP.LT.AND P2, PT, R156, UR16, !P0 ;  /* 0x000000109c007c0c */ /* 0x000fe2000c741270 */
[----:B------:R-:W-:Y:S01]  /*3cec0*/  VIADD R103, R23, 0x2f ;  /* 0x0000002f17677836 */ /* 0x000fe20000000000 */
[----:B------:R-:W-:Y:S01]  /*3ced0*/  ISETP.LT.AND P1, PT, R154, UR33, !P0 ;  /* 0x000000219a007c0c */ /* 0x000fe2000c721270 */
[----:B------:R1:W-:Y:S01]  /*3cee0*/  STL [R1+0x13e0], R24 ;  /* 0x0013e01801007387 */ /* 0x0003e20000100800 */
[----:B------:R-:W-:Y:S01]  /*3cef0*/  ULDC UR29, c[0x0][0x228] ;  /* 0x00008a00001d7ab9 */ /* 0x000fe20000000800 */
[----:B------:R-:W-:-:S06]  /*3cf00*/  ULDC UR30, c[0x0][0x228] ;  /* 0x00008a00001e7ab9 */ /* 0x000fcc0000000800 */
[----:B------:R-:W-:Y:S01]  /*3cf10*/  @P3 LOP3.LUT R13, R13, 0x1000000, RZ, 0xfc, !PT ;  /* 0x010000000d0d3812 */ /* 0x000fe200078efcff */
[----:B------:R-:W-:Y:S01]  /*3cf20*/  ULDC UR16, c[0x0][0x228] ;  /* 0x00008a0000107ab9 */ /* 0x000fe20000000800 */
[----:B------:R-:W-:Y:S01]  /*3cf30*/  VIADD R104, R23, 0x2e ;  /* 0x0000002e17687836 */ /* 0x000fe20000000000 */
[----:B------:R-:W-:Y:S01]  /*3cf40*/  ULDC UR33, c[0x0][0x228] ;  /* 0x00008a0000217ab9 */ /* 0x000fe20000000800 */
[----:B------:R-:W-:-:S04]  /*3cf50*/  LOP3.LUT R13, R13, 0xff7fffff, RZ, 0xc0, !PT ;  /* 0xff7fffff0d0d7812 */ /* 0x000fc800078ec0ff */
[----:B------:R-:W-:Y:S02]  /*3cf60*/  @P2 LOP3.LUT R13, R13, 0x800000, RZ, 0xfc, !PT ;  /* 0x008000000d0d2812 */ /* 0x000fe400078efcff */
[----:B------:R-:W-:Y:S01]  /*3cf70*/  ISETP.LT.AND P0, PT, R152, UR37, !P0 ;  /* 0x0000002598007c0c */ /* 0x000fe2000c701270 */
[----:B-1----:R-:W-:Y:S01]  /*3cf80*/  VIADD R24, R24, UR4 ;  /* 0x0000000418187c36 */ /* 0x002fe20008000000 */
[----:B------:R-:W-:Y:S01]  /*3cf90*/  LOP3.LUT R13, R13, 0xffbfffff, RZ, 0xc0, !PT ;  /* 0xffbfffff0d0d7812 */ /* 0x000fe200078ec0ff */
[----:B------:R-:W-:Y:S01]  /*3cfa0*/  ULDC.64 UR4, c[0x0][0x228] ;  /* 0x00008a0000047ab9 */ /* 0x000fe20000000a00 */
[----:B------:R-:W-:Y:S01]  /*3cfb0*/  VIADD R105, R23, 0x2d ;  /* 0x0000002d17697836 */ /* 0x000fe20000000000 */
[----:B------:R-:W-:Y:S01]  /*3cfc0*/  ULDC UR37, c[0x0][0x228] ;  /* 0x00008a0000257ab9 */ /* 0x000fe20000000800 */
        /* <DEDUP_REMOVED lines=111> */
[----:B------:R-:W-:Y:S01]  /*3d6c0*/  ISETP.LT.AND P3, PT, R155, UR12, !P0 ;  /* 0x0000000c9b007c0c */ /* 0x000fe2000c761270 */
[----:B------:R-:W-:Y:S01]  /*3d6d0*/  ULDC UR12, c[0x0][0x248] ;  /* 0x00009200000c7ab9 */ /* 0x000fe20000000800 */
[----:B------:R-:W-:Y:S01]  /*3d6e0*/  ISETP.LT.AND P0, PT, R152, UR22, !P0 ;  /* 0x0000001698007c0c */ /* 0x000fe2000c701270 */
[----:B------:R-:W-:Y:S01]  /*3d6f0*/  ULDC UR22, c[0x0][0x22c] ;  /* 0x00008b0000167ab9 */ /* 0x000fe20000000800 */
[----:B------:R-:W-:Y:S01]  /*3d700*/  LOP3.LUT R13, R13, 0xfffffffe, RZ, 0xc0, !PT ;  /* 0xfffffffe0d0d7812 */ /* 0x000fe200078ec0ff */
[----:B------:R-:W-:-:S04]  /*3d710*/  ULDC UR46, c[0x0][0x228] ;  /* 0x00008a00002e7ab9 */ /* 0x000fc80000000800 */
[----:B------:R-:W-:-:S04]  /*3d720*/  @P2 LOP3.LUT R12, R12, 0x80000000, RZ, 0xfc, !PT ;  /* 0x800000000c0c2812 */ /* 0x000fc800078efcff */
[----:B------:R-:W-:-:S04]  /*3d730*/  LOP3.LUT R12, R12, 0xbfffffff, RZ, 0xc0, !PT ;  /* 0xbfffffff0c0c7812 */ /* 0x000fc800078ec0ff */
[----:B------:R-:W-:-:S04]  /*3d740*/  @P1 LOP3.LUT R12, R12, 0x40000000, RZ, 0xfc, !PT ;  /* 0x400000000c0c1812 */ /* 0x000fc800078efcff */
[----:B------:R-:W-:-:S04]  /*3d750*/  LOP3.LUT R12, R12, 0xdfffffff, RZ, 0xc0, !PT ;  /* 0xdfffffff0c0c7812 */ /* 0x000fc800078ec0ff */
[----:B------:R-:W-:Y:S02]  /*3d760*/  @P0 LOP3.LUT R12, R12, 0x20000000, RZ, 0xfc, !PT ;  /* 0x200000000c0c0812 */ /* 0x000fe400078efcff */
[----:B------:R-:W-:Y:S01]  /*3d770*/  ISETP.GE.AND P0, PT, R92, UR43, PT ;  /* 0x0000002b5c007c0c */ /* 0x000fe2000bf06270 */
[----:B------:R-:W-:Y:S01]  /*3d780*/  ULDC UR43, c[0x0][0x22c] ;  /* 0x00008b00002b7ab9 */ /* 0x000fe20000000800 */
[----:B------:R-:W-:Y:S02]  /*3d790*/  @P3 LOP3.LUT R13, R13, 0x1, RZ, 0xfc, !PT ;  /* 0x000000010d0d3812 */ /* 0x000fe400078efcff */
[----:B------:R-:W-:Y:S01]  /*3d7a0*/  ISETP.LT.AND P3, PT, R155, UR41, !P0 ;  /* 0x000000299b007c0c */ /* 0x000fe2000c761270 */
[----:B------:R-:W-:Y:S01]  /*3d7b0*/  ULDC UR41, c[0x0][0x228] ;  /* 0x00008a0000297ab9 */ /* 0x000fe20000000800 */
[----:B------:R-:W-:Y:S01]  /*3d7c0*/  ISETP.LT.AND P2, PT, R156, UR42, !P0 ;  /* 0x0000002a9c007c0c */ /* 0x000fe2000c741270 */
[----:B------:R-:W-:Y:S01]  /*3d7d0*/  ULDC UR42, c[0x0][0x228] ;  /* 0x00008a00002a7ab9 */ /* 0x000fe20000000800 */
[----:B------:R-:W-:-:S02]  /*3d7e0*/  LOP3.LUT R12, R12, 0xefffffff, RZ, 0xc0, !PT ;  /* 0xefffffff0c0c7812 */ /* 0x000fc400078ec0ff */
[----:B------:R-:W-:Y:S01]  /*3d7f0*/  ISETP.LT.AND P1, PT, R154, UR52, !P0 ;  /* 0x000000349a007c0c */ /* 0x000fe2000c721270 */
[----:B-1----:R-:W-:-:S06]  /*3d800*/  VIADD R24, R24, UR12 ;  /* 0x0000000c18187c36 */ /* 0x002fcc0008000000 */
        /* <DEDUP_REMOVED lines=8> */
[C---:B------:R-:W-:Y:S01]  /*3d890*/  VIADD R107, R23.reuse, 0x2b ;  /* 0x0000002b176b7836 */ /* 0x040fe20000000000 */
[----:B------:R-:W-:Y:S01]  /*3d8a0*/  LOP3.LUT R10, R10, 0x7fffffff, RZ, 0xc0, !PT ;  /* 0x7fffffff0a0a7812 */ /* 0x000fe200078ec0ff */
[----:B------:R-:W-:Y:S01]  /*3d8b0*/  VIADD R108, R23, 0x2a ;  /* 0x0000002a176c7836 */ /* 0x000fe20000000000 */
[----:B------:R-:W-:Y:S01]  /*3d8c0*/  @P1 LOP3.LUT R12, R12, 0x4000000, RZ, 0xfc, !PT ;  /* 0x040000000c0c1812 */ /* 0x000fe200078efcff */
[----:B------:R-:W-:-:S03]  /*3d8d0*/  ULDC UR51, c[0x0][0x228] ;  /* 0x00008a0000337ab9 */ /* 0x000fc60000000800 */
        /* <DEDUP_REMOVED lines=71> */
[C---:B------:R-:W-:Y:S01]  /*3dd50*/  VIADD R158, R23.reuse, 0x28 ;  /* 0x00000028179e7836 */ /* 0x040fe20000000000 */
[----:B------:R-:W-:Y:S01]  /*3dd60*/  ISETP.LT.AND P1, PT, R154, UR56, !P0 ;  /* 0x000000389a007c0c */ /* 0x000fe2000c721270 */
[----:B------:R1:W-:Y:S01]  /*3dd70*/  STL [R1+0x13b8], R24 ;  /* 0x0013b81801007387 */ /* 0x0003e20000100800 */
[C---:B------:R-:W-:Y:S01]  /*3dd80*/  VIADD R160, R23.reuse, 0x27 ;  /* 0x0000002717a07836 */ /* 0x040fe20000000000 */
[----:B------:R-:W-:Y:S01]  /*3dd90*/  ULDC UR61, c[0x0][0x228] ;  /* 0x00008a00003d7ab9 */ /* 0x000fe20000000800 */
[----:B------:R-:W-:Y:S01]  /*3dda0*/  VIADD R161, R23, 0x26 ;  /* 0x0000002617a17836 */ /* 0x000fe20000000000 */
[----:B------:R-:W-:-:S04]  /*3ddb0*/  ULDC UR60, c[0x0][0x228] ;  /* 0x00008a00003c7ab9 */ /* 0x000fc80000000800 */
[----:B------:R-:W-:Y:S01]  /*3ddc0*/  @P3 LOP3.LUT R12, R12, 0x1000, RZ, 0xfc, !PT ;  /* 0x000010000c0c3812 */ /* 0x000fe200078efcff */
[----:B------:R-:W-:Y:S01]  /*3ddd0*/  ULDC UR52, c[0x0][0x228] ;  /* 0x00008a0000347ab9 */ /* 0x000fe20000000800 */
[----:B------:R-:W-:Y:S02]  /*3dde0*/  ULDC UR56, c[0x0][0x228] ;  /* 0x00008a0000387ab9 */ /* 0x000fe40000000800 */
        /* <DEDUP_REMOVED lines=15> */
[C---:B------:R-:W-:Y:S01]  /*3dee0*/  VIADD R162, R23.reuse, 0x25 ;  /* 0x0000002517a27836 */ /* 0x040fe20000000000 */
[----:B------:R-:W-:Y:S01]  /*3def0*/  ISETP.LT.AND P1, PT, R154, UR7, !P0 ;  /* 0x000000079a007c0c */ /* 0x000fe2000c721270 */
[----:B------:R1:W-:Y:S01]  /*3df00*/  STL [R1+0x13ac], R24 ;  /* 0x0013ac1801007387 */ /* 0x0003e20000100800 */
[C---:B------:R-:W-:Y:S01]  /*3df10*/  VIADD R163, R23.reuse, 0x24 ;  /* 0x0000002417a37836 */ /* 0x040fe20000000000 */
[----:B------:R-:W-:Y:S01]  /*3df20*/  LOP3.LUT R0, R0, 0x7fffffff, RZ, 0xc0, !PT ;  /* 0x7fffffff00007812 */ /* 0x000fe200078ec0ff */
[----:B------:R-:W-:Y:S01]  /*3df30*/  ULDC UR57, c[0x0][0x228] ;  /* 0x00008a0000397ab9 */ /* 0x000fe20000000800 */
[----:B------:R-:W-:Y:S01]  /*3df40*/  VIADD R164, R23, 0x23 ;  /* 0x0000002317a47836 */ /* 0x000fe20000000000 */
[----:B------:R-:W-:-:S03]  /*3df50*/  ULDC UR59, c[0x0][0x228] ;  /* 0x00008a00003b7ab9 */ /* 0x000fc60000000800 */
        /* <DEDUP_REMOVED lines=36> */
[----:B------:R-:W-:Y:S01]  /*3e1a0*/  VIADD R165, R23, 0x22 ;  /* 0x0000002217a57836 */ /* 0x000fe20000000000 */
[----:B------:R-:W-:Y:S01]  /*3e1b0*/  ISETP.LT.AND P1, PT, R154, UR15, !P0 ;  /* 0x0000000f9a007c0c */ /* 0x000fe2000c721270 */
[----:B------:R-:W-:Y:S01]  /*3e1c0*/  ULDC UR16, c[0x0][0x228] ;  /* 0x00008a0000107ab9 */ /* 0x000fe20000000800 */
[----:B------:R-:W-:Y:S01]  /*3e1d0*/  ISETP.LT.AND P3, PT, R155, UR6, !P0 ;  /* 0x000000069b007c0c */ /* 0x000fe2000c761270 */
[----:B------:R-:W-:Y:S01]  /*3e1e0*/  ULDC UR6, c[0x0][0x248] ;  /* 0x0000920000067ab9 */ /* 0x000fe20000000800 */
[----:B------:R-:W-:Y:S01]  /*3e1f0*/  ISETP.LT.AND P0, PT, R152, UR9, !P0 ;  /* 0x0000000998007c0c */ /* 0x000fe2000c701270 */
[----:B------:R-:W-:-:S06]  /*3e200*/  ULDC UR15, c[0x0][0x228] ;  /* 0x00008a00000f7ab9 */ /* 0x000fcc0000000800 */
        /* <DEDUP_REMOVED lines=19> */
[----:B------:R-:W-:Y:S01]  /*3e340*/  @P3 LOP3.LUT R11, R11, 0x10000000, RZ, 0xfc, !PT ;  /* 0x100000000b0b3812 */ /* 0x000fe200078efcff */
[----:B------:R-:W-:Y:S01]  /*3e350*/  VIADD R167, R23, 0x20 ;  /* 0x0000002017a77836 */ /* 0x000fe20000000000 */
        /* <DEDUP_REMOVED lines=60> */
[----:B------:R-:W-:-:S08]  /*3e720*/  VIADD R169, R23, 0x1e ;  /* 0x0000001e17a97836 */ /* 0x000fd00000000000 */
[----:B------:R-:W-:Y:S01]  /*3e730*/  @P3 LOP3.LUT R11, R11, 0x10000, RZ, 0xfc, !PT ;  /* 0x000100000b0b3812 */ /* 0x000fe200078efcff */
[----:B-1----:R-:W-:Y:S01]  /*3e740*/  VIADD R24, R24, UR4 ;  /* 0x0000000418187c36 */ /* 0x002fe20008000000 */
[----:B------:R-:W-:Y:S01]  /*3e750*/  ISETP.LT.AND P0, PT, R152, UR30, !P0 ;  /* 0x0000001e98007c0c */ /* 0x000fe2000c701270 */
[----:B------:R-:W-:Y:S01]  /*3e760*/  ULDC UR4, c[0x0][0x228] ;  /* 0x00008a0000047ab9 */ /* 0x000fe20000000800 */
        /* <DEDUP_REMOVED lines=136> */
[----:B------:R-:W-:Y:S01]  /*3eff0*/  ULDC.64 UR12, c[0x0][0x228] ;  /* 0x00008a00000c7ab9 */ /* 0x000fe20000000a00 */
        /* <DEDUP_REMOVED lines=17> */
[----:B-1----:R-:W-:Y:S01]  /*3f110*/  VIADD R24, R24, UR41 ;  /* 0x0000002918187c36 */ /* 0x002fe20008000000 */
[----:B------:R-:W-:Y:S01]  /*3f120*/  LOP3.LUT R10, R10, 0xffff7fff, RZ, 0xc0, !PT ;  /* 0xffff7fff0a0a7812 */ /* 0x000fe200078ec0ff */
[----:B------:R-:W-:Y:S01]  /*3f130*/  ULDC UR41, c[0x0][0x22c] ;  /* 0x00008b0000297ab9 */ /* 0x000fe20000000800 */
[----:B------:R-:W-:Y:S01]  /*3f140*/  ISETP.LT.AND P2, PT, R156, UR54, !P0 ;  /* 0x000000369c007c0c */ /* 0x000fe2000c741270 */
[----:B------:R-:W-:Y:S01]  /*3f150*/  ULDC.64 UR12, c[0x0][0x228] ;  /* 0x00008a00000c7ab9 */ /* 0x000fe20000000a00 */
[----:B------:R-:W-:Y:S01]  /*3f160*/  LOP3.LUT R10, R10, 0xfffeffff, RZ, 0xc0, !PT ;  /* 0xfffeffff0a0a7812 */ /* 0x000fe200078ec0ff */
[----:B------:R1:W-:Y:S01]  /*3f170*/  STL [R1+0x1354], R24 ;  /* 0x0013541801007387 */ /* 0x0003e20000100800 */
[----:B------:R-:W-:-:S05]  /*3f180*/  ULDC UR54, c[0x0][0x248] ;  /* 0x0000920000367ab9 */ /* 0x000fca0000000800 */
[----:B------:R-:W-:Y:S02]  /*3f190*/  @P1 LOP3.LUT R10, R10, 0x10000, RZ, 0xfc, !PT ;  /* 0x000100000a0a1812 */ /* 0x000fe400078efcff */
[----:B------:R-:W-:Y:S01]  /*3f1a0*/  ISETP.LT.AND P1, PT, R154, UR55, !P0 ;  /* 0x000000379a007c0c */ /* 0x000fe2000c721270 */
[----:B------:R-:W-:Y:S01]  /*3f1b0*/  ULDC UR55, c[0x0][0x248] ;  /* 0x0000920000377ab9 */ /* 0x000fe20000000800 */
[----:B------:R-:W-:Y:S02]  /*3f1c0*/  @P2 LOP3.LUT R10, R10, 0x8000, RZ, 0xfc, !PT ;  /* 0x000080000a0a2812 */ /* 0x000fe400078efcff */
[----:B------:R-:W-:Y:S01]  /*3f1d0*/  ISETP.LT.AND P0, PT, R152, UR57, !P0 ;  /* 0x0000003998007c0c */ /* 0x000fe2000c701270 */
[----:B-1----:R-:W-:Y:S01]  /*3f1e0*/  VIADD R24, R24, UR33 ;  /* 0x0000002118187c36 */ /* 0x002fe20008000000 */
[----:B------:R-:W-:Y:S01]  /*3f1f0*/  LOP3.LUT R10, R10, 0xffffbfff, RZ, 0xc0, !PT ;  /* 0xffffbfff0a0a7812 */ /* 0x000fe200078ec0ff */
[----:B------:R-:W-:-:S06]  /*3f200*/  ULDC UR57, c[0x0][0x248] ;  /* 0x0000920000397ab9 */ /* 0x000fcc0000000800 */
        /* <DEDUP_REMOVED lines=13> */
[----:B------:R-:W-:Y:S01]  /*3f2e0*/  VIADD R171, R23, 0x1b ;  /* 0x0000001b17ab7836 */ /* 0x000fe20000000000 */
[----:B------:R-:W-:-:S02]  /*3f2f0*/  ULDC UR58, c[0x0][0x228] ;  /* 0x00008a00003a7ab9 */ /* 0x000fc40000000800 */
[----:B------:R-:W-:-:S04]  /*3f300*/  LOP3.LUT R10, R10, 0xfffff7ff, RZ, 0xc0, !PT ;  /* 0xfffff7ff0a0a7812 */ /* 0x000fc800078ec0ff */
[----:B------:R-:W-:Y:S02]  /*3f310*/  @P2 LOP3.LUT R10, R10, 0x800, RZ, 0xfc, !PT ;  /* 0x000008000a0a2812 */ /* 0x000fe400078efcff */
[----:B------:R-:W-:Y:S02]  /*3f320*/  ISETP.LT.AND P0, PT, R152, UR6, !P0 ;  /* 0x0000000698007c0c */ /* 0x000fe4000c701270 */
[----:B------:R-:W-:-:S04]  /*3f330*/  LOP3.LUT R10, R10, 0xfffffbff, RZ, 0xc0, !PT ;  /* 0xfffffbff0a0a7812 */ /* 0x000fc800078ec0ff */
[----:B------:R-:W-:-:S04]  /*3f340*/  @P1 LOP3.LUT R10, R10, 0x400, RZ, 0xfc, !PT ;  /* 0x000004000a0a1812 */ /* 0x000fc800078efcff */
[----:B------:R-:W-:-:S04]  /*3f350*/  LOP3.LUT R10, R10, 0xfffffdff, RZ, 0xc0, !PT ;  /* 0xfffffdff0a0a7812 */ /* 0x000fc800078ec0ff */
[----:B------:R-:W-:Y:S02]  /*3f360*/  @P0 LOP3.LUT R10, R10, 0x200, RZ, 0xfc, !PT ;  /* 0x000002000a0a0812 */ /* 0x000fe400078efcff */
[----:B------:R-:W-:-:S04]  /*3f370*/  ISETP.GE.AND P0, PT, R162, UR41, PT ;  /* 0x00000029a2007c0c */ /* 0x000fc8000bf06270 */
[----:B------:R-:W-:Y:S02]  /*3f380*/  ISETP.LT.AND P3, PT, R155, UR43, !P0 ;  /* 0x0000002b9b007c0c */ /* 0x000fe4000c761270 */
[----:B------:R-:W-:Y:S01]  /*3f390*/  ISETP.LT.AND P2, PT, R156, UR42, !P0 ;  /* 0x0000002a9c007c0c */ /* 0x000fe2000c741270 */
[----:B-1----:R-:W-:Y:S01]  /*3f3a0*/  VIADD R24, R24, UR32 ;  /* 0x0000002018187c36 */ /* 0x002fe20008000000 */
[----:B------:R-:W-:Y:S01]  /*3f3b0*/  LOP3.LUT R10, R10, 0xfffffeff, RZ, 0xc0, !PT ;  /* 0xfffffeff0a0a7812 */ /* 0x000fe200078ec0ff */
[----:B------:R-:W-:Y:S01]  /*3f3c0*/  ULDC.64 UR32, c[0x0][0x228] ;  /* 0x00008a0000207ab9 */ /* 0x000fe20000000a00 */
[----:B------:R-:W-:Y:S01]  /*3f3d0*/  ISETP.LT.AND P1, PT, R154, UR7, !P0 ;  /* 0x000000079a007c0c */ /* 0x000fe2000c721270 */
[----:B------:R-:W-:Y:S01]  /*3f3e0*/  ULDC.64 UR42, c[0x0][0x228] ;  /* 0x00008a00002a7ab9 */ /* 0x000fe20000000a00 */
[----:B------:R1:W-:Y:S05]  /*3f3f0*/  STL [R1+0x1344], R24 ;  /* 0x0013441801007387 */ /* 0x0003ea0000100800 */
[----:B------:R-:W-:Y:S01]  /*3f400*/  @P3 LOP3.LUT R10, R10, 0x100, RZ, 0xfc, !PT ;  /* 0x000001000a0a3812 */ /* 0x000fe200078efcff */
[----:B------:R-:W-:-:S03]  /*3f410*/  ULDC.64 UR6, c[0x0][0x228] ;  /* 0x00008a0000067ab9 */ /* 0x000fc60000000a00 */
[----:B------:R-:W-:Y:S01]  /*3f420*/  LOP3.LUT R10, R10, 0xffffff7f, RZ, 0xc0, !PT ;  /* 0xffffff7f0a0a7812 */ /* 0x000fe200078ec0ff */
[----:B-1----:R-:W-:Y:S01]  /*3f430*/  VIADD R24, R24, UR40 ;  /* 0x0000002818187c36 */ /* 0x002fe20008000000 */
[----:B------:R-:W-:Y:S01]  /*3f440*/  ISETP.LT.AND P0, PT, R152, UR8, !P0 ;  /* 0x0000000898007c0c */ /* 0x000fe2000c701270 */
[----:B------:R-:W-:Y:S01]  /*3f450*/  ULDC UR8, c[0x0][0x228] ;  /* 0x00008a0000087ab9 */ /* 0x000fe20000000800 */
[----:B------:R-:W-:Y:S01]  /*3f460*/  @P2 LOP3.LUT R10, R10, 0x80, RZ, 0xfc, !PT ;  /* 0x000000800a0a2812 */ /* 0x000fe200078efcff */
[----:B------:R-:W-:Y:S01]  /*3f470*/  ULDC.64 UR40, c[0x0][0x228] ;  /* 0x00008a0000287ab9 */ /* 0x000fe20000000a00 */
[----:B------:R1:W-:Y:S02]  /*3f480*/  STL [R1+0x1340], R24 ;  /* 0x0013401801007387 */ /* 0x0003e40000100800 */
[----:B------:R-:W-:Y:S01]  /*3f490*/  LOP3.LUT R10, R10, 0xffffffbf, RZ, 0xc0, !PT ;  /* 0xffffffbf0a0a7812 */ /* 0x000fe200078ec0ff */
[----:B-1----:R-:W-:-:S03]  /*3f4a0*/  VIADD R24, R24, UR49 ;  /* 0x0000003118187c36 */ /* 0x002fc60008000000 */
[----:B------:R-:W-:Y:S02]  /*3f4b0*/  @P1 LOP3.LUT R10, R10, 0x40, RZ, 0xfc, !PT ;  /* 0x000000400a0a1812 */ /* 0x000fe400078efcff */
[----:B------:R1:W-:Y:S02]  /*3f4c0*/  STL [R1+0x1338], R24 ;  /* 0x0013381801007387 */ /* 0x0003e40000100800 */
[----:B------:R-:W-:Y:S01]  /*3f4d0*/  LOP3.LUT R10, R10, 0xffffffdf, RZ, 0xc0, !PT ;  /* 0xffffffdf0a0a7812 */ /* 0x000fe200078ec0ff */
[----:B-1----:R-:W-:-:S03]  /*3f4e0*/  VIADD R24, R24, UR51 ;  /* 0x0000003318187c36 */ /* 0x002fc60008000000 */
[----:B------:R-:W-:Y:S02]  /*3f4f0*/  @P0 LOP3.LUT R10, R10, 0x20, RZ, 0xfc, !PT ;  /* 0x000000200a0a0812 */ /* 0x000fe400078efcff */
[----:B------:R1:W-:Y:S01]  /*3f500*/  STL [R1+0x1334], R24 ;  /* 0x0013341801007387 */ /* 0x0003e20000100800 */
[----:B------:R-:W-:Y:S01]  /*3f510*/  ISETP.GE.AND P0, PT, R163, UR13, PT ;  /* 0x0000000da3007c0c */ /* 0x000fe2000bf06270 */
[----:B------:R-:W-:Y:S01]  /*3f520*/  ULDC UR13, c[0x0][0x228] ;  /* 0x00008a00000d7ab9 */ /* 0x000fe20000000800 */
[----:B-1----:R-:W-:Y:S02]  /*3f530*/  VIADD R24, R24, UR50 ;  /* 0x0000003218187c36 */ /* 0x002fe40008000000 */
[----:B------:R-:W-:Y:S01]  /*3f540*/  ISETP.LT.AND P1, PT, R155, UR12, !P0 ;  /* 0x0000000c9b007c0c */ /* 0x000fe2000c721270 */
[----:B------:R-:W-:Y:S02]  /*3f550*/  ULDC UR12, c[0x0][0x228] ;  /* 0x00008a00000c7ab9 */ /* 0x000fe40000000800 */
[----:B------:R1:W-:Y:S02]  /*3f560*/  STL [R1+0x1330], R24 ;  /* 0x0013301801007387 */ /* 0x0003e40000100800 */
[----:B-1----:R-:W-:-:S05]  /*3f570*/  VIADD R24, R24, UR52 ;  /* 0x0000003418187c36 */ /* 0x002fca0008000000 */
[----:B------:R1:W-:Y:S01]  /*3f580*/  STL [R1+0x1328], R24 ;  /* 0x0013281801007387 */ /* 0x0003e20000100800 */
[----:B------:R-:W-:Y:S02]  /*3f590*/  ISETP.LT.AND P2, PT, R156, UR12, !P0 ;  /* 0x0000000c9c007c0c */ /* 0x000fe4000c741270 */
[----:B------:R-:W-:Y:S01]  /*3f5a0*/  LOP3.LUT R10, R10, 0xffffffef, RZ, 0xc0, !PT ;  /* 0xffffffef0a0a7812 */ /* 0x000fe200078ec0ff */
[----:B-1----:R-:W-:-:S03]  /*3f5b0*/  VIADD R24, R24, UR53 ;  /* 0x0000003518187c36 */ /* 0x002fc60008000000 */
[----:B------:R-:W-:Y:S02]  /*3f5c0*/  @P1 LOP3.LUT R10, R10, 0x10, RZ, 0xfc, !PT ;  /* 0x000000100a0a1812 */ /* 0x000fe400078efcff */
[----:B------:R1:W-:Y:S01]  /*3f5d0*/  STL [R1+0x1324], R24 ;  /* 0x0013241801007387 */ /* 0x0003e20000100800 */
[----:B------:R-:W-:Y:S01]  /*3f5e0*/  ISETP.LT.AND P1, PT, R154, UR13, !P0 ;  /* 0x0000000d9a007c0c */ /* 0x000fe2000c721270 */
[----:B------:R-:W-:Y:S01]  /*3f5f0*/  ULDC.64 UR12, c[0x0][0x228] ;  /* 0x00008a00000c7ab9 */ /* 0x000fe20000000a00 */
[----:B------:R-:W-:Y:S01]  /*3f600*/  LOP3.LUT R10, R10, 0xfffffff7, RZ, 0xc0, !PT ;  /* 0xfffffff70a0a7812 */ /* 0x000fe200078ec0ff */
[----:B-1----:R-:W-:-:S04]  /*3f610*/  VIADD R24, R24, UR54 ;  /* 0x0000003618187c36 */ /* 0x002fc80008000000 */
[----:B------:R-:W-:Y:S01]  /*3f620*/  VIADD R25, R24, UR55 ;  /* 0x0000003718197c36 */ /* 0x000fe20008000000 */
[----:B------:R1:W-:Y:S01]  /*3f630*/  STL [R1+0x1320], R24 ;  /* 0x0013201801007387 */ /* 0x0003e20000100800 */
[----:B------:R-:W-:-:S03]  /*3f640*/  @P2 LOP3.LUT R10, R10, 0x8, RZ, 0xfc, !PT ;  /* 0x000000080a0a2812 */ /* 0x000fc600078efcff */
[----:B-1----:R-:W2:Y:S01]  /*3f650*/  LDL.LU R24, [R1+0x139c] ;  /* 0x00139c0001187983 */ /* 0x002ea20000300800 */
[----:B------:R-:W-:Y:S02]  /*3f660*/  ISETP.LT.AND P0, PT, R152, UR8, !P0 ;  /* 0x0000000898007c0c */ /* 0x000fe4000c701270 */
[----:B------:R-:W-:-:S04]  /*3f670*/  LOP3.LUT R10, R10, 0xfffffffb, RZ, 0xc0, !PT ;  /* 0xfffffffb0a0a7812 */ /* 0x000fc800078ec0ff */
[----:B------:R-:W-:-:S04]  /*3f680*/  @P1 LOP3.LUT R10, R10, 0x4, RZ, 0xfc, !PT ;  /* 0x000000040a0a1812 */ /* 0x000fc800078efcff */
[----:B------:R-:W-:-:S04]  /*3f690*/  LOP3.LUT R10, R10, 0xfffffffd, RZ, 0xc0, !PT ;  /* 0xfffffffd0a0a7812 */ /* 0x000fc800078ec0ff */
[----:B------:R-:W-:Y:S02]  /*3f6a0*/  @P0 LOP3.LUT R10, R10, 0x2, RZ, 0xfc, !PT ;  /* 0x000000020a0a0812 */ /* 0x000fe400078efcff */
[----:B------:R-:W-:-:S04]  /*3f6b0*/  ISETP.GE.AND P0, PT, R164, UR33, PT ;  /* 0x00000021a4007c0c */ /* 0x000fc8000bf06270 */
[----:B------:R-:W-:Y:S02]  /*3f6c0*/  ISETP.LT.AND P3, PT, R156, UR61, !P0 ;  /* 0x0000003d9c007c0c */ /* 0x000fe4000c761270 */
[----:B------:R-:W-:Y:S02]  /*3f6d0*/  ISETP.LT.AND P1, PT, R155, UR32, !P0 ;  /* 0x000000209b007c0c */ /* 0x000fe4000c721270 */
[----:B------:R-:W-:Y:S02]  /*3f6e0*/  ISETP.LT.AND P2, PT, R154, UR60, !P0 ;  /* 0x0000003c9a007c0c */ /* 0x000fe4000c741270 */
[----:B------:R-:W-:-:S07]  /*3f6f0*/  LOP3.LUT R10, R10, 0xfffffffe, RZ, 0xc0, !PT ;  /* 0xfffffffe0a0a7812 */ /* 0x000fce00078ec0ff */
[----:B------:R-:W-:Y:S02]  /*3f700*/  @P3 LOP3.LUT R0, R0, 0x80000000, RZ, 0xfc, !PT ;  /* 0x8000000000003812 */ /* 0x000fe400078efcff */
[----:B------:R-:W-:Y:S02]  /*3f710*/  @P1 LOP3.LUT R10, R10, 0x1, RZ, 0xfc, !PT ;  /* 0x000000010a0a1812 */ /* 0x000fe400078efcff */
[----:B------:R-:W-:Y:S02]  /*3f720*/  ISETP.LT.AND P1, PT, R152, UR59, !P0 ;  /* 0x0000003b98007c0c */ /* 0x000fe4000c721270 */
[----:B------:R-:W-:-:S04]  /*3f730*/  LOP3.LUT R0, R0, 0xbfffffff, RZ, 0xc0, !PT ;  /* 0xbfffffff00007812 */ /* 0x000fc800078ec0ff */
[----:B------:R-:W-:Y:S02]  /*3f740*/  @P2 LOP3.LUT R0, R0, 0x40000000, RZ, 0xfc, !PT ;  /* 0x4000000000002812 */ /* 0x000fe400078efcff */
[----:B------:R-:W-:Y:S02]  /*3f750*/  ISETP.GE.AND P0, PT, R165, UR11, PT ;  /* 0x0000000ba5007c0c */ /* 0x000fe4000bf06270 */
[----:B------:R-:W-:-:S04]  /*3f760*/  LOP3.LUT R0, R0, 0xdfffffff, RZ, 0xc0, !PT ;  /* 0xdfffffff00007812 */ /* 0x000fc800078ec0ff */
[----:B------:R-:W-:Y:S02]  /*3f770*/  @P1 LOP3.LUT R0, R0, 0x20000000, RZ, 0xfc, !PT ;  /* 0x2000000000001812 */ /* 0x000fe400078efcff */
[----:B------:R-:W-:Y:S02]  /*3f780*/  ISETP.LT.AND P1, PT, R155, UR10, !P0 ;  /* 0x0000000a9b007c0c */ /* 0x000fe4000c721270 */
[----:B------:R-:W-:Y:S02]  /*3f790*/  ISETP.LT.AND P3, PT, R156, UR9, !P0 ;  /* 0x000000099c007c0c */ /* 0x000fe4000c761270 */
[----:B------:R-:W-:Y:S02]  /*3f7a0*/  LOP3.LUT R0, R0, 0xefffffff, RZ, 0xc0, !PT ;  /* 0xefffffff00007812 */ /* 0x000fe400078ec0ff */
[----:B------:R-:W-:-:S07]  /*3f7b0*/  ISETP.LT.AND P2, PT, R154, UR16, !P0 ;  /* 0x000000109a007c0c */ /* 0x000fce000c741270 */
[----:B------:R-:W-:-:S04]  /*3f7c0*/  @P1 LOP3.LUT R0, R0, 0x10000000, RZ, 0xfc, !PT ;  /* 0x1000000000001812 */ /* 0x000fc800078efcff */
[----:B------:R-:W-:-:S04]  /*3f7d0*/  LOP3.LUT R0, R0, 0xf7ffffff, RZ, 0xc0, !PT ;  /* 0xf7ffffff00007812 */ /* 0x000fc800078ec0ff */
        /* <DEDUP_REMOVED lines=28> */
[----:B------:R-:W-:Y:S02]  /*3f9a0*/  LOP3.LUT R0, R0, 0xfffbffff, RZ, 0xc0, !PT ;  /* 0xfffbffff00007812 */ /* 0x000fe400078ec0ff */
[----:B------:R-:W-:Y:S02]  /*3f9b0*/  ISETP.GE.AND P0, PT, R168, UR41, PT ;  /* 0x00000029a8007c0c */ /* 0x000fe4000bf06270 */
[----:B------:R-:W-:Y:S02]  /*3f9c0*/  @P2 LOP3.LUT R0, R0, 0x40000, RZ, 0xfc, !PT ;  /* 0x0004000000002812 */ /* 0x000fe400078efcff */
[----:B------:R-:W-:-:S02]  /*3f9d0*/  ISETP.LT.AND P3, PT, R155, UR40, !P0 ;  /* 0x000000289b007c0c */ /* 0x000fc4000c761270 */
[----:B------:R-:W-:-:S04]  /*3f9e0*/  LOP3.LUT R0, R0, 0xfffdffff, RZ, 0xc0, !PT ;  /* 0xfffdffff00007812 */ /* 0x000fc800078ec0ff */
[----:B------:R-:W-:-:S04]  /*3f9f0*/  @P1 LOP3.LUT R0, R0, 0x20000, RZ, 0xfc, !PT ;  /* 0x0002000000001812 */ /* 0x000fc800078efcff */
[----:B------:R-:W-:Y:S02]  /*3fa00*/  LOP3.LUT R0, R0, 0xfffeffff, RZ, 0xc0, !PT ;  /* 0xfffeffff00007812 */ /* 0x000fe400078ec0ff */
[----:B------:R-:W-:Y:S02]  /*3fa10*/  ISETP.LT.AND P1, PT, R156, UR26, !P0 ;  /* 0x0000001a9c007c0c */ /* 0x000fe4000c721270 */
[----:B------:R-:W-:Y:S02]  /*3fa20*/  @P3 LOP3.LUT R0, R0, 0x10000, RZ, 0xfc, !PT ;  /* 0x0001000000003812 */ /* 0x000fe400078efcff */
[----:B------:R-:W-:Y:S02]  /*3fa30*/  ISETP.LT.AND P2, PT, R154, UR25, !P0 ;  /* 0x000000199a007c0c */ /* 0x000fe4000c741270 */
[----:B------:R-:W-:-:S04]  /*3fa40*/  LOP3.LUT R0, R0, 0xffffbfff, RZ, 0xc0, !PT ;  /* 0xffffbfff00007812 */ /* 0x000fc800078ec0ff */
[----:B------:R-:W-:-:S04]  /*3fa50*/  LOP3.LUT R0, R0, 0xffff7fff, RZ, 0xc0, !PT ;  /* 0xffff7fff00007812 */ /* 0x000fc800078ec0ff */
[----:B------:R-:W-:Y:S02]  /*3fa60*/  @P1 LOP3.LUT R0, R0, 0x8000, RZ, 0xfc, !PT ;  /* 0x0000800000001812 */ /* 0x000fe400078efcff */
[----:B------:R-:W-:Y:S02]  /*3fa70*/  ISETP.LT.AND P1, PT, R152, UR22, !P0 ;  /* 0x0000001698007c0c */ /* 0x000fe4000c721270 */
[----:B------:R-:W-:Y:S02]  /*3fa80*/  @P2 LOP3.LUT R0, R0, 0x4000, RZ, 0xfc, !PT ;  /* 0x0000400000002812 */ /* 0x000fe400078efcff */
[----:B------:R-:W-:Y:S02]  /*3fa90*/  ISETP.GE.AND P0, PT, R169, UR30, PT ;  /* 0x0000001ea9007c0c */ /* 0x000fe4000bf06270 */
[----:B------:R-:W-:-:S07]  /*3faa0*/  LOP3.LUT R0, R0, 0xffffdfff, RZ, 0xc0, !PT ;  /* 0xffffdfff00007812 */ /* 0x000fce00078ec0ff */
        /* <DEDUP_REMOVED lines=14> */
[----:B------:R-:W-:Y:S02]  /*3fb90*/  @P1 LOP3.LUT R0, R0, 0x200, RZ, 0xfc, !PT ;  /* 0x0000020000001812 */ /* 0x000fe400078efcff */
[----:B------:R-:W-:Y:S02]  /*3fba0*/  ISETP.LT.AND P2, PT, R156, UR18, !P0 ;  /* 0x000000129c007c0c */ /* 0x000fe4000c741270 */
        /* <DEDUP_REMOVED lines=8> */
[----:B------:R-:W-:Y:S02]  /*3fc30*/  ISETP.GE.AND P1, PT, R172, UR7, PT ;  /* 0x00000007ac007c0c */ /* 0x000fe4000bf26270 */
[----:B------:R-:W-:Y:S02]  /*3fc40*/  LOP3.LUT R0, R0, 0xfffffff7, RZ, 0xc0, !PT ;  /* 0xfffffff700007812 */ /* 0x000fe400078ec0ff */
[----:B------:R-:W-:Y:S02]  /*3fc50*/  ISETP.LT.AND P3, PT, R155, UR6, !P1 ;  /* 0x000000069b007c0c */ /* 0x000fe4000cf61270 */
[----:B------:R-:W-:Y:S02]  /*3fc60*/  @P0 LOP3.LUT R0, R0, 0x8, RZ, 0xfc, !PT ;  /* 0x0000000800000812 */ /* 0x000fe400078efcff */
[----:B------:R-:W-:-:S02]  /*3fc70*/  ISETP.LT.AND P2, PT, R156, UR46, !P1 ;  /* 0x0000002e9c007c0c */ /* 0x000fc4000cf41270 */
[----:B------:R-:W-:Y:S02]  /*3fc80*/  LOP3.LUT R0, R0, 0xfffffffb, RZ, 0xc0, !PT ;  /* 0xfffffffb00007812 */ /* 0x000fe400078ec0ff */
[----:B------:R-:W-:-:S05]  /*3fc90*/  ISETP.LT.AND P0, PT, R154, UR45, !P1 ;  /* 0x0000002d9a007c0c */ /* 0x000fca000cf01270 */
[----:B------:R-:W-:-:S04]  /*3fca0*/  @P3 LOP3.LUT R0, R0, 0x4, RZ, 0xfc, !PT ;  /* 0x0000000400003812 */ /* 0x000fc800078efcff */
[----:B------:R-:W-:Y:S01]  /*3fcb0*/  LOP3.LUT R0, R0, 0xfffffffd, RZ, 0xc0, !PT ;  /* 0xfffffffd00007812 */ /* 0x000fe200078ec0ff */
[----:B------:R1:W-:Y:S03]  /*3fcc0*/  STL [R1+0x1314], R25 ;  /* 0x0013141901007387 */ /* 0x0003e60000100800 */
[----:B------:R-:W-:-:S04]  /*3fcd0*/  @P2 LOP3.LUT R0, R0, 0x2, RZ, 0xfc, !PT ;  /* 0x0000000200002812 */ /* 0x000fc800078efcff */
[----:B------:R-:W-:Y:S01]  /*3fce0*/  LOP3.LUT R0, R0, 0xfffffffe, RZ, 0xc0, !PT ;  /* 0xfffffffe00007812 */ /* 0x000fe200078ec0ff */
[----:B-1----:R-:W-:-:S03]  /*3fcf0*/  VIADD R25, R25, UR56 ;  /* 0x0000003819197c36 */ /* 0x002fc60008000000 */
[----:B------:R-:W-:Y:S02]  /*3fd00*/  @P0 LOP3.LUT R0, R0, 0x1, RZ, 0xfc, !PT ;  /* 0x0000000100000812 */ /* 0x000fe400078efcff */
[----:B--2---:R-:W-:Y:S01]  /*3fd10*/  ISETP.GE.AND P0, PT, R173, R24, PT ;  /* 0x00000018ad00720c */ /* 0x004fe20003f06270 */
[----:B------:R1:W-:Y:S03]  /*3fd20*/  STL [R1+0x1310], R25 ;  /* 0x0013101901007387 */ /* 0x0003e60000100800 */
[----:B------:R-:W-:Y:S01]  /*3fd30*/  ISETP.LT.AND P2, PT, R154, UR38, !P0 ;  /* 0x000000269a007c0c */ /* 0x000fe2000c741270 */
[----:B-1----:R-:W-:-:S05]  /*3fd40*/  VIADD R25, R25, UR57 ;  /* 0x0000003919197c36 */ /* 0x002fca0008000000 */
[----:B------:R1:W-:Y:S01]  /*3fd50*/  STL [R1+0x13f8], R25 ;  /* 0x0013f81901007387 */ /* 0x0003e20000100800 */
[----:B------:R-:W-:Y:S02]  /*3fd60*/  ISETP.LT.AND P6, PT, R152, UR28, !P0 ;  /* 0x0000001c98007c0c */ /* 0x000fe4000c7c1270 */
[----:B------:R-:W-:-:S04]  /*3fd70*/  LOP3.LUT R0, R0, 0xffffff7f, RZ, 0xc0, !PT ;  /* 0xffffff7f00007812 */ /* 0x000fc800078ec0ff */
[----:B------:R-:W-:Y:S02]  /*3fd80*/  @P2 LOP3.LUT R0, R0, 0x80, RZ, 0xfc, !PT ;  /* 0x0000008000002812 */ /* 0x000fe400078efcff */
[----:B------:R-:W-:Y:S02]  /*3fd90*/  ISETP.GE.AND P4, PT, R171, UR13, PT ;  /* 0x0000000dab007c0c */ /* 0x000fe4000bf86270 */
[----:B------:R-:W-:Y:S02]  /*3fda0*/  LOP3.LUT R0, R0, 0xffffffbf, RZ, 0xc0, !PT ;  /* 0xffffffbf00007812 */ /* 0x000fe400078ec0ff */
[C---:B------:R-:W-:Y:S02]  /*3fdb0*/  ISETP.LT.AND P1, PT, R152.reuse, UR44, !P1 ;  /* 0x0000002c98007c0c */ /* 0x040fe4000cf21270 */
[----:B------:R-:W-:Y:S02]  /*3fdc0*/  ISETP.GE.AND P5, PT, R152, UR36, PT ;  /* 0x0000002498007c0c */ /* 0x000fe4000bfa6270 */
[----:B------:R-:W-:-:S02]  /*3fdd0*/  ISETP.LT.AND P2, PT, R155, UR12, !P4 ;  /* 0x0000000c9b007c0c */ /* 0x000fc4000e741270 */
[----:B------:R-:W-:Y:S02]  /*3fde0*/  ISETP.LT.AND P3, PT, R156, UR58, !P4 ;  /* 0x0000003a9c007c0c */ /* 0x000fe4000e761270 */
[----:B------:R-:W-:Y:S01]  /*3fdf0*/  @P6 LOP3.LUT R0, R0, 0x40, RZ, 0xfc, !PT ;  /* 0x0000004000006812 */ /* 0x000fe200078efcff */
[----:B------:R-:W-:Y:S01]  /*3fe00*/  STL [R1+0x1418], R14 ;  /* 0x0014180e01007387 */ /* 0x000fe20000100800 */
[----:B------:R-:W-:Y:S02]  /*3fe10*/  LOP3.LUT R21, R21, 0xfdffffff, RZ, 0xc0, !PT ;  /* 0xfdffffff15157812 */ /* 0x000fe400078ec0ff */
[----:B------:R-:W-:Y:S01]  /*3fe20*/  LOP3.LUT R22, R22, 0x7fffffff, RZ, 0xc0, !PT ;  /* 0x7fffffff16167812 */ /* 0x000fe200078ec0ff */
[----:B------:R-:W-:Y:S01]  /*3fe30*/  STL [R1+0x1414], R15 ;  /* 0x0014140f01007387 */ /* 0x000fe20000100800 */
[----:B------:R-:W-:Y:S01]  /*3fe40*/  LOP3.LUT R158, R158, 0xfffffffe, RZ, 0xc0, !PT ;  /* 0xfffffffe9e9e7812 */ /* 0x000fe200078ec0ff */
[----:B------:R-:W-:Y:S01]  /*3fe50*/  BAR.SYNC.DEFER_BLOCKING 0x0 ;  /* 0x0000000000007b1d */ /* 0x000fe20000010000 */
[----:B------:R-:W-:Y:S01]  /*3fe60*/  IMAD.MOV.U32 R30, RZ, RZ, R109 ;  /* 0x000000ffff1e7224 */ /* 0x000fe200078e006d */
[----:B------:R-:W-:Y:S01]  /*3fe70*/  @P0 LOP3.LUT R21, R21, 0x2000000, RZ, 0xfc, !PT ;  /* 0x0200000015150812 */ /* 0x000fe200078efcff */
[----:B------:R-:W-:Y:S01]  /*3fe80*/  IMAD.MOV.U32 R31, RZ, RZ, R111 ;  /* 0x000000ffff1f7224 */ /* 0x000fe200078e006f */
[----:B------:R-:W-:Y:S01]  /*3fe90*/  LOP3.LUT P0, RZ, R0, 0x800, RZ, 0xc0, !PT ;  /* 0x0000080000ff7812 */ /* 0x000fe2000780c0ff */
[----:B------:R-:W-:Y:S01]  /*3fea0*/  IMAD.MOV.U32 R34, RZ, RZ, R132 ;  /* 0x000000ffff227224 */ /* 0x000fe200078e0084 */
[----:B------:R-:W-:Y:S01]  /*3feb0*/  ULDC UR4, c[0x0][0x22c] ;  /* 0x00008b0000047ab9 */ /* 0x000fe20000000800 */
[----:B------:R-:W-:Y:S01]  /*3fec0*/  IMAD.MOV.U32 R35, RZ, RZ, R134 ;  /* 0x000000ffff237224 */ /* 0x000fe200078e0086 */
[----:B------:R-:W-:Y:S01]  /*3fed0*/  STL [R1+0x1410], R16 ;  /* 0x0014101001007387 */ /* 0x000fe20000100800 */
[----:B------:R-:W-:Y:S01]  /*3fee0*/  IMAD.MOV.U32 R42, RZ, RZ, R137 ;  /* 0x000000ffff2a7224 */ /* 0x000fe200078e0089 */
[----:B------:R-:W-:Y:S01]  /*3fef0*/  ULDC UR8, c[0x0][0x248] ;  /* 0x0000920000087ab9 */ /* 0x000fe20000000800 */
[----:B------:R-:W-:Y:S01]  /*3ff00*/  IMAD.MOV.U32 R43, RZ, RZ, R139 ;  /* 0x000000ffff2b7224 */ /* 0x000fe200078e008b */
[----:B------:R-:W-:Y:S01]  /*3ff10*/  STL [R1+0x140c], R17 ;  /* 0x00140c1101007387 */ /* 0x000fe20000100800 */
[----:B------:R-:W-:Y:S01]  /*3ff20*/  IMAD.MOV.U32 R74, RZ, RZ, R141 ;  /* 0x000000ffff4a7224 */ /* 0x000fe200078e008d */
[----:B------:R-:W-:Y:S01]  /*3ff30*/  ULDC.64 UR6, c[0x0][0x228] ;  /* 0x00008a0000067ab9 */ /* 0x000fe20000000a00 */
[----:B------:R-:W-:Y:S01]  /*3ff40*/  IMAD.MOV.U32 R75, RZ, RZ, R143 ;  /* 0x000000ffff4b7224 */ /* 0x000fe200078e008f */
[----:B------:R-:W-:Y:S01]  /*3ff50*/  STL [R1+0x1408], R18 ;  /* 0x0014081201007387 */ /* 0x000fe20000100800 */
[----:B------:R-:W-:Y:S01]  /*3ff60*/  IMAD.MOV.U32 R106, RZ, RZ, R145 ;  /* 0x000000ffff6a7224 */ /* 0x000fe200078e0091 */
[----:B------:R-:W-:Y:S01]  /*3ff70*/  ULDC UR5, c[0x0][0x228] ;  /* 0x00008a0000057ab9 */ /* 0x000fe20000000800 */
[----:B------:R-:W-:Y:S01]  /*3ff80*/  IMAD.MOV.U32 R107, RZ, RZ, R147 ;  /* 0x000000ffff6b7224 */ /* 0x000fe200078e0093 */
[----:B------:R-:W-:Y:S01]  /*3ff90*/  STL [R1+0x1404], R19 ;  /* 0x0014041301007387 */ /* 0x000fe20000100800 */
[----:B------:R-:W-:Y:S01]  /*3ffa0*/  ULDC UR9, c[0x0][0x248] ;  /* 0x0000920000097ab9 */ /* 0x000fe20000000800 */
[----:B------:R-:W-:Y:S01]  /*3ffb0*/  ULDC UR10, c[0x0][0x248] ;  /* 0x00009200000a7ab9 */ /* 0x000fe20000000800 */
[----:B------:R-:W-:Y:S01]  /*3ffc0*/  @P0 LOP3.LUT R22, R22, 0x80000000, RZ, 0xfc, !PT ;  /* 0x8000000016160812 */ /* 0x000fe200078efcff */
[----:B------:R-:W-:Y:S01]  /*3ffd0*/  STL [R1+0x1400], R20 ;  /* 0x0014001401007387 */ /* 0x000fe20000100800 */
[----:B------:R-:W-:Y:S01]  /*3ffe0*/  ISETP.LT.AND P5, PT, R23, UR4, !P5 ;  /* 0x0000000417007c0c */ /* 0x000fe2000efa1270 */
[----:B------:R-:W-:Y:S01]  /*3fff0*/  ULDC UR4, c[0x0][0x228] ;  /* 0x00008a0000047ab9 */ /* 0x000fe20000000800 */
[----:B------:R-:W-:Y:S01]  /*40000*/  LOP3.LUT P0, RZ, R0, 0x4, RZ, 0xc0, !PT ;  /* 0x0000000400ff7812 */ /* 0x000fe2000780c0ff */
[----:B------:R-:W2:Y:S04]  /*40010*/  LDL.LU R24, [R1+0x554] ;  /* 0x0005540001187983 */ /* 0x000ea80000300800 */
[----:B-1----:R-:W2:Y:S04]  /*40020*/  LDL.LU R25, [R1+0x55c] ;  /* 0x00055c0001197983 */ /* 0x002ea80000300800 */
[----:B------:R-:W2:Y:S04]  /*40030*/  LDL.LU R26, [R1+0x354] ;  /* 0x00035400011a7983 */ /* 0x000ea80000300800 */
[----:B------:R-:W2:Y:S01]  /*40040*/  LDL.LU R27, [R1+0x35c] ;  /* 0x00035c00011b7983 */ /* 0x000ea20000300800 */
[----:B------:R-:W-:-:S02]  /*40050*/  @P0 LOP3.LUT R158, R158, 0x1, RZ, 0xfc, !PT ;  /* 0x000000019e9e0812 */ /* 0x000fc400078efcff */
[----:B------:R-:W-:Y:S01]  /*40060*/  LOP3.LUT P0, RZ, R0, 0x2, RZ, 0xc0, !PT ;  /* 0x0000000200ff7812 */ /* 0x000fe2000780c0ff */
[----:B------:R-:W1:Y:S01]  /*40070*/  LDS.128 R16, [R157] ;  /* 0x000000009d107984 */ /* 0x000e620000000c00 */
[----:B------:R-:W-:-:S03]  /*40080*/  LOP3.LUT R158, R158, 0xfffffffd, RZ, 0xc0, !PT ;  /* 0xfffffffd9e9e7812 */ /* 0x000fc600078ec0ff */
[----:B------:R-:W3:Y:S01]  /*40090*/  LDL.LU R28, [R1+0x154] ;  /* 0x00015400011c7983 */ /* 0x000ee20000300800 */
[----:B------:R-:W-:Y:S07]  /*400a0*/  BAR.SYNC.DEFER_BLOCKING 0x0 ;  /* 0x0000000000007b1d */ /* 0x000fee0000010000 */
[----:B------:R-:W-:Y:S02]  /*400b0*/  @P0 LOP3.LUT R158, R158, 0x2, RZ, 0xfc, !PT ;  /* 0x000000029e9e0812 */ /* 0x000fe400078efcff */
[----:B------:R-:W-:Y:S01]  /*400c0*/  LOP3.LUT P0, RZ, R0, 0x1, RZ, 0xc0, !PT ;  /* 0x0000000100ff7812 */ /* 0x000fe2000780c0ff */
[----:B-1----:R-:W-:Y:S04]  /*400d0*/  STL.64 [R1+0x550], R16 ;  /* 0x0005501001007387 */ /* 0x002fe80000100a00 */
[----:B------:R-:W-:Y:S04]  /*400e0*/  STL.64 [R1+0x558], R18 ;  /* 0x0005581201007387 */ /* 0x000fe80000100a00 */
[----:B------:R-:W3:Y:S04]  /*400f0*/  LDL.LU R29, [R1+0x15c] ;  /* 0x00015c00011d7983 */ /* 0x000ee80000300800 */
[----:B--2---:R1:W-:Y:S01]  /*40100*/  STSM.16.M88.4 [R153], R24 ;  /* 0x0000001899007844 */ /* 0x0043e20000000200 */
[----:B------:R-:W-:Y:S06]  /*40110*/  BAR.SYNC.DEFER_BLOCKING 0x0 ;  /* 0x0000000000007b1d */ /* 0x000fec0000010000 */
[----:B-1----:R-:W2:Y:S04]  /*40120*/  LDL.LU R24, [R1+0xd60] ;  /* 0x000d600001187983 */ /* 0x002ea80000300800 */
[----:B------:R-:W1:Y:S01]  /*40130*/  LDS.128 R16, [R157] ;  /* 0x000000009d107984 */ /* 0x000e620000000c00 */
[----:B------:R-:W-:Y:S06]  /*40140*/  BAR.SYNC.DEFER_BLOCKING 0x0 ;  /* 0x0000000000007b1d */ /* 0x000fec0000010000 */
[----:B-1----:R-:W-:Y:S04]  /*40150*/  STL.64 [R1+0x350], R16 ;  /* 0x0003501001007387 */ /* 0x002fe80000100a00 */
[----:B------:R-:W-:Y:S04]  /*40160*/  STL.64 [R1+0x358], R18 ;  /* 0x0003581201007387 */ /* 0x000fe80000100a00 */
[----:B------:R-:W2:Y:S04]  /*40170*/  LDL.LU R25, [R1+0xd68] ;  /* 0x000d680001197983 */ /* 0x000ea80000300800 */
[----:B------:R-:W2:Y:S04]  /*40180*/  LDL.LU R26, [R1+0xb60] ;  /* 0x000b6000011a7983 */ /* 0x000ea80000300800 */
[----:B------:R-:W2:Y:S04]  /*40190*/  LDL.LU R27, [R1+0xb68] ;  /* 0x000b6800011b7983 */ /* 0x000ea80000300800 */
[----:B---3--:R1:W-:Y:S01]  /*401a0*/  STSM.16.M88.4 [R153], R28 ;  /* 0x0000001c99007844 */ /* 0x0083e20000000200 */
[----:B------:R-:W-:Y:S06]  /*401b0*/  BAR.SYNC.DEFER_BLOCKING 0x0 ;  /* 0x0000000000007b1d */ /* 0x000fec0000010000 */
[----:B-1----:R-:W3:Y:S04]  /*401c0*/  LDL.LU R28, [R1+0x960] ;  /* 0x00096000011c7983 */ /* 0x002ee80000300800 */
[----:B------:R-:W1:Y:S01]  /*401d0*/  LDS.128 R16, [R157] ;  /* 0x000000009d107984 */ /* 0x000e620000000c00 */
[----:B------:R-:W-:Y:S06]  /*401e0*/  BAR.SYNC.DEFER_BLOCKING 0x0 ;  /* 0x0000000000007b1d */ /* 0x000fec0000010000 */
[----:B-1----:R-:W-:Y:S04]  /*401f0*/  STL.64 [R1+0x150], R16 ;  /* 0x0001501001007387 */ /* 0x002fe80000100a00 */
[----:B------:R-:W-:Y:S04]  /*40200*/  STL.64 [R1+0x158], R18 ;  /* 0x0001581201007387 */ /* 0x000fe80000100a00 */
[----:B------:R-:W3:Y:S04]  /*40210*/  LDL.LU R29, [R1+0x968] ;  /* 0x00096800011d7983 */ /* 0x000ee80000300800 */
[----:B------:R-:W3:Y:S04]  /*40220*/  LDL.LU R30, [R1+0x760] ;  /* 0x00076000011e7983 */ /* 0x000ee80000300800 */
        /* <DEDUP_REMOVED lines=18> */
[----:B------:R-:W3:Y:S01]  /*40350*/  LDL.LU R29, [R1+0x168] ;  /* 0x00016800011d7983 */ /* 0x000ee20000300800 */
[----:B------:R-:W-:-:S02]  /*40360*/  IMAD.MOV.U32 R30, RZ, RZ, R112 ;  /* 0x000000ffff1e7224 */ /* 0x000fc400078e0070 */
[----:B------:R-:W-:Y:S01]  /*40370*/  IMAD.MOV.U32 R31, RZ, RZ, R114 ;  /* 0x000000ffff1f7224 */ /* 0x000fe200078e0072 */
        /* <DEDUP_REMOVED lines=245> */
[----:B-1----:R-:W-:Y:S04]  /*412d0*/  STL.64 [R1], R16 ;  /* 0x0000001001007387 */ /* 0x002fe80000100a00 */
[----:B------:R-:W-:Y:S04]  /*412e0*/  STL.64 [R1+0x8], R18 ;  /* 0x0000081201007387 */ /* 0x000fe80000100a00 */
[----:B------:R-:W2:Y:S04]  /*412f0*/  LDL.LU R25, [R1+0xd9c] ;  /* 0x000d9c0001197983 */ /* 0x000ea80000300800 */
[----:B------:R-:W2:Y:S04]  /*41300*/  LDL.LU R26, [R1+0xb94] ;  /* 0x000b9400011a7983 */ /* 0x000ea80000300800 */
[----:B------:R-:W2:Y:S04]  /*41310*/  LDL.LU R27, [R1+0xb9c] ;  /* 0x000b9c00011b7983 */ /* 0x000ea80000300800 */
[----:B---3--:R1:W-:Y:S01]  /*41320*/  STSM.16.M88.4 [R153], R28 ;  /* 0x0000001c99007844 */ /* 0x0083e20000000200 */
[----:B------:R-:W-:Y:S06]  /*41330*/  BAR.SYNC.DEFER_BLOCKING 0x0 ;  /* 0x0000000000007b1d */ /* 0x000fec0000010000 */
[----:B-1----:R-:W3:Y:S04]  /*41340*/  LDL.LU R28, [R1+0x994] ;  /* 0x00099400011c7983 */ /* 0x002ee80000300800 */
[----:B------:R-:W3:Y:S04]  /*41350*/  LDL.LU R29, [R1+0x99c] ;  /* 0x00099c00011d7983 */ /* 0x000ee80000300800 */
[----:B------:R-:W3:Y:S04]  /*41360*/  LDL.LU R30, [R1+0x794] ;  /* 0x00079400011e7983 */ /* 0x000ee80000300800 */
[----:B------:R-:W3:Y:S04]  /*41370*/  LDL.LU R31, [R1+0x79c] ;  /* 0x00079c00011f7983 */ /* 0x000ee80000300800 */
[----:B------:R-:W1:Y:S01]  /*41380*/  LDS.128 R248, [R157] ;  /* 0x000000009df87984 */ /* 0x000e620000000c00 */
[----:B------:R-:W-:Y:S06]  /*41390*/  BAR.SYNC.DEFER_BLOCKING 0x0 ;  /* 0x0000000000007b1d */ /* 0x000fec0000010000 */
[----:B--2---:R2:W-:Y:S02]  /*413a0*/  STSM.16.M88.4 [R153], R24 ;  /* 0x0000001899007844 */ /* 0x0045e40000000200 */
[----:B------:R-:W-:Y:S06]  /*413b0*/  BAR.SYNC.DEFER_BLOCKING 0x0 ;  /* 0x0000000000007b1d */ /* 0x000fec0000010000 */
[----:B--2---:R-:W2:Y:S04]  /*413c0*/  LDL.LU R24, [R1+0x594] ;  /* 0x0005940001187983 */ /* 0x004ea80000300800 */
[----:B------:R-:W2:Y:S04]  /*413d0*/  LDL.LU R25, [R1+0x59c] ;  /* 0x00059c0001197983 */ /* 0x000ea80000300800 */
[----:B------:R-:W2:Y:S04]  /*413e0*/  LDL.LU R26, [R1+0x394] ;  /* 0x00039400011a7983 */ /* 0x000ea80000300800 */
[----:B------:R-:W2:Y:S04]  /*413f0*/  LDL.LU R27, [R1+0x39c] ;  /* 0x00039c00011b7983 */ /* 0x000ea80000300800 */
[----:B------:R-:W4:Y:S01]  /*41400*/  LDS.128 R244, [R157] ;  /* 0x000000009df47984 */ /* 0x000f220000000c00 */
[----:B------:R-:W-:Y:S06]  /*41410*/  BAR.SYNC.DEFER_BLOCKING 0x0 ;  /* 0x0000000000007b1d */ /* 0x000fec0000010000 */
[----:B---3--:R3:W-:Y:S02]  /*41420*/  STSM.16.M88.4 [R153], R28 ;  /* 0x0000001c99007844 */ /* 0x0087e40000000200 */
[----:B------:R-:W-:Y:S06]  /*41430*/  BAR.SYNC.DEFER_BLOCKING 0x0 ;  /* 0x0000000000007b1d */ /* 0x000fec0000010000 */
[----:B---3--:R-:W3:Y:S04]  /*41440*/  LDL.LU R28, [R1+0x194] ;  /* 0x00019400011c7983 */ /* 0x008ee80000300800 */
[----:B------:R-:W3:Y:S04]  /*41450*/  LDL.LU R29, [R1+0x19c] ;  /* 0x00019c00011d7983 */ /* 0x000ee80000300800 */
[----:B------:R-:W4:Y:S01]  /*41460*/  LDS.128 R240, [R157] ;  /* 0x000000009df07984 */ /* 0x000f220000000c00 */
[----:B------:R-:W-:Y:S01]  /*41470*/  BAR.SYNC.DEFER_BLOCKING 0x0 ;  /* 0x0000000000007b1d */ /* 0x000fe20000010000 */
[----:B------:R-:W-:-:S02]  /*41480*/  IMAD.MOV.U32 R30, RZ, RZ, R125 ;  /* 0x000000ffff1e7224 */ /* 0x000fc400078e007d */
[----:B------:R-:W-:-:S03]  /*41490*/  IMAD.MOV.U32 R31, RZ, RZ, R127 ;  /* 0x000000ffff1f7224 */ /* 0x000fc600078e007f */
        /* <DEDUP_REMOVED lines=12> */
[----:B------:R-:W3:Y:S04]  /*41560*/  LDL.LU R30, [R1+0x7a0] ;  /* 0x0007a000011e7983 */ /* 0x000ee80000300800 */
[----:B------:R-:W3:Y:S04]  /*41570*/  LDL.LU R31, [R1+0x7a8] ;  /* 0x0007a800011f7983 */ /* 0x000ee80000300800 */
[----:B------:R-:W4:Y:S01]  /*41580*/  LDS.128 R232, [R157] ;  /* 0x000000009de87984 */ /* 0x000f220000000c00 */
        /* <DEDUP_REMOVED lines=71> */
[----:B------:R-:W4:Y:S04]  /*41a00*/  LDL.LU R32, [R1+0x1b0] ;  /* 0x0001b00001207983 */ /* 0x000f280000300800 */
[----:B------:R-:W4:Y:S04]  /*41a10*/  LDL.LU R33, [R1+0x1b8] ;  /* 0x0001b80001217983 */ /* 0x000f280000300800 */
[----:B------:R-:W1:Y:S01]  /*41a20*/  LDS.128 R196, [R157] ;  /* 0x000000009dc47984 */ /* 0x000e620000000c00 */
[----:B------:R-:W-:Y:S06]  /*41a30*/  BAR.SYNC.DEFER_BLOCKING 0x0 ;  /* 0x0000000000007b1d */ /* 0x000fec0000010000 */
[----:B---3--:R3:W-:Y:S02]  /*41a40*/  STSM.16.M88.4 [R153], R28 ;  /* 0x0000001c99007844 */ /* 0x0087e40000000200 */
[----:B------:R-:W-:Y:S06]  /*41a50*/  BAR.SYNC.DEFER_BLOCKING 0x0 ;  /* 0x0000000000007b1d */ /* 0x000fec0000010000 */
[----:B---3--:R-:W3:Y:S04]  /*41a60*/  LDL.LU R28, [R1+0xdb4] ;  /* 0x000db400011c7983 */ /* 0x008ee80000300800 */
        /* <DEDUP_REMOVED lines=10> */
[----:B------:R-:W1:Y:S01]  /*41b10*/  LDS.128 R188, [R157] ;  /* 0x000000009dbc7984 */ /* 0x000e620000000c00 */
[----:B------:R-:W-:Y:S06]  /*41b20*/  BAR.SYNC.DEFER_BLOCKING 0x0 ;  /* 0x0000000000007b1d */ /* 0x000fec0000010000 */
[----:B------:R-:W2:Y:S04]  /*41b30*/  LDL.LU R27, [R1+0x7bc] ;  /* 0x0007bc00011b7983 */ /* 0x000ea80000300800 */
[----:B----4-:R-:W-:Y:S01]  /*41b40*/  STSM.16.M88.4 [R153], R32 ;  /* 0x0000002099007844 */ /* 0x010fe20000000200 */
[----:B------:R-:W-:Y:S06]  /*41b50*/  BAR.SYNC.DEFER_BLOCKING 0x0 ;  /* 0x0000000000007b1d */ /* 0x000fec0000010000 */
[----:B------:R-:W4:Y:S02]  /*41b60*/  LDS.128 R184, [R157] ;  /* 0x000000009db87984 */ /* 0x000f240000000c00 */
        /* <DEDUP_REMOVED lines=22> */
[----:B------:R-:W-:-:S02]  /*41cd0*/  IMAD.MOV.U32 R26, RZ, RZ, R133 ;  /* 0x000000ffff1a7224 */ /* 0x000fc400078e0085 */
[----:B------:R-:W-:Y:S01]  /*41ce0*/  IMAD.MOV.U32 R27, RZ, RZ, R135 ;  /* 0x000000ffff1b7224 */ /* 0x000fe200078e0087 */
        /* <DEDUP_REMOVED lines=29> */
[----:B------:R-:W4:Y:S04]  /*41ec0*/  LDL.LU R32, [R1+0x9c4] ;  /* 0x0009c40001207983 */ /* 0x000f280000300800 */
[----:B------:R-:W4:Y:S04]  /*41ed0*/  LDL.LU R33, [R1+0x9cc] ;  /* 0x0009cc0001217983 */ /* 0x000f280000300800 */
[----:B------:R-:W4:Y:S04]  /*41ee0*/  LDL.LU R34, [R1+0x7c4] ;  /* 0x0007c40001227983 */ /* 0x000f280000300800 */
[----:B------:R-:W4:Y:S04]  /*41ef0*/  LDL.LU R35, [R1+0x7cc] ;  /* 0x0007cc0001237983 */ /* 0x000f280000300800 */
[----:B------:R-:W4:Y:S04]  /*41f00*/  LDL.LU R36, [R1+0x5c4] ;  /* 0x0005c40001247983 */ /* 0x000f280000300800 */
[----:B------:R-:W4:Y:S04]  /*41f10*/  LDL.LU R37, [R1+0x5cc] ;  /* 0x0005cc0001257983 */ /* 0x000f280000300800 */
[----:B------:R-:W4:Y:S04]  /*41f20*/  LDL.LU R38, [R1+0x3c4] ;  /* 0x0003c40001267983 */ /* 0x000f280000300800 */
[----:B------:R-:W4:Y:S04]  /*41f30*/  LDL.LU R39, [R1+0x3cc] ;  /* 0x0003cc0001277983 */ /* 0x000f280000300800 */
[----:B------:R-:W1:Y:S01]  /*41f40*/  LDS.128 R128, [R157] ;  /* 0x000000009d807984 */ /* 0x000e620000000c00 */
[----:B------:R-:W-:-:S02]  /*41f50*/  IMAD.MOV.U32 R26, RZ, RZ, R136 ;  /* 0x000000ffff1a7224 */ /* 0x000fc400078e0088 */
[----:B------:R-:W-:Y:S01]  /*41f60*/  IMAD.MOV.U32 R27, RZ, RZ, R138 ;  /* 0x000000ffff1b7224 */ /* 0x000fe200078e008a */
[----:B------:R-:W-:Y:S06]  /*41f70*/  BAR.SYNC.DEFER_BLOCKING 0x0 ;  /* 0x0000000000007b1d */ /* 0x000fec0000010000 */
[----:B------:R-:W4:Y:S04]  /*41f80*/  LDL.LU R40, [R1+0x1c4] ;  /* 0x0001c40001287983 */ /* 0x000f280000300800 */
[----:B------:R-:W4:Y:S04]  /*41f90*/  LDL.LU R41, [R1+0x1cc] ;  /* 0x0001cc0001297983 */ /* 0x000f280000300800 */
[----:B------:R-:W4:Y:S04]  /*41fa0*/  LDL.LU R44, [R1+0xdd0] ;  /* 0x000dd000012c7983 */ /* 0x000f280000300800 */
[----:B------:R-:W4:Y:S04]  /*41fb0*/  LDL.LU R45, [R1+0xdd8] ;  /* 0x000dd800012d7983 */ /* 0x000f280000300800 */
[----:B------:R-:W4:Y:S04]  /*41fc0*/  LDL.LU R46, [R1+0xbd0] ;  /* 0x000bd000012e7983 */ /* 0x000f280000300800 */
[----:B------:R-:W4:Y:S04]  /*41fd0*/  LDL.LU R47, [R1+0xbd8] ;  /* 0x000bd800012f7983 */ /* 0x000f280000300800 */
[----:B--2---:R-:W-:Y:S01]  /*41fe0*/  STSM.16.M88.4 [R153], R24 ;  /* 0x0000001899007844 */ /* 0x004fe20000000200 */
[----:B------:R-:W-:Y:S06]  /*41ff0*/  BAR.SYNC.DEFER_BLOCKING 0x0 ;  /* 0x0000000000007b1d */ /* 0x000fec0000010000 */
[----:B------:R-:W2:Y:S02]  /*42000*/  LDS.128 R24, [R157] ;  /* 0x000000009d187984 */ /* 0x000ea40000000c00 */
[----:B------:R-:W-:Y:S06]  /*42010*/  BAR.SYNC.DEFER_BLOCKING 0x0 ;  /* 0x0000000000007b1d */ /* 0x000fec0000010000 */
[----:B---3--:R-:W-:Y:S02]  /*42020*/  STSM.16.M88.4 [R153], R28 ;  /* 0x0000001c99007844 */ /* 0x008fe40000000200 */
[----:B------:R-:W-:Y:S06]  /*42030*/  BAR.SYNC.DEFER_BLOCKING 0x0 ;  /* 0x0000000000007b1d */ /* 0x000fec0000010000 */
[----:B------:R-:W3:Y:S02]  /*42040*/  LDS.128 R28, [R157] ;  /* 0x000000009d1c7984 */ /* 0x000ee40000000c00 */
[----:B------:R-:W-:Y:S06]  /*42050*/  BAR.SYNC.DEFER_BLOCKING 0x0 ;  /* 0x0000000000007b1d */ /* 0x000fec0000010000 */
[----:B----4-:R-:W-:Y:S02]  /*42060*/  STSM.16.M88.4 [R153], R32 ;  /* 0x0000002099007844 */ /* 0x010fe40000000200 */
[----:B------:R-:W-:Y:S06]  /*42070*/  BAR.SYNC.DEFER_BLOCKING 0x0 ;  /* 0x0000000000007b1d */ /* 0x000fec0000010000 */
[----:B------:R-:W4:Y:S02]  /*42080*/  LDS.128 R32, [R157] ;  /* 0x000000009d207984 */ /* 0x000f240000000c00 */
[----:B------:R-:W-:Y:S06]  /*42090*/  BAR.SYNC.DEFER_BLOCKING 0x0 ;  /* 0x0000000000007b1d */ /* 0x000fec0000010000 */
[----:B------:R1:W-:Y:S02]  /*420a0*/  STSM.16.M88.4 [R153], R36 ;  /* 0x0000002499007844 */ /* 0x0003e40000000200 */
[----:B------:R-:W-:Y:S06]  /*420b0*/  BAR.SYNC.DEFER_BLOCKING 0x0 ;  /* 0x0000000000007b1d */ /* 0x000fec0000010000 */
[----:B-1----:R-:W2:Y:S04]  /*420c0*/  LDL.LU R36, [R1+0x9d0] ;  /* 0x0009d00001247983 */ /* 0x002ea80000300800 */
[----:B------:R-:W2:Y:S04]  /*420d0*/  LDL.LU R37, [R1+0x9d8] ;  /* 0x0009d80001257983 */ /* 0x000ea80000300800 */
[----:B------:R-:W2:Y:S04]  /*420e0*/  LDL.LU R38, [R1+0x7d0] ;  /* 0x0007d00001267983 */ /* 0x000ea80000300800 */
[----:B------:R-:W2:Y:S04]  /*420f0*/  LDL.LU R39, [R1+0x7d8] ;  /* 0x0007d80001277983 */ /* 0x000ea80000300800 */
[----:B------:R-:W1:Y:S01]  /*42100*/  LDS.128 R52, [R157] ;  /* 0x000000009d347984 */ /* 0x000e620000000c00 */
[----:B------:R-:W-:Y:S06]  /*42110*/  BAR.SYNC.DEFER_BLOCKING 0x0 ;  /* 0x0000000000007b1d */ /* 0x000fec0000010000 */
[----:B------:R-:W3:Y:S04]  /*42120*/  LDL.LU R56, [R1+0x5d0] ;  /* 0x0005d00001387983 */ /* 0x000ee80000300800 */
[----:B------:R-:W3:Y:S04]  /*42130*/  LDL.LU R57, [R1+0x5d8] ;  /* 0x0005d80001397983 */ /* 0x000ee80000300800 */
[----:B------:R-:W3:Y:S04]  /*42140*/  LDL.LU R58, [R1+0x3d0] ;  /* 0x0003d000013a7983 */ /* 0x000ee80000300800 */
[----:B------:R-:W3:Y:S04]  /*42150*/  LDL.LU R59, [R1+0x3d8] ;  /* 0x0003d800013b7983 */ /* 0x000ee80000300800 */
[----:B------:R-:W-:Y:S01]  /*42160*/  STSM.16.M88.4 [R153], R40 ;  /* 0x0000002899007844 */ /* 0x000fe20000000200 */
[----:B------:R-:W-:Y:S06]  /*42170*/  BAR.SYNC.DEFER_BLOCKING 0x0 ;  /* 0x0000000000007b1d */ /* 0x000fec0000010000 */
[----:B------:R-:W1:Y:S02]  /*42180*/  LDS.128 R48, [R157] ;  /* 0x000000009d307984 */ /* 0x000e640000000c00 */
[----:B------:R-:W-:Y:S06]  /*42190*/  BAR.SYNC.DEFER_BLOCKING 0x0 ;  /* 0x0000000000007b1d */ /* 0x000fec0000010000 */
[----:B------:R-:W-:Y:S02]  /*421a0*/  STSM.16.M88.4 [R153], R44 ;  /* 0x0000002c99007844 */ /* 0x000fe40000000200 */
[----:B------:R-:W-:Y:S06]  /*421b0*/  BAR.SYNC.DEFER_BLOCKING 0x0 ;  /* 0x0000000000007b1d */ /* 0x000fec0000010000 */
[----:B------:R-:W1:Y:S02]  /*421c0*/  LDS.128 R44, [R157] ;  /* 0x000000009d2c7984 */ /* 0x000e640000000c00 */
[----:B------:R-:W-:Y:S06]  /*421d0*/  BAR.SYNC.DEFER_BLOCKING 0x0 ;  /* 0x0000000000007b1d */ /* 0x000fec0000010000 */
[----:B--2---:R2:W-:Y:S02]  /*421e0*/  STSM.16.M88.4 [R153], R36 ;  /* 0x0000002499007844 */ /* 0x0045e40000000200 */
[----:B------:R-:W-:Y:S06]  /*421f0*/  BAR.SYNC.DEFER_BLOCKING 0x0 ;  /* 0x0000000000007b1d */ /* 0x000fec0000010000 */
[----:B--2---:R-:W2:Y:S04]  /*42200*/  LDL.LU R36, [R1+0x1d0] ;  /* 0x0001d00001247983 */ /* 0x004ea80000300800 */
[----:B------:R-:W2:Y:S04]  /*42210*/  LDL.LU R37, [R1+0x1d8] ;  /* 0x0001d80001257983 */ /* 0x000ea80000300800 */
        /* <DEDUP_REMOVED lines=13> */
[----:B------:R-:W-:Y:S01]  /*422f0*/  BAR.SYNC.DEFER_BLOCKING 0x0 ;  /* 0x0000000000007b1d */ /* 0x000fe20000010000 */
[----:B------:R-:W-:-:S02]  /*42300*/  IMAD.MOV.U32 R38, RZ, RZ, R140 ;  /* 0x000000ffff267224 */ /* 0x000fc400078e008c */
[----:B------:R-:W-:-:S03]  /*42310*/  IMAD.MOV.U32 R39, RZ, RZ, R142 ;  /* 0x000000ffff277224 */ /* 0x000fc600078e008e */
[----:B------:R-:W4:Y:S04]  /*42320*/  LDL.LU R72, [R1+0x1d4] ;  /* 0x0001d40001487983 */ /* 0x000f280000300800 */
[----:B------:R-:W4:Y:S04]  /*42330*/  LDL.LU R73, [R1+0x1dc] ;  /* 0x0001dc0001497983 */ /* 0x000f280000300800 */
[----:B------:R-:W4:Y:S04]  /*42340*/  LDL.LU R76, [R1+0xde0] ;  /* 0x000de000014c7983 */ /* 0x000f280000300800 */
[----:B------:R-:W4:Y:S04]  /*42350*/  LDL.LU R77, [R1+0xde8] ;  /* 0x000de800014d7983 */ /* 0x000f280000300800 */
[----:B---3--:R-:W-:Y:S01]  /*42360*/  STSM.16.M88.4 [R153], R56 ;  /* 0x0000003899007844 */ /* 0x008fe20000000200 */
[----:B------:R-:W-:Y:S06]  /*42370*/  BAR.SYNC.DEFER_BLOCKING 0x0 ;  /* 0x0000000000007b1d */ /* 0x000fec0000010000 */
[----:B------:R-:W3:Y:S04]  /*42380*/  LDL.LU R78, [R1+0xbe0] ;  /* 0x000be000014e7983 */ /* 0x000ee80000300800 */
[----:B------:R-:W3:Y:S04]  /*42390*/  LDL.LU R79, [R1+0xbe8] ;  /* 0x000be800014f7983 */ /* 0x000ee80000300800 */
[----:B------:R-:W1:Y:S01]  /*423a0*/  LDS.128 R56, [R157] ;  /* 0x000000009d387984 */ /* 0x000e620000000c00 */
[----:B------:R-:W-:Y:S06]  /*423b0*/  BAR.SYNC.DEFER_BLOCKING 0x0 ;  /* 0x0000000000007b1d */ /* 0x000fec0000010000 */
[----:B--2---:R-:W-:Y:S02]  /*423c0*/  STSM.16.M88.4 [R153], R36 ;  /* 0x0000002499007844 */ /* 0x004fe40000000200 */
[----:B------:R-:W-:Y:S06]  /*423d0*/  BAR.SYNC.DEFER_BLOCKING 0x0 ;  /* 0x0000000000007b1d */ /* 0x000fec0000010000 */
[----:B------:R-:W2:Y:S02]  /*423e0*/  LDS.128 R36, [R157] ;  /* 0x000000009d247984 */ /* 0x000ea40000000c00 */
[----:B------:R-:W-:Y:S06]  /*423f0*/  BAR.SYNC.DEFER_BLOCKING 0x0 ;  /* 0x0000000000007b1d */ /* 0x000fec0000010000 */
[----:B----4-:R-:W-:Y:S02]  /*42400*/  STSM.16.M88.4 [R153], R60 ;  /* 0x0000003c99007844 */ /* 0x010fe40000000200 */
[----:B------:R-:W-:Y:S06]  /*42410*/  BAR.SYNC.DEFER_BLOCKING 0x0 ;  /* 0x0000000000007b1d */ /* 0x000fec0000010000 */
[----:B------:R-:W4:Y:S02]  /*42420*/  LDS.128 R60, [R157] ;  /* 0x000000009d3c7984 */ /* 0x000f240000000c00 */
[----:B------:R-:W-:Y:S06]  /*42430*/  BAR.SYNC.DEFER_BLOCKING 0x0 ;  /* 0x0000000000007b1d */ /* 0x000fec0000010000 */
[----:B------:R-:W-:Y:S02]  /*42440*/  STSM.16.M88.4 [R153], R64 ;  /* 0x0000004099007844 */ /* 0x000fe40000000200 */
        /* <DEDUP_REMOVED lines=11> */
[----:B------:R-:W4:Y:S04]  /*42500*/  LDL.LU R88, [R1+0x5e0] ;  /* 0x0005e00001587983 */ /* 0x000f280000300800 */
[----:B------:R-:W4:Y:S04]  /*42510*/  LDL.LU R89, [R1+0x5e8] ;  /* 0x0005e80001597983 */ /* 0x000f280000300800 */
[----:B------:R-:W4:Y:S04]  /*42520*/  LDL.LU R90, [R1+0x3e0] ;  /* 0x0003e000015a7983 */ /* 0x000f280000300800 */
[----:B------:R-:W4:Y:S04]  /*42530*/  LDL.LU R91, [R1+0x3e8] ;  /* 0x0003e800015b7983 */ /* 0x000f280000300800 */
[----:B------:R-:W-:Y:S01]  /*42540*/  STSM.16.M88.4 [R153], R72 ;  /* 0x0000004899007844 */ /* 0x000fe20000000200 */
[----:B------:R-:W-:Y:S06]  /*42550*/  BAR.SYNC.DEFER_BLOCKING 0x0 ;  /* 0x0000000000007b1d */ /* 0x000fec0000010000 */
[----:B------:R-:W1:Y:S02]  /*42560*/  LDS.128 R84, [R157] ;  /* 0x000000009d547984 */ /* 0x000e640000000c00 */
[----:B------:R-:W-:Y:S06]  /*42570*/  BAR.SYNC.DEFER_BLOCKING 0x0 ;  /* 0x0000000000007b1d */ /* 0x000fec0000010000 */
[----:B---3--:R-:W-:Y:S02]  /*42580*/  STSM.16.M88.4 [R153], R76 ;  /* 0x0000004c99007844 */ /* 0x008fe40000000200 */
[----:B------:R-:W-:Y:S06]  /*42590*/  BAR.SYNC.DEFER_BLOCKING 0x0 ;  /* 0x0000000000007b1d */ /* 0x000fec0000010000 */
[----:B------:R-:W3:Y:S02]  /*425a0*/  LDS.128 R72, [R157] ;  /* 0x000000009d487984 */ /* 0x000ee40000000c00 */
[----:B------:R-:W-:Y:S06]  /*425b0*/  BAR.SYNC.DEFER_BLOCKING 0x0 ;  /* 0x0000000000007b1d */ /* 0x000fec0000010000 */
[----:B--2---:R2:W-:Y:S02]  /*425c0*/  STSM.16.M88.4 [R153], R68 ;  /* 0x0000004499007844 */ /* 0x0045e40000000200 */
[----:B------:R-:W-:Y:S06]  /*425d0*/  BAR.SYNC.DEFER_BLOCKING 0x0 ;  /* 0x0000000000007b1d */ /* 0x000fec0000010000 */
[----:B--2---:R-:W2:Y:S04]  /*425e0*/  LDL.LU R68, [R1+0x1e0] ;  /* 0x0001e00001447983 */ /* 0x004ea80000300800 */
[----:B------:R-:W2:Y:S04]  /*425f0*/  LDL.LU R69, [R1+0x1e8] ;  /* 0x0001e80001457983 */ /* 0x000ea80000300800 */
[----:B------:R-:W3:Y:S04]  /*42600*/  LDL.LU R92, [R1+0xde4] ;  /* 0x000de400015c7983 */ /* 0x000ee80000300800 */
        /* <DEDUP_REMOVED lines=13> */
[----:B------:R-:W1:Y:S01]  /*426e0*/  LDS.128 R76, [R157] ;  /* 0x000000009d4c7984 */ /* 0x000e620000000c00 */
[----:B------:R-:W-:Y:S06]  /*426f0*/  BAR.SYNC.DEFER_BLOCKING 0x0 ;  /* 0x0000000000007b1d */ /* 0x000fec0000010000 */
[----:B------:R-:W3:Y:S04]  /*42700*/  LDL.LU R108, [R1+0xdf0] ;  /* 0x000df000016c7983 */ /* 0x000ee80000300800 */
[----:B------:R-:W3:Y:S04]  /*42710*/  LDL.LU R109, [R1+0xdf8] ;  /* 0x000df800016d7983 */ /* 0x000ee80000300800 */
[----:B------:R-:W3:Y:S04]  /*42720*/  LDL.LU R110, [R1+0xbf0] ;  /* 0x000bf000016e7983 */ /* 0x000ee80000300800 */
[----:B------:R-:W3:Y:S04]  /*42730*/  LDL.LU R111, [R1+0xbf8] ;  /* 0x000bf800016f7983 */ /* 0x000ee80000300800 */
[----:B----4-:R-:W-:Y:S01]  /*42740*/  STSM.16.M88.4 [R153], R88 ;  /* 0x0000005899007844 */ /* 0x010fe20000000200 */
[----:B------:R-:W-:Y:S01]  /*42750*/  BAR.SYNC.DEFER_BLOCKING 0x0 ;  /* 0x0000000000007b1d */ /* 0x000fe20000010000 */
[----:B------:R-:W-:-:S02]  /*42760*/  IMAD.MOV.U32 R70, RZ, RZ, R144 ;  /* 0x000000ffff467224 */ /* 0x000fc400078e0090 */
[----:B------:R-:W-:-:S03]  /*42770*/  IMAD.MOV.U32 R71, RZ, RZ, R146 ;  /* 0x000000ffff477224 */ /* 0x000fc600078e0092 */
[----:B------:R-:W4:Y:S04]  /*42780*/  LDL.LU R112, [R1+0x9f0] ;  /* 0x0009f00001707983 */ /* 0x000f280000300800 */
[----:B------:R-:W4:Y:S04]  /*42790*/  LDL.LU R113, [R1+0x9f8] ;  /* 0x0009f80001717983 */ /* 0x000f280000300800 */
[----:B------:R-:W4:Y:S04]  /*427a0*/  LDL.LU R114, [R1+0x7f0] ;  /* 0x0007f00001727983 */ /* 0x000f280000300800 */
[----:B------:R-:W4:Y:S04]  /*427b0*/  LDL.LU R115, [R1+0x7f8] ;  /* 0x0007f80001737983 */ /* 0x000f280000300800 */
[----:B------:R-:W1:Y:S01]  /*427c0*/  LDS.128 R88, [R157] ;  /* 0x000000009d587984 */ /* 0x000e620000000c00 */
[----:B------:R-:W-:Y:S06]  /*427d0*/  BAR.SYNC.DEFER_BLOCKING 0x0 ;  /* 0x0000000000007b1d */ /* 0x000fec0000010000 */
        /* <DEDUP_REMOVED lines=12> */
[----:B------:R-:W-:Y:S02]  /*428a0*/  STSM.16.M88.4 [R153], R96 ;  /* 0x0000006099007844 */ /* 0x000fe40000000200 */
        /* <DEDUP_REMOVED lines=15> */
[----:B----4-:R4:W-:Y:S02]  /*429a0*/  STSM.16.M88.4 [R153], R112 ;  /* 0x0000007099007844 */ /* 0x0109e40000000200 */
[----:B------:R-:W-:Y:S06]  /*429b0*/  BAR.SYNC.DEFER_BLOCKING 0x0 ;  /* 0x0000000000007b1d */ /* 0x000fec0000010000 */
[----:B----4-:R-:W4:Y:S04]  /*429c0*/  LDL.LU R112, [R1+0x1f0] ;  /* 0x0001f00001707983 */ /* 0x010f280000300800 */
[----:B------:R-:W4:Y:S04]  /*429d0*/  LDL.LU R113, [R1+0x1f8] ;  /* 0x0001f80001717983 */ /* 0x000f280000300800 */
[----:B------:R-:W2:Y:S04]  /*429e0*/  LDL.LU R124, [R1+0xdf4] ;  /* 0x000df400017c7983 */ /* 0x000ea80000300800 */
[----:B------:R-:W2:Y:S04]  /*429f0*/  LDL.LU R125, [R1+0xdfc] ;  /* 0x000dfc00017d7983 */ /* 0x000ea80000300800 */
[----:B------:R-:W2:Y:S04]  /*42a00*/  LDL.LU R126, [R1+0xbf4] ;  /* 0x000bf400017e7983 */ /* 0x000ea80000300800 */
        /* <DEDUP_REMOVED lines=12> */
[----:B------:R-:W-:Y:S01]  /*42ad0*/  BAR.SYNC.DEFER_BLOCKING 0x0 ;  /* 0x0000000000007b1d */ /* 0x000fe20000010000 */
[----:B------:R-:W-:-:S02]  /*42ae0*/  IMAD.MOV.U32 R114, RZ, RZ, R148 ;  /* 0x000000ffff727224 */ /* 0x000fc400078e0094 */
[----:B------:R-:W-:-:S03]  /*42af0*/  IMAD.MOV.U32 R115, RZ, RZ, R150 ;  /* 0x000000ffff737224 */ /* 0x000fc600078e0096 */
[----:B------:R-:W3:Y:S04]  /*42b00*/  LDL.LU R20, [R1+0xe00] ;  /* 0x000e000001147983 */ /* 0x000ee80000300800 */
[----:B------:R-:W-:Y:S01]  /*42b10*/  STSM.16.M88.4 [R153], R120 ;  /* 0x0000007899007844 */ /* 0x000fe20000000200 */
[----:B------:R-:W-:Y:S06]  /*42b20*/  BAR.SYNC.DEFER_BLOCKING 0x0 ;  /* 0x0000000000007b1d */ /* 0x000fec0000010000 */
[----:B------:R-:W1:Y:S02]  /*42b30*/  LDS.128 R120, [R157] ;  /* 0x000000009d787984 */ /* 0x000e640000000c00 */
[----:B------:R-:W-:Y:S06]  /*42b40*/  BAR.SYNC.DEFER_BLOCKING 0x0 ;  /* 0x0000000000007b1d */ /* 0x000fec0000010000 */
[----:B----4-:R-:W-:Y:S02]  /*42b50*/  STSM.16.M88.4 [R153], R112 ;  /* 0x0000007099007844 */ /* 0x010fe40000000200 */
[----:B------:R-:W-:Y:S06]  /*42b60*/  BAR.SYNC.DEFER_BLOCKING 0x0 ;  /* 0x0000000000007b1d */ /* 0x000fec0000010000 */
[----:B------:R-:W4:Y:S02]  /*42b70*/  LDS.128 R112, [R157] ;  /* 0x000000009d707984 */ /* 0x000f240000000c00 */
[----:B------:R-:W-:Y:S06]  /*42b80*/  BAR.SYNC.DEFER_BLOCKING 0x0 ;  /* 0x0000000000007b1d */ /* 0x000fec0000010000 */
[----:B--2---:R-:W-:Y:S02]  /*42b90*/  STSM.16.M88.4 [R153], R124 ;  /* 0x0000007c99007844 */ /* 0x004fe40000000200 */
[----:B------:R-:W-:Y:S06]  /*42ba0*/  BAR.SYNC.DEFER_BLOCKING 0x0 ;  /* 0x0000000000007b1d */ /* 0x000fec0000010000 */
[----:B------:R-:W2:Y:S02]  /*42bb0*/  LDS.128 R124, [R157] ;  /* 0x000000009d7c7984 */ /* 0x000ea40000000c00 */
[----:B------:R-:W-:Y:S06]  /*42bc0*/  BAR.SYNC.DEFER_BLOCKING 0x0 ;  /* 0x0000000000007b1d */ /* 0x000fec0000010000 */
[----:B---3--:R-:W-:Y:S02]  /*42bd0*/  STSM.16.M88.4 [R153], R132 ;  /* 0x0000008499007844 */ /* 0x008fe40000000200 */
[----:B------:R-:W-:Y:S06]  /*42be0*/  BAR.SYNC.DEFER_BLOCKING 0x0 ;  /* 0x0000000000007b1d */ /* 0x000fec0000010000 */
[----:B------:R-:W3:Y:S02]  /*42bf0*/  LDS.128 R132, [R157] ;  /* 0x000000009d847984 */ /* 0x000ee40000000c00 */
[----:B------:R-:W-:Y:S06]  /*42c00*/  BAR.SYNC.DEFER_BLOCKING 0x0 ;  /* 0x0000000000007b1d */ /* 0x000fec0000010000 */
[----:B------:R1:W-:Y:S02]  /*42c10*/  STSM.16.M88.4 [R153], R136 ;  /* 0x0000008899007844 */ /* 0x0003e40000000200 */
[----:B------:R-:W-:Y:S06]  /*42c20*/  BAR.SYNC.DEFER_BLOCKING 0x0 ;  /* 0x0000000000007b1d */ /* 0x000fec0000010000 */
[----:B-1----:R-:W4:Y:S04]  /*42c30*/  LDL.LU R136, [R1+0x1f4] ;  /* 0x0001f40001887983 */ /* 0x002f280000300800 */
[----:B------:R-:W4:Y:S04]  /*42c40*/  LDL.LU R137, [R1+0x1fc] ;  /* 0x0001fc0001897983 */ /* 0x000f280000300800 */
[----:B------:R-:W2:Y:S04]  /*42c50*/  LDL.LU R19, [R1+0xa00] ;  /* 0x000a000001137983 */ /* 0x000ea80000300800 */
[----:B------:R-:W3:Y:S04]  /*42c60*/  LDL.LU R17, [R1+0x800] ;  /* 0x0008000001117983 */ /* 0x000ee80000300800 */
[----:B------:R-:W1:Y:S01]  /*42c70*/  LDS.128 R140, [R157] ;  /* 0x000000009d8c7984 */ /* 0x000e620000000c00 */
[----:B------:R-:W-:-:S02]  /*42c80*/  IMAD.MOV.U32 R138, RZ, RZ, R149 ;  /* 0x000000ffff8a7224 */ /* 0x000fc400078e0095 */
[----:B------:R-:W-:Y:S01]  /*42c90*/  IMAD.MOV.U32 R139, RZ, RZ, R151 ;  /* 0x000000ffff8b7224 */ /* 0x000fe200078e0097 */
[----:B------:R-:W-:Y:S01]  /*42ca0*/  BAR.SYNC.DEFER_BLOCKING 0x0 ;  /* 0x0000000000007b1d */ /* 0x000fe20000010000 */
[----:B------:R-:W-:-:S04]  /*42cb0*/  IMAD R16, R23, UR8, RZ ;  /* 0x0000000817107c24 */ /* 0x000fc8000f8e02ff */
[----:B------:R-:W-:Y:S01]  /*42cc0*/  IMAD.WIDE R144, R16, 0x4, R2 ;  /* 0x0000000410907825 */ /* 0x000fe200078e0202 */
[----:B------:R-:W-:Y:S01]  /*42cd0*/  ULDC UR8, c[0x0][0x248] ;  /* 0x0000920000087ab9 */ /* 0x000fe20000000800 */
[----:B----4-:R-:W-:Y:S01]  /*42ce0*/  STSM.16.M88.4 [R153], R136 ;  /* 0x0000008899007844 */ /* 0x010fe20000000200 */
[----:B------:R-:W-:Y:S06]  /*42cf0*/  BAR.SYNC.DEFER_BLOCKING 0x0 ;  /* 0x0000000000007b1d */ /* 0x000fec0000010000 */
[----:B------:R4:W-:Y:S04]  /*42d00*/  @P5 STG.E desc[UR34][R144.64], R15 ;  /* 0x0000000f90005986 */ /* 0x0009e8000c101922 */
[----:B----4-:R-:W4:Y:S01]  /*42d10*/  LDL.LU R15, [R1+0x600] ;  /* 0x00060000010f7983 */ /* 0x010f220000300800 */
[----:B------:R-:W-:-:S03]  /*42d20*/  ISETP.GE.AND P5, PT, R23, UR7, PT ;  /* 0x0000000717007c0c */ /* 0x000fc6000bfa6270 */
[----:B------:R-:W4:Y:S01]  /*42d30*/  LDL.LU R18, [R1+0x400] ;  /* 0x0004000001127983 */ /* 0x000f220000300800 */
[----:B------:R-:W-:Y:S01]  /*42d40*/  ISETP.LT.AND P6, PT, R154, UR4, !P5 ;  /* 0x000000049a007c0c */ /* 0x000fe2000efc1270 */
[----:B------:R-:W-:-:S12]  /*42d50*/  IMAD.WIDE R136, R16, 0x4, R4 ;  /* 0x0000000410887825 */ /* 0x000fd800078e0204 */
[----:B------:R1:W-:Y:S04]  /*42d60*/  @P6 STG.E desc[UR34][R136.64], R14 ;  /* 0x0000000e88006986 */ /* 0x0003e8000c101922 */
[----:B-1----:R-:W4:Y:S01]  /*42d70*/  LDL.LU R14, [R1+0x200] ;  /* 0x00020000010e7983 */ /* 0x002f220000300800 */
[----:B------:R-:W-:Y:S01]  /*42d80*/  ISETP.LT.AND P6, PT, R156, UR5, !P5 ;  /* 0x000000059c007c0c */ /* 0x000fe2000efc1270 */
[----:B------:R-:W-:Y:S01]  /*42d90*/  IMAD.WIDE R136, R16, 0x4, R6 ;  /* 0x0000000410887825 */ /* 0x000fe200078e0206 */
[----:B------:R-:W-:Y:S01]  /*42da0*/  ISETP.LT.AND P5, PT, R155, UR6, !P5 ;  /* 0x000000069b007c0c */ /* 0x000fe2000efa1270 */
[----:B------:R-:W-:Y:S01]  /*42db0*/  ULDC.64 UR6, c[0x0][0x228] ;  /* 0x00008a0000067ab9 */ /* 0x000fe20000000a00 */
[----:B------:R-:W-:Y:S01]  /*42dc0*/  ULDC UR5, c[0x0][0x228] ;  /* 0x00008a0000057ab9 */ /* 0x000fe20000000800 */
[----:B------:R-:W-:-:S08]  /*42dd0*/  VIADD R138, R23, 0x1 ;  /* 0x00000001178a7836 */ /* 0x000fd00000000000 */
[----:B------:R1:W-:Y:S02]  /*42de0*/  @P6 STG.E desc[UR34][R136.64], R20 ;  /* 0x0000001488006986 */ /* 0x0003e4000c101922 */
[----:B-1----:R-:W-:Y:S02]  /*42df0*/  IMAD.WIDE R136, R16, 0x4, R8 ;  /* 0x0000000410887825 */ /* 0x002fe400078e0208 */
[----:B------:R-:W4:Y:S04]  /*42e00*/  LDL.LU R20, [R1+0x116c] ;  /* 0x00116c0001147983 */ /* 0x000f280000300800 */
[----:B------:R-:W4:Y:S04]  /*42e10*/  LDL.LU R146, [R1+0xe24] ;  /* 0x000e240001927983 */ /* 0x000f280000300800 */
[----:B--2---:R1:W-:Y:S01]  /*42e20*/  @P5 STG.E desc[UR34][R136.64], R19 ;  /* 0x0000001388005986 */ /* 0x0043e2000c101922 */
[----:B------:R-:W-:Y:S01]  /*42e30*/  ISETP.GE.AND P5, PT, R138, UR7, PT ;  /* 0x000000078a007c0c */ /* 0x000fe2000bfa6270 */
[----:B------:R-:W-:Y:S01]  /*42e40*/  IMAD R16, R23, UR9, RZ ;  /* 0x0000000917107c24 */ /* 0x000fe2000f8e02ff */
[----:B------:R-:W-:-:S02]  /*42e50*/  ULDC UR9, c[0x0][0x248] ;  /* 0x0000920000097ab9 */ /* 0x000fc40000000800 */
[----:B------:R-:W-:Y:S01]  /*42e60*/  ISETP.LT.AND P6, PT, R152, UR5, !P5 ;  /* 0x0000000598007c0c */ /* 0x000fe2000efc1270 */
[----:B------:R-:W-:Y:S01]  /*42e70*/  VIADD R16, R16, UR8 ;  /* 0x0000000810107c36 */ /* 0x000fe20008000000 */
[----:B------:R-:W-:Y:S01]  /*42e80*/  ULDC UR5, c[0x0][0x228] ;  /* 0x00008a0000057ab9 */ /* 0x000fe20000000800 */
[----:B------:R-:W-:Y:S01]  /*42e90*/  VIADD R138, R23, 0x2 ;  /* 0x00000002178a7836 */ /* 0x000fe20000000000 */
[----:B------:R-:W-:Y:S01]  /*42ea0*/  ULDC UR8, c[0x0][0x248] ;  /* 0x0000920000087ab9 */ /* 0x000fe20000000800 */
[----:B-1----:R-:W-:-:S08]  /*42eb0*/  IMAD.WIDE R136, R16, 0x4, R2 ;  /* 0x0000000410887825 */ /* 0x002fd000078e0202 */
[----:B---3--:R1:W-:Y:S04]  /*42ec0*/  @P6 STG.E desc[UR34][R136.64], R17 ;  /* 0x0000001188006986 */ /* 0x0083e8000c101922 */
[----:B-1----:R-:W2:Y:S01]  /*42ed0*/  LDL.LU R17, [R1+0xe14] ;  /* 0x000e140001117983 */ /* 0x002ea20000300800 */
[----:B------:R-:W-:Y:S01]  /*42ee0*/  ISETP.LT.AND P6, PT, R154, UR5, !P5 ;  /* 0x000000059a007c0c */ /* 0x000fe2000efc1270 */
[----:B------:R-:W-:Y:S01]  /*42ef0*/  IMAD.WIDE R136, R16, 0x4, R4 ;  /* 0x0000000410887825 */ /* 0x000fe200078e0204 */
[----:B------:R-:W-:Y:S01]  /*42f00*/  ULDC UR5, c[0x0][0x228] ;  /* 0x00008a0000057ab9 */ /* 0x000fe20000000800 */
[----:B------:R-:W3:Y:S02]  /*42f10*/  LDL.LU R147, [R1+0xe04] ;  /* 0x000e040001937983 */ /* 0x000ee40000300800 */
[----:B------:R-:W-:-:S04]  /*42f20*/  IMAD R19, R23, UR10, RZ ;  /* 0x0000000a17137c24 */ /* 0x000fc8000f8e02ff */
[----:B------:R-:W-:-:S04]  /*42f30*/  VIADD R19, R19, UR9 ;  /* 0x0000000913137c36 */ /* 0x000fc80008000000 */
[----:B------:R-:W-:Y:S01]  /*42f40*/  VIADD R19, R19, UR8 ;  /* 0x0000000813137c36 */ /* 0x000fe20008000000 */
[----:B----4-:R1:W-:Y:S01]  /*42f50*/  @P6 STG.E desc[UR34][R136.64], R15 ;  /* 0x0000000f88006986 */ /* 0x0103e2000c101922 */
[----:B------:R-:W-:Y:S01]  /*42f60*/  ISETP.LT.AND P6, PT, R156, UR5, !P5 ;  /* 0x000000059c007c0c */ /* 0x000fe2000efc1270 */
[----:B------:R-:W-:Y:S02]  /*42f70*/  ULDC UR5, c[0x0][0x22c] ;  /* 0x00008b0000057ab9 */ /* 0x000fe40000000800 */
[----:B-1----:R-:W4:Y:S01]  /*42f80*/  LDL.LU R15, [R1+0xa04] ;  /* 0x000a0400010f7983 */ /* 0x002f220000300800 */
[----:B------:R-:W-:-:S09]  /*42f90*/  IMAD.WIDE R136, R16, 0x4, R6 ;  /* 0x0000000410887825 */ /* 0x000fd200078e0206 */
[----:B------:R1:W-:Y:S01]  /*42fa0*/  @P6 STG.E desc[UR34][R136.64], R18 ;  /* 0x0000001288006986 */ /* 0x0003e2000c101922 */
[----:B------:R-:W-:Y:S01]  /*42fb0*/  ISETP.LT.AND P5, PT, R155, UR6, !P5 ;  /* 0x000000069b007c0c */ /* 0x000fe2000efa1270 */
[----:B------:R-:W-:Y:S01]  /*42fc0*/  ULDC UR6, c[0x0][0x228] ;  /* 0x00008a0000067ab9 */ /* 0x000fe20000000800 */
[----:B-1----:R-:W-:Y:S02]  /*42fd0*/  IMAD.WIDE R136, R16, 0x4, R8 ;  /* 0x0000000410887825 */ /* 0x002fe400078e0208 */
[----:B------:R-:W4:Y:S04]  /*42fe0*/  LDL.LU R16, [R1+0x10b8] ;  /* 0x0010b80001107983 */ /* 0x000f280000300800 */
[----:B------:R-:W4:Y:S05]  /*42ff0*/  LDL.LU R18, [R1+0x804] ;  /* 0x0008040001127983 */ /* 0x000f2a0000300800 */
[----:B------:R1:W-:Y:S04]  /*43000*/  @P5 STG.E desc[UR34][R136.64], R14 ;  /* 0x0000000e88005986 */ /* 0x0003e8000c101922 */
[----:B-1----:R-:W4:Y:S01]  /*43010*/  LDL.LU R14, [R1+0x604] ;  /* 0x00060400010e7983 */ /* 0x002f220000300800 */
[----:B------:R-:W-:Y:S01]  /*43020*/  ISETP.GE.AND P5, PT, R138, UR5, PT ;  /* 0x000000058a007c0c */ /* 0x000fe2000bfa6270 */
[----:B------:R-:W-:Y:S01]  /*43030*/  IMAD.WIDE R136, R19, 0x4, R2 ;  /* 0x0000000413887825 */ /* 0x000fe200078e0202 */
[----:B------:R-:W-:-:S02]  /*43040*/  ULDC UR5, c[0x0][0x228] ;  /* 0x00008a0000057ab9 */ /* 0x000fc40000000800 */
[----:B------:R-:W-:Y:S01]  /*43050*/  ISETP.LT.AND P6, PT, R152, UR6, !P5 ;  /* 0x0000000698007c0c */ /* 0x000fe2000efc1270 */
[----:B------:R-:W-:Y:S01]  /*43060*/  VIADD R138, R23, 0x3 ;  /* 0x00000003178a7836 */ /* 0x000fe20000000000 */
[----:B------:R-:W-:-:S11]  /*43070*/  ULDC UR6, c[0x0][0x228] ;  /* 0x00008a0000067ab9 */ /* 0x000fd60000000800 */
[----:B------:R1:W-:Y:S01]  /*43080*/  @P6 STG.E desc[UR34][R136.64], R146 ;  /* 0x0000009288006986 */ /* 0x0003e2000c101922 */
[----:B------:R-:W-:Y:S01]  /*43090*/  ISETP.LT.AND P6, PT, R154, UR5, !P5 ;  /* 0x000000059a007c0c */ /* 0x000fe2000efc1270 */
[----:B------:R-:W-:Y:S02]  /*430a0*/  ULDC UR5, c[0x0][0x228] ;  /* 0x00008a0000057ab9 */ /* 0x000fe40000000800 */
[----:B-1----:R-:W4:Y:S01]  /*430b0*/  LDL.LU R146, [R1+0x404] ;  /* 0x0004040001927983 */ /* 0x002f220000300800 */
[----:B------:R-:W-:-:S09]  /*430c0*/  IMAD.WIDE R136, R19, 0x4, R4 ;  /* 0x0000000413887825 */ /* 0x000fd200078e0204 */
[----:B--2---:R1:W-:Y:S04]  /*430d0*/  @P6 STG.E desc[UR34][R136.64], R17 ;  /* 0x0000001188006986 */ /* 0x0043e8000c101922 */
[----:B-1----:R-:W2:Y:S01]  /*430e0*/  LDL.LU R17, [R1+0x204] ;  /* 0x0002040001117983 */ /* 0x002ea20000300800 */
[----:B------:R-:W-:Y:S01]  /*430f0*/  ISETP.LT.AND P6, PT, R156, UR5, !P5 ;  /* 0x000000059c007c0c */ /* 0x000fe2000efc1270 */
[----:B------:R-:W-:Y:S01]  /*43100*/  IMAD.WIDE R136, R19, 0x4, R6 ;  /* 0x0000000413887825 */ /* 0x000fe200078e0206 */
[----:B------:R-:W-:Y:S02]  /*43110*/  ULDC UR5, c[0x0][0x228] ;  /* 0x00008a0000057ab9 */ /* 0x000fe40000000800 */
[----:B------:R-:W-:Y:S01]  /*43120*/  ISETP.LT.AND P5, PT, R155, UR5, !P5 ;  /* 0x000000059b007c0c */ /* 0x000fe2000efa1270 */
[----:B------:R-:W-:-:S08]  /*43130*/  ULDC UR5, c[0x0][0x22c] ;  /* 0x00008b0000057ab9 */ /* 0x000fd00000000800 */
[----:B---3--:R1:W-:Y:S02]  /*43140*/  @P6 STG.E desc[UR34][R136.64], R147 ;  /* 0x0000009388006986 */ /* 0x0083e4000c101922 */
[----:B-1----:R-:W-:Y:S02]  /*43150*/  IMAD.WIDE R136, R19, 0x4, R8 ;  /* 0x0000000413887825 */ /* 0x002fe400078e0208 */
[----:B------:R-:W3:Y:S04]  /*43160*/  LDL.LU R19, [R1+0xe28] ;  /* 0x000e280001137983 */ /* 0x000ee80000300800 */
[----:B----4-:R1:W-:Y:S01]  /*43170*/  @P5 STG.E desc[UR34][R136.64], R15 ;  /* 0x0000000f88005986 */ /* 0x0103e2000c101922 */
[----:B------:R-:W-:Y:S01]  /*43180*/  ISETP.GE.AND P5, PT, R138, UR5, PT ;  /* 0x000000058a007c0c */ /* 0x000fe2000bfa6270 */
[----:B------:R-:W-:-:S03]  /*43190*/  ULDC UR5, c[0x0][0x228] ;  /* 0x00008a0000057ab9 */ /* 0x000fc60000000800 */
[----:B------:R-:W-:Y:S01]  /*431a0*/  ISETP.LT.AND P6, PT, R152, UR6, !P5 ;  /* 0x0000000698007c0c */ /* 0x000fe2000efc1270 */
[----:B-1----:R-:W4:Y:S01]  /*431b0*/  LDL.LU R15, [R1+0xe18] ;  /* 0x000e1800010f7983 */ /* 0x002f220000300800 */
[----:B------:R-:W-:Y:S01]  /*431c0*/  IMAD.WIDE R136, R20, 0x4, R2 ;  /* 0x0000000414887825 */ /* 0x000fe200078e0202 */
[----:B------:R-:W-:-:S10]  /*431d0*/  ULDC.64 UR6, c[0x0][0x228] ;  /* 0x00008a0000067ab9 */ /* 0x000fd40000000a00 */
[----:B------:R1:W-:Y:S01]  /*431e0*/  @P6 STG.E desc[UR34][R136.64], R18 ;  /* 0x0000001288006986 */ /* 0x0003e2000c101922 */
[----:B------:R-:W-:Y:S01]  /*431f0*/  ISETP.LT.AND P6, PT, R154, UR5, !P5 ;  /* 0x000000059a007c0c */ /* 0x000fe2000efc1270 */
[----:B------:R-:W-:Y:S02]  /*43200*/  ULDC UR5, c[0x0][0x228] ;  /* 0x00008a0000057ab9 */ /* 0x000fe40000000800 */
[----:B-1----:R-:W4:Y:S01]  /*43210*/  LDL.LU R18, [R1+0xe08] ;  /* 0x000e080001127983 */ /* 0x002f220000300800 */
[----:B------:R-:W-:-:S09]  /*43220*/  IMAD.WIDE R136, R20, 0x4, R4 ;  /* 0x0000000414887825 */ /* 0x000fd200078e0204 */
[----:B------:R1:W-:Y:S04]  /*43230*/  @P6 STG.E desc[UR34][R136.64], R14 ;  /* 0x0000000e88006986 */ /* 0x0003e8000c101922 */
[----:B-1----:R-:W4:Y:S01]  /*43240*/  LDL.LU R14, [R1+0xa08] ;  /* 0x000a0800010e7983 */ /* 0x002f220000300800 */
[----:B------:R-:W-:Y:S01]  /*43250*/  ISETP.LT.AND P6, PT, R156, UR5, !P5 ;  /* 0x000000059c007c0c */ /* 0x000fe2000efc1270 */
[----:B------:R-:W-:Y:S01]  /*43260*/  IMAD.WIDE R136, R20, 0x4, R6 ;  /* 0x0000000414887825 */ /* 0x000fe200078e0206 */
[----:B------:R-:W-:Y:S02]  /*43270*/  ULDC UR5, c[0x0][0x228] ;  /* 0x00008a0000057ab9 */ /* 0x000fe40000000800 */
[----:B------:R-:W-:Y:S01]  /*43280*/  ISETP.LT.AND P5, PT, R155, UR5, !P5 ;  /* 0x000000059b007c0c */ /* 0x000fe2000efa1270 */
[----:B------:R-:W-:Y:S01]  /*43290*/  VIADD R138, R23, 0x4 ;  /* 0x00000004178a7836 */ /* 0x000fe20000000000 */
[----:B------:R-:W-:-:S07]  /*432a0*/  ULDC UR5, c[0x0][0x228] ;  /* 0x00008a0000057ab9 */ /* 0x000fce0000000800 */
[----:B------:R1:W-:Y:S02]  /*432b0*/  @P6 STG.E desc[UR34][R136.64], R146 ;  /* 0x0000009288006986 */ /* 0x0003e4000c101922 */
[----:B-1----:R-:W-:Y:S02]  /*432c0*/  IMAD.WIDE R136, R20, 0x4, R8 ;  /* 0x0000000414887825 */ /* 0x002fe400078e0208 */
[----:B------:R-:W4:Y:S04]  /*432d0*/  LDL.LU R20, [R1+0x808] ;  /* 0x0008080001147983 */ /* 0x000f280000300800 */
[----:B--2---:R1:W-:Y:S04]  /*432e0*/  @P5 STG.E desc[UR34][R136.64], R17 ;  /* 0x0000001188005986 */ /* 0x0043e8000c101922 */
[----:B-1----:R-:W2:Y:S01]  /*432f0*/  LDL.LU R17, [R1+0x608] ;  /* 0x0006080001117983 */ /* 0x002ea20000300800 */
[----:B------:R-:W-:-:S04]  /*43300*/  ISETP.GE.AND P5, PT, R138, UR7, PT ;  /* 0x000000078a007c0c */ /* 0x000fc8000bfa6270 */
[----:B------:R-:W-:Y:S01]  /*43310*/  ISETP.LT.AND P6, PT, R152, UR5, !P5 ;  /* 0x0000000598007c0c */ /* 0x000fe2000efc1270 */
[----:B------:R-:W-:Y:S01]  /*43320*/  IMAD.WIDE R136, R16, 0x4, R2 ;  /* 0x0000000410887825 */ /* 0x000fe200078e0202 */
[----:B------:R-:W-:-:S11]  /*43330*/  ULDC UR5, c[0x0][0x228] ;  /* 0x00008a0000057ab9 */ /* 0x000fd60000000800 */
[----:B---3--:R1:W-:Y:S01]  /*43340*/  @P6 STG.E desc[UR34][R136.64], R19 ;  /* 0x0000001388006986 */ /* 0x0083e2000c101922 */
[----:B------:R-:W-:Y:S01]  /*43350*/  ISETP.LT.AND P6, PT, R154, UR5, !P5 ;  /* 0x000000059a007c0c */ /* 0x000fe2000efc1270 */
[----:B------:R-:W-:Y:S02]  /*43360*/  ULDC UR5, c[0x0][0x228] ;  /* 0x00008a0000057ab9 */ /* 0x000fe40000000800 */
[----:B-1----:R-:W3:Y:S01]  /*43370*/  LDL.LU R19, [R1+0x408] ;  /* 0x0004080001137983 */ /* 0x002ee20000300800 */
[----:B------:R-:W-:-:S04]  /*43380*/  IMAD.WIDE R136, R16, 0x4, R4 ;  /* 0x0000000410887825 */ /* 0x000fc800078e0204 */
[----:B------:R-:W-:-:S05]  /*43390*/  VIADD R138, R23, 0x5 ;  /* 0x00000005178a7836 */ /* 0x000fca0000000000 */
[----:B----4-:R1:W-:Y:S01]  /*433a0*/  @P6 STG.E desc[UR34][R136.64], R15 ;  /* 0x0000000f88006986 */ /* 0x0103e2000c101922 */
[----:B------:R-:W-:Y:S01]  /*433b0*/  ISETP.LT.AND P6, PT, R156, UR5, !P5 ;  /* 0x000000059c007c0c */ /* 0x000fe2000efc1270 */
[----:B------:R-:W-:Y:S02]  /*433c0*/  ULDC UR5, c[0x0][0x22c] ;  /* 0x00008b0000057ab9 */ /* 0x000fe40000000800 */
[----:B-1----:R-:W4:Y:S01]  /*433d0*/  LDL.LU R15, [R1+0x208] ;  /* 0x00020800010f7983 */ /* 0x002f220000300800 */
[----:B------:R-:W-:Y:S01]  /*433e0*/  IMAD.WIDE R136, R16, 0x4, R6 ;  /* 0x0000000410887825 */ /* 0x000fe200078e0206 */
[----:B------:R-:W-:Y:S01]  /*433f0*/  ISETP.LT.AND P5, PT, R155, UR6, !P5 ;  /* 0x000000069b007c0c */ /* 0x000fe2000efa1270 */
[----:B------:R-:W-:-:S07]  /*43400*/  ULDC UR6, c[0x0][0x228] ;  /* 0x00008a0000067ab9 */ /* 0x000fce0000000800 */
[----:B------:R1:W-:Y:S02]  /*43410*/  @P6 STG.E desc[UR34][R136.64], R18 ;  /* 0x0000001288006986 */ /* 0x0003e4000c101922 */
[----:B-1----:R-:W-:Y:S02]  /*43420*/  IMAD.WIDE R136, R16, 0x4, R8 ;  /* 0x0000000410887825 */ /* 0x002fe400078e0208 */
[----:B------:R-:W4:Y:S04]  /*43430*/  LDL.LU R16, [R1+0x1000] ;  /* 0x0010000001107983 */ /* 0x000f280000300800 */
[----:B------:R-:W4:Y:S04]  /*43440*/  LDL.LU R18, [R1+0xe2c] ;  /* 0x000e2c0001127983 */ /* 0x000f280000300800 */
        /* <DEDUP_REMOVED lines=20> */
[----:B---3--:R1:W-:Y:S04]  /*43590*/  @P6 STG.E desc[UR34][R136.64], R19 ;  /* 0x0000001388006986 */ /* 0x0083e8000c101922 */
[----:B-1----:R-:W3:Y:S01]  /*435a0*/  LDL.LU R19, [R1+0x80c] ;  /* 0x00080c0001137983 */ /* 0x002ee20000300800 */
[----:B------:R-:W-:-:S05]  /*435b0*/  IMAD.WIDE R136, R159, 0x4, R8 ;  /* 0x000000049f887825 */ /* 0x000fca00078e0208 */
[----:B----4-:R1:W-:Y:S01]  /*435c0*/  @P5 STG.E desc[UR34][R136.64], R15 ;  /* 0x0000000f88005986 */ /* 0x0103e2000c101922 */
[----:B------:R-:W-:Y:S01]  /*435d0*/  ISETP.GE.AND P5, PT, R138, UR5, PT ;  /* 0x000000058a007c0c */ /* 0x000fe2000bfa6270 */
[----:B------:R-:W-:-:S03]  /*435e0*/  ULDC UR5, c[0x0][0x228] ;  /* 0x00008a0000057ab9 */ /* 0x000fc60000000800 */
[----:B------:R-:W-:Y:S01]  /*435f0*/  ISETP.LT.AND P6, PT, R152, UR6, !P5 ;  /* 0x0000000698007c0c */ /* 0x000fe2000efc1270 */
[----:B-1----:R-:W4:Y:S01]  /*43600*/  LDL.LU R15, [R1+0x60c] ;  /* 0x00060c00010f7983 */ /* 0x002f220000300800 */
[----:B------:R-:W-:Y:S01]  /*43610*/  IMAD.WIDE R136, R252, 0x4, R2 ;  /* 0x00000004fc887825 */ /* 0x000fe200078e0202 */
[----:B------:R-:W-:Y:S02]  /*43620*/  ULDC.64 UR6, c[0x0][0x228] ;  /* 0x00008a0000067ab9 */ /* 0x000fe40000000a00 */
[----:B------:R-:W4:Y:S08]  /*43630*/  LDL.LU R146, [R1+0x40c] ;  /* 0x00040c0001927983 */ /* 0x000f300000300800 */
[----:B------:R1:W-:Y:S01]  /*43640*/  @P6 STG.E desc[UR34][R136.64], R18 ;  /* 0x0000001288006986 */ /* 0x0003e2000c101922 */
[----:B------:R-:W-:Y:S01]  /*43650*/  ISETP.LT.AND P6, PT, R154, UR5, !P5 ;  /* 0x000000059a007c0c */ /* 0x000fe2000efc1270 */
[----:B------:R-:W-:Y:S01]  /*43660*/  ULDC UR5, c[0x0][0x228] ;  /* 0x00008a0000057ab9 */ /* 0x000fe20000000800 */
[----:B-1----:R-:W-:-:S11]  /*43670*/  IMAD.WIDE R136, R252, 0x4, R4 ;  /* 0x00000004fc887825 */ /* 0x002fd600078e0204 */
[----:B------:R1:W-:Y:S04]  /*43680*/  @P6 STG.E desc[UR34][R136.64], R14 ;  /* 0x0000000e88006986 */ /* 0x0003e8000c101922 */
[----:B-1----:R-:W4:Y:S01]  /*43690*/  LDL.LU R14, [R1+0x20c] ;  /* 0x00020c00010e7983 */ /* 0x002f220000300800 */
[----:B------:R-:W-:Y:S01]  /*436a0*/  ISETP.LT.AND P6, PT, R156, UR5, !P5 ;  /* 0x000000059c007c0c */ /* 0x000fe2000efc1270 */
[----:B------:R-:W-:Y:S01]  /*436b0*/  IMAD.WIDE R136, R252, 0x4, R6 ;  /* 0x00000004fc887825 */ /* 0x000fe200078e0206 */
[----:B------:R-:W-:Y:S01]  /*436c0*/  ULDC UR5, c[0x0][0x228] ;  /* 0x00008a0000057ab9 */ /* 0x000fe20000000800 */
[----:B------:R-:W4:Y:S01]  /*436d0*/  LDL.LU R18, [R1+0x1004] ;  /* 0x0010040001127983 */ /* 0x000f220000300800 */
[----:B------:R-:W-:Y:S01]  /*436e0*/  ISETP.LT.AND P5, PT, R155, UR5, !P5 ;  /* 0x000000059b007c0c */ /* 0x000fe2000efa1270 */
[----:B------:R-:W-:Y:S01]  /*436f0*/  VIADD R138, R23, 0x7 ;  /* 0x00000007178a7836 */ /* 0x000fe20000000000 */
[----:B------:R-:W-:-:S07]  /*43700*/  ULDC UR5, c[0x0][0x228] ;  /* 0x00008a0000057ab9 */ /* 0x000fce0000000800 */
[----:B------:R1:W-:Y:S04]  /*43710*/  @P6 STG.E desc[UR34][R136.64], R20 ;  /* 0x0000001488006986 */ /* 0x0003e8000c101922 */
[----:B-1----:R-:W4:Y:S01]  /*43720*/  LDL.LU R20, [R1+0xe40] ;  /* 0x000e400001147983 */ /* 0x002f220000300800 */
[----:B------:R-:W-:-:S05]  /*43730*/  IMAD.WIDE R136, R252, 0x4, R8 ;  /* 0x00000004fc887825 */ /* 0x000fca00078e0208 */
[----:B--2---:R1:W-:Y:S04]  /*43740*/  @P5 STG.E desc[UR34][R136.64], R17 ;  /* 0x0000001188005986 */ /* 0x0043e8000c101922 */
[----:B-1----:R-:W2:Y:S01]  /*43750*/  LDL.LU R17, [R1+0xe30] ;  /* 0x000e300001117983 */ /* 0x002ea20000300800 */
[----:B------:R-:W-:Y:S01]  /*43760*/  ISETP.GE.AND P5, PT, R138, UR7, PT ;  /* 0x000000078a007c0c */ /* 0x000fe2000bfa6270 */
[----:B------:R-:W-:Y:S02]  /*43770*/  IMAD.WIDE R136, R16, 0x4, R2 ;  /* 0x0000000410887825 */ /* 0x000fe400078e0202 */
[----:B------:R-:W2:Y:S01]  /*43780*/  LDL.LU R147, [R1+0xc00] ;  /* 0x000c000001937983 */ /* 0x000ea20000300800 */
[----:B------:R-:W-:Y:S01]  /*43790*/  ISETP.LT.AND P6, PT, R152, UR5, !P5 ;  /* 0x0000000598007c0c */ /* 0x000fe2000efc1270 */
[----:B------:R-:W-:-:S12]  /*437a0*/  ULDC UR5, c[0x0][0x228] ;  /* 0x00008a0000057ab9 */ /* 0x000fd80000000800 */
[----:B---3--:R1:W-:Y:S01]  /*437b0*/  @P6 STG.E desc[UR34][R136.64], R19 ;  /* 0x0000001388006986 */ /* 0x0083e2000c101922 */
[----:B------:R-:W-:Y:S01]  /*437c0*/  ISETP.LT.AND P6, PT, R154, UR5, !P5 ;  /* 0x000000059a007c0c */ /* 0x000fe2000efc1270 */
[----:B------:R-:W-:Y:S01]  /*437d0*/  ULDC UR5, c[0x0][0x228] ;  /* 0x00008a0000057ab9 */ /* 0x000fe20000000800 */
[----:B-1----:R-:W-:-:S04]  /*437e0*/  IMAD.WIDE R136, R16, 0x4, R4 ;  /* 0x0000000410887825 */ /* 0x002fc800078e0204 */
[----:B------:R-:W-:-:S07]  /*437f0*/  VIADD R138, R23, 0x8 ;  /* 0x00000008178a7836 */ /* 0x000fce0000000000 */
[----:B----4-:R1:W-:Y:S01]  /*43800*/  @P6 STG.E desc[UR34][R136.64], R15 ;  /* 0x0000000f88006986 */ /* 0x0103e2000c101922 */
[----:B------:R-:W-:Y:S01]  /*43810*/  ISETP.LT.AND P6, PT, R156, UR5, !P5 ;  /* 0x000000059c007c0c */ /* 0x000fe2000efc1270 */
[----:B------:R-:W-:Y:S02]  /*43820*/  ULDC UR5, c[0x0][0x228] ;  /* 0x00008a0000057ab9 */ /* 0x000fe40000000800 */
[----:B-1----:R-:W3:Y:S01]  /*43830*/  LDL.LU R15, [R1+0xa10] ;  /* 0x000a1000010f7983 */ /* 0x002ee20000300800 */
[----:B------:R-:W-:-:S03]  /*43840*/  IMAD.WIDE R136, R16, 0x4, R6 ;  /* 0x0000000410887825 */ /* 0x000fc600078e0206 */
[----:B------:R-:W4:Y:S06]  /*43850*/  LDL.LU R19, [R1+0x1008] ;  /* 0x0010080001137983 */ /* 0x000f2c0000300800 */
[----:B------:R1:W-:Y:S01]  /*43860*/  @P6 STG.E desc[UR34][R136.64], R146 ;  /* 0x0000009288006986 */ /* 0x0003e2000c101922 */
[----:B------:R-:W-:Y:S01]  /*43870*/  ISETP.LT.AND P5, PT, R155, UR6, !P5 ;  /* 0x000000069b007c0c */ /* 0x000fe2000efa1270 */
[----:B------:R-:W-:Y:S02]  /*43880*/  ULDC.64 UR6, c[0x0][0x228] ;  /* 0x00008a0000067ab9 */ /* 0x000fe40000000a00 */
[----:B-1----:R-:W4:Y:S01]  /*43890*/  LDL.LU R146, [R1+0x810] ;  /* 0x0008100001927983 */ /* 0x002f220000300800 */
[----:B------:R-:W-:-:S09]  /*438a0*/  IMAD.WIDE R136, R16, 0x4, R8 ;  /* 0x0000000410887825 */ /* 0x000fd200078e0208 */
[----:B------:R1:W-:Y:S04]  /*438b0*/  @P5 STG.E desc[UR34][R136.64], R14 ;  /* 0x0000000e88005986 */ /* 0x0003e8000c101922 */
[----:B-1----:R-:W4:Y:S01]  /*438c0*/  LDL.LU R14, [R1+0x610] ;  /* 0x00061000010e7983 */ /* 0x002f220000300800 */
[----:B------:R-:W-:Y:S01]  /*438d0*/  ISETP.GE.AND P5, PT, R138, UR7, PT ;  /* 0x000000078a007c0c */ /* 0x000fe2000bfa6270 */
[----:B------:R-:W-:Y:S02]  /*438e0*/  IMAD.WIDE R136, R18, 0x4, R2 ;  /* 0x0000000412887825 */ /* 0x000fe400078e0202 */
[----:B------:R-:W4:Y:S01]  /*438f0*/  LDL.LU R16, [R1+0x100c] ;  /* 0x00100c0001107983 */ /* 0x000f220000300800 */
[----:B------:R-:W-:Y:S01]  /*43900*/  ISETP.LT.AND P6, PT, R152, UR5, !P5 ;  /* 0x0000000598007c0c */ /* 0x000fe2000efc1270 */
[----:B------:R-:W-:-:S12]  /*43910*/  ULDC UR5, c[0x0][0x228] ;  /* 0x00008a0000057ab9 */ /* 0x000fd80000000800 */
        /* <DEDUP_REMOVED lines=9> */
[----:B------:R-:W-:Y:S01]  /*439b0*/  ISETP.LT.AND P5, PT, R155, UR6, !P5 ;  /* 0x000000069b007c0c */ /* 0x000fe2000efa1270 */
[----:B------:R-:W-:Y:S01]  /*439c0*/  ULDC UR5, c[0x0][0x22c] ;  /* 0x00008b0000057ab9 */ /* 0x000fe20000000800 */
[----:B------:R-:W-:-:S09]  /*439d0*/  ULDC UR6, c[0x0][0x228] ;  /* 0x00008a0000067ab9 */ /* 0x000fd20000000800 */
[----:B------:R1:W-:Y:S02]  /*439e0*/  @P6 STG.E desc[UR34][R136.64], R147 ;  /* 0x0000009388006986 */ /* 0x0003e4000c101922 */
[----:B-1----:R-:W-:Y:S02]  /*439f0*/  IMAD.WIDE R136, R18, 0x4, R8 ;  /* 0x0000000412887825 */ /* 0x002fe400078e0208 */
[----:B------:R-:W2:Y:S04]  /*43a00*/  LDL.LU R18, [R1+0x1010] ;  /* 0x0010100001127983 */ /* 0x000ea80000300800 */
[----:B------:R-:W2:Y:S01]  /*43a10*/  LDL.LU R147, [R1+0xe44] ;  /* 0x000e440001937983 */ /* 0x000ea20000300800 */
[----:B------:R-:W-:-:S03]  /*43a20*/  VIADD R138, R23, 0x9 ;  /* 0x00000009178a7836 */ /* 0x000fc60000000000 */
[----:B---3--:R1:W-:Y:S02]  /*43a30*/  @P5 STG.E desc[UR34][R136.64], R15 ;  /* 0x0000000f88005986 */ /* 0x0083e4000c101922 */
[----:B------:R-:W-:Y:S01]  /*43a40*/  ISETP.GE.AND P5, PT, R138, UR5, PT ;  /* 0x000000058a007c0c */ /* 0x000fe2000bfa6270 */
[----:B------:R-:W-:-:S03]  /*43a50*/  ULDC UR5, c[0x0][0x228] ;  /* 0x00008a0000057ab9 */ /* 0x000fc60000000800 */
[----:B------:R-:W-:Y:S01]  /*43a60*/  ISETP.LT.AND P6, PT, R152, UR6, !P5 ;  /* 0x0000000698007c0c */ /* 0x000fe2000efc1270 */
[----:B-1----:R-:W3:Y:S01]  /*43a70*/  LDL.LU R15, [R1+0xe34] ;  /* 0x000e3400010f7983 */ /* 0x002ee20000300800 */
[----:B----4-:R-:W-:Y:S01]  /*43a80*/  IMAD.WIDE R136, R19, 0x4, R2 ;  /* 0x0000000413887825 */ /* 0x010fe200078e0202 */
[----:B------:R-:W-:-:S10]  /*43a90*/  ULDC UR6, c[0x0][0x228] ;  /* 0x00008a0000067ab9 */ /* 0x000fd40000000800 */
        /* <DEDUP_REMOVED lines=16> */
[----:B------:R-:W4:Y:S04]  /*43ba0*/  LDL.LU R20, [R1+0x814] ;  /* 0x0008140001147983 */ /* 0x000f280000300800 */
[----:B--2---:R1:W-:Y:S04]  /*43bb0*/  @P5 STG.E desc[UR34][R136.64], R17 ;  /* 0x0000001188005986 */ /* 0x0043e8000c101922 */
[----:B-1----:R-:W2:Y:S01]  /*43bc0*/  LDL.LU R17, [R1+0x614] ;  /* 0x0006140001117983 */ /* 0x002ea20000300800 */
[----:B------:R-:W-:Y:S01]  /*43bd0*/  ISETP.GE.AND P5, PT, R138, UR5, PT ;  /* 0x000000058a007c0c */ /* 0x000fe2000bfa6270 */
[----:B------:R-:W-:Y:S01]  /*43be0*/  IMAD.WIDE R136, R16, 0x4, R2 ;  /* 0x0000000410887825 */ /* 0x000fe200078e0202 */
[----:B------:R-:W-:-:S02]  /*43bf0*/  ULDC UR5, c[0x0][0x228] ;  /* 0x00008a0000057ab9 */ /* 0x000fc40000000800 */
[----:B------:R-:W-:Y:S01]  /*43c00*/  ISETP.LT.AND P6, PT, R152, UR6, !P5 ;  /* 0x0000000698007c0c */ /* 0x000fe2000efc1270 */
[----:B------:R-:W-:Y:S01]  /*43c10*/  VIADD R138, R23, 0xb ;  /* 0x0000000b178a7836 */ /* 0x000fe20000000000 */
[----:B------:R-:W-:-:S11]  /*43c20*/  ULDC.64 UR6, c[0x0][0x228] ;  /* 0x00008a0000067ab9 */ /* 0x000fd60000000a00 */
[----:B------:R1:W-:Y:S01]  /*43c30*/  @P6 STG.E desc[UR34][R136.64], R147 ;  /* 0x0000009388006986 */ /* 0x0003e2000c101922 */
[----:B------:R-:W-:Y:S01]  /*43c40*/  ISETP.LT.AND P6, PT, R154, UR5, !P5 ;  /* 0x000000059a007c0c */ /* 0x000fe2000efc1270 */
[----:B------:R-:W-:Y:S02]  /*43c50*/  ULDC UR5, c[0x0][0x228] ;  /* 0x00008a0000057ab9 */ /* 0x000fe40000000800 */
[----:B-1----:R-:W2:Y:S01]  /*43c60*/  LDL.LU R147, [R1+0x414] ;  /* 0x0004140001937983 */ /* 0x002ea20000300800 */
[----:B------:R-:W-:-:S09]  /*43c70*/  IMAD.WIDE R136, R16, 0x4, R4 ;  /* 0x0000000410887825 */ /* 0x000fd200078e0204 */
[----:B---3--:R1:W-:Y:S01]  /*43c80*/  @P6 STG.E desc[UR34][R136.64], R15 ;  /* 0x0000000f88006986 */ /* 0x0083e2000c101922 */
[----:B------:R-:W-:Y:S01]  /*43c90*/  ISETP.LT.AND P6, PT, R156, UR5, !P5 ;  /* 0x000000059c007c0c */ /* 0x000fe2000efc1270 */
[----:B------:R-:W-:Y:S02]  /*43ca0*/  ULDC UR5, c[0x0][0x228] ;  /* 0x00008a0000057ab9 */ /* 0x000fe40000000800 */
[----:B-1----:R-:W3:Y:S01]  /*43cb0*/  LDL.LU R15, [R1+0x214] ;  /* 0x00021400010f7983 */ /* 0x002ee20000300800 */
[----:B------:R-:W-:Y:S01]  /*43cc0*/  IMAD.WIDE R136, R16, 0x4, R6 ;  /* 0x0000000410887825 */ /* 0x000fe200078e0206 */
[----:B------:R-:W-:Y:S01]  /*43cd0*/  ISETP.LT.AND P5, PT, R155, UR5, !P5 ;  /* 0x000000059b007c0c */ /* 0x000fe2000efa1270 */
[----:B------:R-:W-:-:S07]  /*43ce0*/  ULDC UR5, c[0x0][0x228] ;  /* 0x00008a0000057ab9 */ /* 0x000fce0000000800 */
[----:B----4-:R1:W-:Y:S02]  /*43cf0*/  @P6 STG.E desc[UR34][R136.64], R146 ;  /* 0x0000009288006986 */ /* 0x0103e4000c101922 */
[----:B-1----:R-:W-:Y:S02]  /*43d00*/  IMAD.WIDE R136, R16, 0x4, R8 ;  /* 0x0000000410887825 */ /* 0x002fe400078e0208 */
[----:B------:R-:W4:Y:S04]  /*43d10*/  LDL.LU R16, [R1+0x1018] ;  /* 0x0010180001107983 */ /* 0x000f280000300800 */
[----:B------:R-:W4:Y:S04]  /*43d20*/  LDL.LU R146, [R1+0xe48] ;  /* 0x000e480001927983 */ /* 0x000f280000300800 */
[----:B------:R1:W-:Y:S04]  /*43d30*/  @P5 STG.E desc[UR34][R136.64], R14 ;  /* 0x0000000e88005986 */ /* 0x0003e8000c101922 */
[----:B-1----:R-:W4:Y:S01]  /*43d40*/  LDL.LU R14, [R1+0xe38] ;  /* 0x000e3800010e7983 */ /* 0x002f220000300800 */
[----:B------:R-:W-:-:S04]  /*43d50*/  ISETP.GE.AND P5, PT, R138, UR7, PT ;  /* 0x000000078a007c0c */ /* 0x000fc8000bfa6270 */
[----:B------:R-:W-:Y:S01]  /*43d60*/  ISETP.LT.AND P6, PT, R152, UR5, !P5 ;  /* 0x0000000598007c0c */ /* 0x000fe2000efc1270 */
[----:B------:R-:W-:Y:S01]  /*43d70*/  IMAD.WIDE R136, R18, 0x4, R2 ;  /* 0x0000000412887825 */ /* 0x000fe200078e0202 */
        /* <DEDUP_REMOVED lines=11> */
[----:B------:R-:W-:Y:S01]  /*43e30*/  ULDC.64 UR6, c[0x0][0x228] ;  /* 0x00008a0000067ab9 */ /* 0x000fe20000000a00 */
[----:B------:R-:W-:-:S09]  /*43e40*/  ULDC UR5, c[0x0][0x228] ;  /* 0x00008a0000057ab9 */ /* 0x000fd20000000800 */
[----:B------:R1:W-:Y:S02]  /*43e50*/  @P6 STG.E desc[UR34][R136.64], R147 ;  /* 0x0000009388006986 */ /* 0x0003e4000c101922 */
[----:B-1----:R-:W-:Y:S02]  /*43e60*/  IMAD.WIDE R136, R18, 0x4, R8 ;  /* 0x0000000412887825 */ /* 0x002fe400078e0208 */
[----:B------:R-:W2:Y:S04]  /*43e70*/  LDL.LU R18, [R1+0x101c] ;  /* 0x00101c0001127983 */ /* 0x000ea80000300800 */
[----:B------:R-:W2:Y:S01]  /*43e80*/  LDL.LU R147, [R1+0x818] ;  /* 0x0008180001937983 */ /* 0x000ea20000300800 */
[----:B------:R-:W-:-:S03]  /*43e90*/  VIADD R138, R23, 0xc ;  /* 0x0000000c178a7836 */ /* 0x000fc60000000000 */
[----:B---3--:R1:W-:Y:S02]  /*43ea0*/  @P5 STG.E desc[UR34][R136.64], R15 ;  /* 0x0000000f88005986 */ /* 0x0083e4000c101922 */
[----:B------:R-:W-:-:S04]  /*43eb0*/  ISETP.GE.AND P5, PT, R138, UR7, PT ;  /* 0x000000078a007c0c */ /* 0x000fc8000bfa6270 */
[----:B------:R-:W-:Y:S01]  /*43ec0*/  ISETP.LT.AND P6, PT, R152, UR5, !P5 ;  /* 0x0000000598007c0c */ /* 0x000fe2000efc1270 */
[----:B------:R-:W-:Y:S01]  /*43ed0*/  ULDC UR5, c[0x0][0x228] ;  /* 0x00008a0000057ab9 */ /* 0x000fe20000000800 */
[----:B-1----:R-:W3:Y:S01]  /*43ee0*/  LDL.LU R15, [R1+0x618] ;  /* 0x00061800010f7983 */ /* 0x002ee20000300800 */
[----:B------:R-:W-:-:S10]  /*43ef0*/  IMAD.WIDE R136, R19, 0x4, R2 ;  /* 0x0000000413887825 */ /* 0x000fd400078e0202 */
[----:B----4-:R1:W-:Y:S01]  /*43f00*/  @P6 STG.E desc[UR34][R136.64], R146 ;  /* 0x0000009288006986 */ /* 0x0103e2000c101922 */
        /* <DEDUP_REMOVED lines=8> */
[----:B------:R-:W-:Y:S01]  /*43f90*/  ISETP.LT.AND P5, PT, R155, UR6, !P5 ;  /* 0x000000069b007c0c */ /* 0x000fe2000efa1270 */
[----:B------:R-:W-:Y:S01]  /*43fa0*/  ULDC UR5, c[0x0][0x22c] ;  /* 0x00008b0000057ab9 */ /* 0x000fe20000000800 */
[----:B------:R-:W-:-:S09]  /*43fb0*/  ULDC UR6, c[0x0][0x228] ;  /* 0x00008a0000067ab9 */ /* 0x000fd20000000800 */
[----:B------:R1:W-:Y:S02]  /*43fc0*/  @P6 STG.E desc[UR34][R136.64], R20 ;  /* 0x0000001488006986 */ /* 0x0003e4000c101922 */
[----:B-1----:R-:W-:Y:S02]  /*43fd0*/  IMAD.WIDE R136, R19, 0x4, R8 ;  /* 0x0000000413887825 */ /* 0x002fe400078e0208 */
[----:B------:R-:W4:Y:S04]  /*43fe0*/  LDL.LU R19, [R1+0x1020] ;  /* 0x0010200001137983 */ /* 0x000f280000300800 */
[----:B------:R-:W4:Y:S04]  /*43ff0*/  LDL.LU R20, [R1+0xe4c] ;  /* 0x000e4c0001147983 */ /* 0x000f280000300800 */
[----:B--2---:R1:W-:Y:S04]  /*44000*/  @P5 STG.E desc[UR34][R136.64], R17 ;  /* 0x0000001188005986 */ /* 0x0043e8000c101922 */
[----:B-1----:R-:W2:Y:S01]  /*44010*/  LDL.LU R17, [R1+0xe3c] ;  /* 0x000e3c0001117983 */ /* 0x002ea20000300800 */
[----:B------:R-:W-:-:S05]  /*44020*/  VIADD R138, R23, 0xd ;  /* 0x0000000d178a7836 */ /* 0x000fca0000000000 */
[----:B------:R-:W-:Y:S01]  /*44030*/  ISETP.GE.AND P5, PT, R138, UR5, PT ;  /* 0x000000058a007c0c */ /* 0x000fe2000bfa6270 */
[----:B------:R-:W-:Y:S01]  /*44040*/  IMAD.WIDE R136, R16, 0x4, R2 ;  /* 0x0000000410887825 */ /* 0x000fe200078e0202 */
[----:B------:R-:W-:Y:S02]  /*44050*/  ULDC UR5, c[0x0][0x228] ;  /* 0x00008a0000057ab9 */ /* 0x000fe40000000800 */
[----:B------:R-:W-:Y:S01]  /*44060*/  ISETP.LT.AND P6, PT, R152, UR6, !P5 ;  /* 0x0000000698007c0c */ /* 0x000fe2000efc1270 */
[----:B------:R-:W-:Y:S01]  /*44070*/  VIADD R138, R23, 0xe ;  /* 0x0000000e178a7836 */ /* 0x000fe20000000000 */
[----:B------:R-:W-:-:S11]  /*44080*/  ULDC UR6, c[0x0][0x228] ;  /* 0x00008a0000067ab9 */ /* 0x000fd60000000800 */
        /* <DEDUP_REMOVED lines=32> */
[----:B------:R-:W-:Y:S01]  /*44290*/  ULDC UR5, c[0x0][0x228] ;  /* 0x00008a0000057ab9 */ /* 0x000fe20000000800 */
[----:B------:R-:W2:Y:S01]  /*442a0*/  LDL.LU R146, [R1+0x1024] ;  /* 0x0010240001927983 */ /* 0x000ea20000300800 */
[----:B------:R-:W-:Y:S01]  /*442b0*/  ISETP.LT.AND P5, PT, R155, UR5, !P5 ;  /* 0x000000059b007c0c */ /* 0x000fe2000efa1270 */
[----:B------:R-:W-:-:S08]  /*442c0*/  ULDC UR5, c[0x0][0x228] ;  /* 0x00008a0000057ab9 */ /* 0x000fd00000000800 */
[----:B------:R1:W-:Y:S02]  /*442d0*/  @P6 STG.E desc[UR34][R136.64], R147 ;  /* 0x0000009388006986 */ /* 0x0003e4000c101922 */
[----:B-1----:R-:W-:Y:S02]  /*442e0*/  IMAD.WIDE R136, R18, 0x4, R8 ;  /* 0x0000000412887825 */ /* 0x002fe400078e0208 */
[----:B------:R-:W2:Y:S04]  /*442f0*/  LDL.LU R18, [R1+0xe60] ;  /* 0x000e600001127983 */ /* 0x000ea80000300800 */
[----:B---3--:R1:W-:Y:S01]  /*44300*/  @P5 STG.E desc[UR34][R136.64], R15 ;  /* 0x0000000f88005986 */ /* 0x0083e2000c101922 */
[----:B------:R-:W-:-:S04]  /*44310*/  ISETP.GE.AND P5, PT, R138, UR7, PT ;  /* 0x000000078a007c0c */ /* 0x000fc8000bfa6270 */
[----:B------:R-:W-:Y:S01]  /*44320*/  ISETP.LT.AND P6, PT, R152, UR5, !P5 ;  /* 0x0000000598007c0c */ /* 0x000fe2000efc1270 */
[----:B------:R-:W-:Y:S01]  /*44330*/  ULDC UR5, c[0x0][0x228] ;  /* 0x00008a0000057ab9 */ /* 0x000fe20000000800 */
[----:B-1----:R-:W3:Y:S01]  /*44340*/  LDL.LU R15, [R1+0xe50] ;  /* 0x000e5000010f7983 */ /* 0x002ee20000300800 */
[----:B------:R-:W-:-:S03]  /*44350*/  IMAD.WIDE R136, R19, 0x4, R2 ;  /* 0x0000000413887825 */ /* 0x000fc600078e0202 */
[----:B------:R-:W3:Y:S07]  /*44360*/  LDL.LU R147, [R1+0xc10] ;  /* 0x000c100001937983 */ /* 0x000eee0000300800 */
[----:B----4-:R1:W-:Y:S01]  /*44370*/  @P6 STG.E desc[UR34][R136.64], R16 ;  /* 0x0000001088006986 */ /* 0x0103e2000c101922 */
[----:B------:R-:W-:Y:S01]  /*44380*/  ISETP.LT.AND P6, PT, R154, UR5, !P5 ;  /* 0x000000059a007c0c */ /* 0x000fe2000efc1270 */
[----:B------:R-:W-:Y:S01]  /*44390*/  ULDC UR5, c[0x0][0x228] ;  /* 0x00008a0000057ab9 */ /* 0x000fe20000000800 */
[----:B-1----:R-:W-:-:S11]  /*443a0*/  IMAD.WIDE R136, R19, 0x4, R4 ;  /* 0x0000000413887825 */ /* 0x002fd600078e0204 */
[----:B------:R1:W-:Y:S04]  /*443b0*/  @P6 STG.E desc[UR34][R136.64], R14 ;  /* 0x0000000e88006986 */ /* 0x0003e8000c101922 */
[----:B-1----:R-:W4:Y:S01]  /*443c0*/  LDL.LU R14, [R1+0x820] ;  /* 0x00082000010e7983 */ /* 0x002f220000300800 */
[----:B------:R-:W-:Y:S01]  /*443d0*/  ISETP.LT.AND P6, PT, R156, UR5, !P5 ;  /* 0x000000059c007c0c */ /* 0x000fe2000efc1270 */
[----:B------:R-:W-:Y:S02]  /*443e0*/  IMAD.WIDE R136, R19, 0x4, R6 ;  /* 0x0000000413887825 */ /* 0x000fe400078e0206 */
[----:B------:R-:W4:Y:S01]  /*443f0*/  LDL.LU R16, [R1+0x1028] ;  /* 0x0010280001107983 */ /* 0x000f220000300800 */
[----:B------:R-:W-:Y:S01]  /*44400*/  ISETP.LT.AND P5, PT, R155, UR6, !P5 ;  /* 0x000000069b007c0c */ /* 0x000fe2000efa1270 */
[----:B------:R-:W-:Y:S01]  /*44410*/  VIADD R138, R23, 0x10 ;  /* 0x00000010178a7836 */ /* 0x000fe20000000000 */
[----:B------:R-:W-:Y:S01]  /*44420*/  ULDC.64 UR6, c[0x0][0x228] ;  /* 0x00008a0000067ab9 */ /* 0x000fe20000000a00 */
[----:B------:R-:W-:-:S06]  /*44430*/  ULDC UR5, c[0x0][0x228] ;  /* 0x00008a0000057ab9 */ /* 0x000fcc0000000800 */
        /* <DEDUP_REMOVED lines=10> */
[----:B------:R1:W-:Y:S01]  /*444e0*/  @P6 STG.E desc[UR34][R136.64], R18 ;  /* 0x0000001288006986 */ /* 0x0003e2000c101922 */
[----:B------:R-:W-:Y:S01]  /*444f0*/  ISETP.LT.AND P6, PT, R154, UR5, !P5 ;  /* 0x000000059a007c0c */ /* 0x000fe2000efc1270 */
[----:B------:R-:W-:Y:S02]  /*44500*/  ULDC UR5, c[0x0][0x228] ;  /* 0x00008a0000057ab9 */ /* 0x000fe40000000800 */
[----:B-1----:R-:W2:Y:S01]  /*44510*/  LDL.LU R18, [R1+0x220] ;  /* 0x0002200001127983 */ /* 0x002ea20000300800 */
[----:B------:R-:W-:-:S04]  /*44520*/  IMAD.WIDE R136, R146, 0x4, R4 ;  /* 0x0000000492887825 */ /* 0x000fc800078e0204 */
[----:B------:R-:W-:-:S05]  /*44530*/  VIADD R138, R23, 0x11 ;  /* 0x00000011178a7836 */ /* 0x000fca0000000000 */
[----:B---3--:R1:W-:Y:S01]  /*44540*/  @P6 STG.E desc[UR34][R136.64], R15 ;  /* 0x0000000f88006986 */ /* 0x0083e2000c101922 */
[----:B------:R-:W-:Y:S01]  /*44550*/  ISETP.LT.AND P6, PT, R156, UR5, !P5 ;  /* 0x000000059c007c0c */ /* 0x000fe2000efc1270 */
[----:B------:R-:W-:Y:S02]  /*44560*/  ULDC UR5, c[0x0][0x22c] ;  /* 0x00008b0000057ab9 */ /* 0x000fe40000000800 */
[----:B-1----:R-:W3:Y:S01]  /*44570*/  LDL.LU R15, [R1+0x20] ;  /* 0x00002000010f7983 */ /* 0x002ee20000300800 */
[----:B------:R-:W-:-:S09]  /*44580*/  IMAD.WIDE R136, R146, 0x4, R6 ;  /* 0x0000000492887825 */ /* 0x000fd200078e0206 */
[----:B------:R1:W-:Y:S01]  /*44590*/  @P6 STG.E desc[UR34][R136.64], R147 ;  /* 0x0000009388006986 */ /* 0x0003e2000c101922 */
[----:B------:R-:W-:Y:S01]  /*445a0*/  ISETP.LT.AND P5, PT, R155, UR6, !P5 ;  /* 0x000000069b007c0c */ /* 0x000fe2000efa1270 */
[----:B------:R-:W-:Y:S01]  /*445b0*/  ULDC UR6, c[0x0][0x228] ;  /* 0x00008a0000067ab9 */ /* 0x000fe20000000800 */
[----:B-1----:R-:W-:Y:S02]  /*445c0*/  IMAD.WIDE R136, R146, 0x4, R8 ;  /* 0x0000000492887825 */ /* 0x002fe400078e0208 */
[----:B------:R-:W3:Y:S04]  /*445d0*/  LDL.LU R146, [R1+0x1030] ;  /* 0x0010300001927983 */ /* 0x000ee80000300800 */
[----:B------:R-:W3:Y:S05]  /*445e0*/  LDL.LU R147, [R1+0xe64] ;  /* 0x000e640001937983 */ /* 0x000eea0000300800 */
[----:B----4-:R1:W-:Y:S04]  /*445f0*/  @P5 STG.E desc[UR34][R136.64], R14 ;  /* 0x0000000e88005986 */ /* 0x0103e8000c101922 */
        /* <DEDUP_REMOVED lines=19> */
[----:B------:R1:W-:Y:S02]  /*44730*/  @P6 STG.E desc[UR34][R136.64], R18 ;  /* 0x0000001288006986 */ /* 0x0003e4000c101922 */
[----:B-1----:R-:W-:Y:S02]  /*44740*/  IMAD.WIDE R136, R16, 0x4, R8 ;  /* 0x0000000410887825 */ /* 0x002fe400078e0208 */
[----:B------:R-:W2:Y:S04]  /*44750*/  LDL.LU R16, [R1+0x1034] ;  /* 0x0010340001107983 */ /* 0x000ea80000300800 */
[----:B------:R-:W2:Y:S04]  /*44760*/  LDL.LU R18, [R1+0x624] ;  /* 0x0006240001127983 */ /* 0x000ea80000300800 */
[----:B---3--:R1:W-:Y:S01]  /*44770*/  @P5 STG.E desc[UR34][R136.64], R15 ;  /* 0x0000000f88005986 */ /* 0x0083e2000c101922 */
[----:B------:R-:W-:Y:S01]  /*44780*/  ISETP.GE.AND P5, PT, R138, UR5, PT ;  /* 0x000000058a007c0c */ /* 0x000fe2000bfa6270 */
[----:B------:R-:W-:-:S03]  /*44790*/  ULDC UR5, c[0x0][0x228] ;  /* 0x00008a0000057ab9 */ /* 0x000fc60000000800 */
[----:B------:R-:W-:Y:S01]  /*447a0*/  ISETP.LT.AND P6, PT, R152, UR6, !P5 ;  /* 0x0000000698007c0c */ /* 0x000fe2000efc1270 */
[----:B-1----:R-:W3:Y:S01]  /*447b0*/  LDL.LU R15, [R1+0x424] ;  /* 0x00042400010f7983 */ /* 0x002ee20000300800 */
[----:B------:R-:W-:Y:S01]  /*447c0*/  IMAD.WIDE R136, R19, 0x4, R2 ;  /* 0x0000000413887825 */ /* 0x000fe200078e0202 */
[----:B------:R-:W-:-:S10]  /*447d0*/  ULDC.64 UR6, c[0x0][0x228] ;  /* 0x00008a0000067ab9 */ /* 0x000fd40000000a00 */
[----:B------:R1:W-:Y:S01]  /*447e0*/  @P6 STG.E desc[UR34][R136.64], R147 ;  /* 0x0000009388006986 */ /* 0x0003e2000c101922 */
[----:B------:R-:W-:Y:S01]  /*447f0*/  ISETP.LT.AND P6, PT, R154, UR5, !P5 ;  /* 0x000000059a007c0c */ /* 0x000fe2000efc1270 */
[----:B------:R-:W-:Y:S02]  /*44800*/  ULDC UR5, c[0x0][0x228] ;  /* 0x00008a0000057ab9 */ /* 0x000fe40000000800 */
[----:B-1----:R-:W3:Y:S01]  /*44810*/  LDL.LU R147, [R1+0x224] ;  /* 0x0002240001937983 */ /* 0x002ee20000300800 */
[----:B------:R-:W-:-:S09]  /*44820*/  IMAD.WIDE R136, R19, 0x4, R4 ;  /* 0x0000000413887825 */ /* 0x000fd200078e0204 */
[----:B----4-:R1:W-:Y:S04]  /*44830*/  @P6 STG.E desc[UR34][R136.64], R14 ;  /* 0x0000000e88006986 */ /* 0x0103e8000c101922 */
        /* <DEDUP_REMOVED lines=13> */
[----:B------:R-:W-:-:S04]  /*44910*/  ISETP.GE.AND P5, PT, R138, UR7, PT ;  /* 0x000000078a007c0c */ /* 0x000fc8000bfa6270 */
[----:B------:R-:W-:Y:S01]  /*44920*/  ISETP.LT.AND P6, PT, R152, UR5, !P5 ;  /* 0x0000000598007c0c */ /* 0x000fe2000efc1270 */
[----:B------:R-:W-:Y:S01]  /*44930*/  IMAD.WIDE R136, R146, 0x4, R2 ;  /* 0x0000000492887825 */ /* 0x000fe200078e0202 */
[----:B------:R-:W-:-:S11]  /*44940*/  ULDC UR5, c[0x0][0x228] ;  /* 0x00008a0000057ab9 */ /* 0x000fd60000000800 */
        /* <DEDUP_REMOVED lines=10> */
[----:B------:R-:W-:Y:S01]  /*449f0*/  IMAD.WIDE R136, R146, 0x4, R6 ;  /* 0x0000000492887825 */ /* 0x000fe200078e0206 */
[----:B------:R-:W-:Y:S01]  /*44a00*/  ISETP.LT.AND P5, PT, R155, UR6, !P5 ;  /* 0x000000069b007c0c */ /* 0x000fe2000efa1270 */
[----:B------:R-:W-:-:S07]  /*44a10*/  ULDC.64 UR6, c[0x0][0x228] ;  /* 0x00008a0000067ab9 */ /* 0x000fce0000000a00 */
[----:B------:R1:W-:Y:S02]  /*44a20*/  @P6 STG.E desc[UR34][R136.64], R147 ;  /* 0x0000009388006986 */ /* 0x0003e4000c101922 */
[----:B-1----:R-:W-:Y:S02]  /*44a30*/  IMAD.WIDE R136, R146, 0x4, R8 ;  /* 0x0000000492887825 */ /* 0x002fe400078e0208 */
[----:B------:R-:W3:Y:S04]  /*44a40*/  LDL.LU R146, [R1+0x103c] ;  /* 0x00103c0001927983 */ /* 0x000ee80000300800 */
[----:B------:R-:W3:Y:S04]  /*44a50*/  LDL.LU R147, [R1+0x628] ;  /* 0x0006280001937983 */ /* 0x000ee80000300800 */
[----:B----4-:R1:W-:Y:S04]  /*44a60*/  @P5 STG.E desc[UR34][R136.64], R14 ;  /* 0x0000000e88005986 */ /* 0x0103e8000c101922 */
        /* <DEDUP_REMOVED lines=16> */
[----:B------:R-:W-:Y:S01]  /*44b70*/  ULDC UR6, c[0x0][0x228] ;  /* 0x00008a0000067ab9 */ /* 0x000fe20000000800 */
[----:B------:R-:W-:-:S08]  /*44b80*/  VIADD R138, R23, 0x15 ;  /* 0x00000015178a7836 */ /* 0x000fd00000000000 */
        /* <DEDUP_REMOVED lines=10> */
[----:B------:R-:W-:-:S10]  /*44c30*/  ULDC UR6, c[0x0][0x228] ;  /* 0x00008a0000067ab9 */ /* 0x000fd40000000800 */
        /* <DEDUP_REMOVED lines=17> */
[----:B-1----:R-:W2:Y:S04]  /*44d50*/  LDL.LU R17, [R1+0x42c] ;  /* 0x00042c0001117983 */ /* 0x002ea80000300800 */
[----:B------:R-:W2:Y:S01]  /*44d60*/  LDL.LU R20, [R1+0x22c] ;  /* 0x00022c0001147983 */ /* 0x000ea20000300800 */
        /* <DEDUP_REMOVED lines=8> */
[----:B------:R-:W-:Y:S01]  /*44df0*/  ULDC UR5, c[0x0][0x228] ;  /* 0x00008a0000057ab9 */ /* 0x000fe20000000800 */
[----:B-1----:R-:W-:-:S11]  /*44e00*/  IMAD.WIDE R136, R146, 0x4, R4 ;  /* 0x0000000492887825 */ /* 0x002fd600078e0204 */
[----:B---3--:R1:W-:Y:S01]  /*44e10*/  @P6 STG.E desc[UR34][R136.64], R15 ;  /* 0x0000000f88006986 */ /* 0x0083e2000c101922 */
[----:B------:R-:W-:Y:S01]  /*44e20*/  ISETP.LT.AND P6, PT, R156, UR5, !P5 ;  /* 0x000000059c007c0c */ /* 0x000fe2000efc1270 */
[----:B------:R-:W-:Y:S02]  /*44e30*/  ULDC UR5, c[0x0][0x228] ;  /* 0x00008a0000057ab9 */ /* 0x000fe40000000800 */
[----:B------:R-:W-:Y:S01]  /*44e40*/  ISETP.LT.AND P5, PT, R155, UR5, !P5 ;  /* 0x000000059b007c0c */ /* 0x000fe2000efa1270 */
[----:B------:R-:W-:Y:S01]  /*44e50*/  ULDC UR5, c[0x0][0x228] ;  /* 0x00008a0000057ab9 */ /* 0x000fe20000000800 */
[----:B-1----:R-:W3:Y:S01]  /*44e60*/  LDL.LU R15, [R1+0x2c] ;  /* 0x00002c00010f7983 */ /* 0x002ee20000300800 */
[----:B------:R-:W-:-:S03]  /*44e70*/  IMAD.WIDE R136, R146, 0x4, R6 ;  /* 0x0000000492887825 */ /* 0x000fc600078e0206 */
[----:B------:R-:W3:Y:S04]  /*44e80*/  LDL.LU R18, [R1+0x1044] ;  /* 0x0010440001127983 */ /* 0x000ee80000300800 */
[----:B------:R1:W-:Y:S02]  /*44e90*/  @P6 STG.E desc[UR34][R136.64], R147 ;  /* 0x0000009388006986 */ /* 0x0003e4000c101922 */
[----:B-1----:R-:W-:-:S05]  /*44ea0*/  IMAD.WIDE R136, R146, 0x4, R8 ;  /* 0x0000000492887825 */ /* 0x002fca00078e0208 */
[----:B----4-:R1:W-:Y:S04]  /*44eb0*/  @P5 STG.E desc[UR34][R136.64], R14 ;  /* 0x0000000e88005986 */ /* 0x0103e8000c101922 */
[----:B-1----:R-:W4:Y:S01]  /*44ec0*/  LDL.LU R14, [R1+0xe80] ;  /* 0x000e8000010e7983 */ /* 0x002f220000300800 */
[----:B------:R-:W-:-:S03]  /*44ed0*/  ISETP.GE.AND P5, PT, R138, UR7, PT ;  /* 0x000000078a007c0c */ /* 0x000fc6000bfa6270 */
[----:B------:R-:W4:Y:S01]  /*44ee0*/  LDL.LU R148, [R1+0xe70] ;  /* 0x000e700001947983 */ /* 0x000f220000300800 */
[----:B------:R-:W-:Y:S01]  /*44ef0*/  ISETP.LT.AND P6, PT, R152, UR5, !P5 ;  /* 0x0000000598007c0c */ /* 0x000fe2000efc1270 */
[----:B------:R-:W-:Y:S01]  /*44f00*/  IMAD.WIDE R136, R16, 0x4, R2 ;  /* 0x0000000410887825 */ /* 0x000fe200078e0202 */
[----:B------:R-:W-:Y:S01]  /*44f10*/  ULDC UR5, c[0x0][0x228] ;  /* 0x00008a0000057ab9 */ /* 0x000fe20000000800 */
[----:B------:R-:W4:Y:S10]  /*44f20*/  LDL.LU R147, [R1+0xc20] ;  /* 0x000c200001937983 */ /* 0x000f340000300800 */
[----:B------:R1:W-:Y:S01]  /*44f30*/  @P6 STG.E desc[UR34][R136.64], R19 ;  /* 0x0000001388006986 */ /* 0x0003e2000c101922 */
[----:B------:R-:W-:Y:S01]  /*44f40*/  ISETP.LT.AND P6, PT, R154, UR5, !P5 ;  /* 0x000000059a007c0c */ /* 0x000fe2000efc1270 */
[----:B------:R-:W-:Y:S01]  /*44f50*/  ULDC UR5, c[0x0][0x228] ;  /* 0x00008a0000057ab9 */ /* 0x000fe20000000800 */
[----:B-1----:R-:W-:-:S11]  /*44f60*/  IMAD.WIDE R136, R16, 0x4, R4 ;  /* 0x0000000410887825 */ /* 0x002fd600078e0204 */
[----:B--2---:R1:W-:Y:S01]  /*44f70*/  @P6 STG.E desc[UR34][R136.64], R17 ;  /* 0x0000001188006986 */ /* 0x0043e2000c101922 */
[----:B------:R-:W-:Y:S01]  /*44f80*/  ISETP.LT.AND P6, PT, R156, UR5, !P5 ;  /* 0x000000059c007c0c */ /* 0x000fe2000efc1270 */
[----:B------:R-:W-:Y:S02]  /*44f90*/  VIADD R138, R23, 0x18 ;  /* 0x00000018178a7836 */ /* 0x000fe40000000000 */
[----:B-1----:R-:W2:Y:S01]  /*44fa0*/  LDL.LU R17, [R1+0xa20] ;  /* 0x000a200001117983 */ /* 0x002ea20000300800 */
[C---:B------:R-:W-:Y:S01]  /*44fb0*/  IMAD.WIDE R136, R16.reuse, 0x4, R6 ;  /* 0x0000000410887825 */ /* 0x040fe200078e0206 */
[----:B------:R-:W-:Y:S02]  /*44fc0*/  ULDC UR5, c[0x0][0x228] ;  /* 0x00008a0000057ab9 */ /* 0x000fe40000000800 */
[----:B------:R-:W2:Y:S06]  /*44fd0*/  LDL.LU R19, [R1+0x1048] ;  /* 0x0010480001137983 */ /* 0x000eac0000300800 */
[----:B------:R1:W-:Y:S02]  /*44fe0*/  @P6 STG.E desc[UR34][R136.64], R20 ;  /* 0x0000001488006986 */ /* 0x0003e4000c101922 */
[----:B-1----:R-:W-:-:S02]  /*44ff0*/  IMAD.WIDE R136, R16, 0x4, R8 ;  /* 0x0000000410887825 */ /* 0x002fc400078e0208 */
[----:B------:R-:W2:Y:S01]  /*45000*/  LDL.LU R16, [R1+0x830] ;  /* 0x0008300001107983 */ /* 0x000ea20000300800 */
[----:B------:R-:W-:Y:S01]  /*45010*/  ISETP.LT.AND P5, PT, R155, UR6, !P5 ;  /* 0x000000069b007c0c */ /* 0x000fe2000efa1270 */
[----:B------:R-:W-:Y:S02]  /*45020*/  ULDC.64 UR6, c[0x0][0x228] ;  /* 0x00008a0000067ab9 */ /* 0x000fe40000000a00 */
[----:B------:R-:W2:Y:S04]  /*45030*/  LDL.LU R146, [R1+0x630] ;  /* 0x0006300001927983 */ /* 0x000ea80000300800 */
[----:B------:R-:W2:Y:S06]  /*45040*/  LDL.LU R20, [R1+0x430] ;  /* 0x0004300001147983 */ /* 0x000eac0000300800 */
[----:B---3--:R1:W-:Y:S01]  /*45050*/  @P5 STG.E desc[UR34][R136.64], R15 ;  /* 0x0000000f88005986 */ /* 0x0083e2000c101922 */
[----:B------:R-:W-:-:S04]  /*45060*/  ISETP.GE.AND P5, PT, R138, UR7, PT ;  /* 0x000000078a007c0c */ /* 0x000fc8000bfa6270 */
[----:B------:R-:W-:Y:S01]  /*45070*/  ISETP.LT.AND P6, PT, R152, UR5, !P5 ;  /* 0x0000000598007c0c */ /* 0x000fe2000efc1270 */
[----:B------:R-:W-:Y:S01]  /*45080*/  ULDC UR5, c[0x0][0x228] ;  /* 0x00008a0000057ab9 */ /* 0x000fe20000000800 */
[----:B-1----:R-:W-:Y:S01]  /*45090*/  IMAD.WIDE R136, R18, 0x4, R2 ;  /* 0x0000000412887825 */ /* 0x002fe200078e0202 */
[----:B------:R-:W3:Y:S10]  /*450a0*/  LDL.LU R15, [R1+0x104c] ;  /* 0x00104c00010f7983 */ /* 0x000ef40000300800 */
[----:B----4-:R1:W-:Y:S04]  /*450b0*/  @P6 STG.E desc[UR34][R136.64], R14 ;  /* 0x0000000e88006986 */ /* 0x0103e8000c101922 */
[----:B-1----:R-:W4:Y:S01]  /*450c0*/  LDL.LU R14, [R1+0x230] ;  /* 0x00023000010e7983 */ /* 0x002f220000300800 */
[----:B------:R-:W-:Y:S01]  /*450d0*/  ISETP.LT.AND P6, PT, R154, UR5, !P5 ;  /* 0x000000059a007c0c */ /* 0x000fe2000efc1270 */
[----:B------:R-:W-:Y:S01]  /*450e0*/  IMAD.WIDE R136, R18, 0x4, R4 ;  /* 0x0000000412887825 */ /* 0x000fe200078e0204 */
[----:B------:R-:W-:-:S11]  /*450f0*/  ULDC UR5, c[0x0][0x228] ;  /* 0x00008a0000057ab9 */ /* 0x000fd60000000800 */
[----:B------:R1:W-:Y:S01]  /*45100*/  @P6 STG.E desc[UR34][R136.64], R148 ;  /* 0x0000009488006986 */ /* 0x0003e2000c101922 */
[----:B------:R-:W-:Y:S01]  /*45110*/  ISETP.LT.AND P6, PT, R156, UR5, !P5 ;  /* 0x000000059c007c0c */ /* 0x000fe2000efc1270 */
[----:B------:R-:W-:Y:S01]  /*45120*/  VIADD R138, R23, 0x19 ;  /* 0x00000019178a7836 */ /* 0x000fe20000000000 */
[----:B------:R-:W-:Y:S01]  /*45130*/  ISETP.LT.AND P5, PT, R155, UR6, !P5 ;  /* 0x000000069b007c0c */ /* 0x000fe2000efa1270 */
[----:B------:R-:W-:Y:S01]  /*45140*/  ULDC UR5, c[0x0][0x22c] ;  /* 0x00008b0000057ab9 */ /* 0x000fe20000000800 */
[----:B------:R-:W-:Y:S01]  /*45150*/  ULDC UR6, c[0x0][0x228] ;  /* 0x00008a0000067ab9 */ /* 0x000fe20000000800 */
[----:B-1----:R-:W-:-:S08]  /*45160*/  IMAD.WIDE R136, R18, 0x4, R6 ;  /* 0x0000000412887825 */ /* 0x002fd000078e0206 */
[----:B------:R1:W-:Y:S02]  /*45170*/  @P6 STG.E desc[UR34][R136.64], R147 ;  /* 0x0000009388006986 */ /* 0x0003e4000c101922 */
[----:B-1----:R-:W-:Y:S02]  /*45180*/  IMAD.WIDE R136, R18, 0x4, R8 ;  /* 0x0000000412887825 */ /* 0x002fe400078e0208 */
[----:B------:R-:W3:Y:S04]  /*45190*/  LDL.LU R18, [R1+0xe84] ;  /* 0x000e840001127983 */ /* 0x000ee80000300800 */
[----:B--2---:R1:W-:Y:S01]  /*451a0*/  @P5 STG.E desc[UR34][R136.64], R17 ;  /* 0x0000001188005986 */ /* 0x0043e2000c101922 */
[----:B------:R-:W-:Y:S01]  /*451b0*/  ISETP.GE.AND P5, PT, R138, UR5, PT ;  /* 0x000000058a007c0c */ /* 0x000fe2000bfa6270 */
[----:B------:R-:W-:-:S03]  /*451c0*/  ULDC UR5, c[0x0][0x228] ;  /* 0x00008a0000057ab9 */ /* 0x000fc60000000800 */
[----:B------:R-:W-:Y:S01]  /*451d0*/  ISETP.LT.AND P6, PT, R152, UR6, !P5 ;  /* 0x0000000698007c0c */ /* 0x000fe2000efc1270 */
[----:B-1----:R-:W2:Y:S01]  /*451e0*/  LDL.LU R17, [R1+0xe74] ;  /* 0x000e740001117983 */ /* 0x002ea20000300800 */
[----:B------:R-:W-:Y:S01]  /*451f0*/  IMAD.WIDE R136, R19, 0x4, R2 ;  /* 0x0000000413887825 */ /* 0x000fe200078e0202 */
[----:B------:R-:W-:-:S10]  /*45200*/  ULDC UR6, c[0x0][0x228] ;  /* 0x00008a0000067ab9 */ /* 0x000fd40000000800 */
[----:B------:R1:W-:Y:S04]  /*45210*/  @P6 STG.E desc[UR34][R136.64], R16 ;  /* 0x0000001088006986 */ /* 0x0003e8000c101922 */
[----:B-1----:R-:W2:Y:S01]  /*45220*/  LDL.LU R16, [R1+0xc24] ;  /* 0x000c240001107983 */ /* 0x002ea20000300800 */
[----:B------:R-:W-:Y:S01]  /*45230*/  ISETP.LT.AND P6, PT, R154, UR5, !P5 ;  /* 0x000000059a007c0c */ /* 0x000fe2000efc1270 */
[----:B------:R-:W-:Y:S01]  /*45240*/  IMAD.WIDE R136, R19, 0x4, R4 ;  /* 0x0000000413887825 */ /* 0x000fe200078e0204 */
[----:B------:R-:W-:Y:S01]  /*45250*/  ULDC UR5, c[0x0][0x228] ;  /* 0x00008a0000057ab9 */ /* 0x000fe20000000800 */
[----:B------:R-:W2:Y:S10]  /*45260*/  LDL.LU R149, [R1+0x1054] ;  /* 0x0010540001957983 */ /* 0x000eb40000300800 */
[----:B------:R1:W-:Y:S01]  /*45270*/  @P6 STG.E desc[UR34][R136.64], R146 ;  /* 0x0000009288006986 */ /* 0x0003e2000c101922 */
[----:B------:R-:W-:Y:S01]  /*45280*/  ISETP.LT.AND P6, PT, R156, UR5, !P5 ;  /* 0x000000059c007c0c */ /* 0x000fe2000efc1270 */
[----:B------:R-:W-:-:S02]  /*45290*/  ULDC UR5, c[0x0][0x228] ;  /* 0x00008a0000057ab9 */ /* 0x000fc40000000800 */
[----:B------:R-:W-:Y:S01]  /*452a0*/  ISETP.LT.AND P5, PT, R155, UR5, !P5 ;  /* 0x000000059b007c0c */ /* 0x000fe2000efa1270 */
[----:B------:R-:W-:Y:S01]  /*452b0*/  VIADD R138, R23, 0x1a ;  /* 0x0000001a178a7836 */ /* 0x000fe20000000000 */
[----:B------:R-:W-:Y:S01]  /*452c0*/  ULDC UR5, c[0x0][0x22c] ;  /* 0x00008b0000057ab9 */ /* 0x000fe20000000800 */
[----:B-1----:R-:W-:-:S07]  /*452d0*/  IMAD.WIDE R136, R19, 0x4, R6 ;  /* 0x0000000413887825 */ /* 0x002fce00078e0206 */
[----:B------:R1:W-:Y:S02]  /*452e0*/  @P6 STG.E desc[UR34][R136.64], R20 ;  /* 0x0000001488006986 */ /* 0x0003e4000c101922 */
[----:B-1----:R-:W-:-:S05]  /*452f0*/  IMAD.WIDE R136, R19, 0x4, R8 ;  /* 0x0000000413887825 */ /* 0x002fca00078e0208 */
[----:B----4-:R1:W-:Y:S04]  /*45300*/  @P5 STG.E desc[UR34][R136.64], R14 ;  /* 0x0000000e88005986 */ /* 0x0103e8000c101922 */
[----:B-1----:R-:W4:Y:S04]  /*45310*/  LDL.LU R14, [R1+0xa24] ;  /* 0x000a2400010e7983 */ /* 0x002f280000300800 */
[----:B------:R-:W4:Y:S01]  /*45320*/  LDL.LU R144, [R1+0x1050] ;  /* 0x0010500001907983 */ /* 0x000f220000300800 */
[----:B------:R-:W-:Y:S01]  /*45330*/  ISETP.GE.AND P5, PT, R138, UR5, PT ;  /* 0x000000058a007c0c */ /* 0x000fe2000bfa6270 */
[----:B---3--:R-:W-:Y:S01]  /*45340*/  IMAD.WIDE R136, R15, 0x4, R2 ;  /* 0x000000040f887825 */ /* 0x008fe200078e0202 */
[----:B------:R-:W-:Y:S01]  /*45350*/  ULDC UR5, c[0x0][0x228] ;  /* 0x00008a0000057ab9 */ /* 0x000fe20000000800 */
[----:B------:R-:W3:Y:S04]  /*45360*/  LDL.LU R138, [R1+0x834] ;  /* 0x00083400018a7983 */ /* 0x000ee80000300800 */
[----:B------:R-:W3:Y:S04]  /*45370*/  LDL.LU R252, [R1+0x634] ;  /* 0x0006340001fc7983 */ /* 0x000ee80000300800 */
[----:B------:R-:W3:Y:S04]  /*45380*/  LDL.LU R159, [R1+0x434] ;  /* 0x00043400019f7983 */ /* 0x000ee80000300800 */
[----:B------:R-:W3:Y:S04]  /*45390*/  LDL.LU R145, [R1+0x234] ;  /* 0x0002340001917983 */ /* 0x000ee80000300800 */
[----:B------:R-:W3:Y:S04]  /*453a0*/  LDL.LU R139, [R1+0xe88] ;  /* 0x000e8800018b7983 */ /* 0x000ee80000300800 */
[----:B------:R-:W3:Y:S01]  /*453b0*/  LDL.LU R153, [R1+0xe78] ;  /* 0x000e780001997983 */ /* 0x000ee20000300800 */
[----:B------:R-:W-:-:S03]  /*453c0*/  ISETP.LT.AND P6, PT, R152, UR6, !P5 ;  /* 0x0000000698007c0c */ /* 0x000fc6000efc1270 */
[----:B------:R-:W3:Y:S04]  /*453d0*/  LDL.LU R151, [R1+0xc28] ;  /* 0x000c280001977983 */ /* 0x000ee80000300800 */
[----:B------:R-:W3:Y:S04]  /*453e0*/  LDL.LU R150, [R1+0xa28] ;  /* 0x000a280001967983 */ /* 0x000ee80000300800 */
[----:B------:R-:W3:Y:S04]  /*453f0*/  LDL.LU R148, [R1+0x838] ;  /* 0x0008380001947983 */ /* 0x000ee80000300800 */
[----:B------:R1:W-:Y:S01]  /*45400*/  @P6 STG.E desc[UR34][R136.64], R18 ;  /* 0x0000001288006986 */ /* 0x0003e2000c101922 */
[----:B------:R-:W-:Y:S01]  /*45410*/  ISETP.LT.AND P6, PT, R154, UR5, !P5 ;  /* 0x000000059a007c0c */ /* 0x000fe2000efc1270 */
[----:B------:R-:W-:-:S02]  /*45420*/  ULDC UR5, c[0x0][0x228] ;  /* 0x00008a0000057ab9 */ /* 0x000fc40000000800 */
[----:B------:R-:W3:Y:S04]  /*45430*/  LDL.LU R147, [R1+0x638] ;  /* 0x0006380001937983 */ /* 0x000ee80000300800 */
[----:B------:R-:W3:Y:S04]  /*45440*/  LDL.LU R20, [R1+0x438] ;  /* 0x0004380001147983 */ /* 0x000ee80000300800 */
[----:B------:R-:W3:Y:S01]  /*45450*/  LDL.LU R19, [R1+0x1058] ;  /* 0x0010580001137983 */ /* 0x000ee20000300800 */
[----:B-1----:R-:W-:-:S03]  /*45460*/  IMAD.WIDE R136, R15, 0x4, R4 ;  /* 0x000000040f887825 */ /* 0x002fc600078e0204 */
[----:B------:R-:W3:Y:S04]  /*45470*/  LDL.LU R18, [R1+0x238] ;  /* 0x0002380001127983 */ /* 0x000ee80000300800 */
[----:B--2---:R1:W-:Y:S01]  /*45480*/  @P6 STG.E desc[UR34][R136.64], R17 ;  /* 0x0000001188006986 */ /* 0x0043e2000c101922 */
[----:B------:R-:W-:Y:S01]  /*45490*/  ISETP.LT.AND P6, PT, R156, UR5, !P5 ;  /* 0x000000059c007c0c */ /* 0x000fe2000efc1270 */
[----:B------:R-:W-:Y:S01]  /*454a0*/  ULDC UR5, c[0x0][0x228] ;  /* 0x00008a0000057ab9 */ /* 0x000fe20000000800 */
[C---:B-1----:R-:W-:Y:S01]  /*454b0*/  IMAD.WIDE R136, R15.reuse, 0x4, R6 ;  /* 0x000000040f887825 */ /* 0x042fe200078e0206 */
[----:B------:R-:W2:Y:S10]  /*454c0*/  LDL.LU R17, [R1+0xe8c] ;  /* 0x000e8c0001117983 */ /* 0x000eb40000300800 */
[----:B------:R1:W-:Y:S02]  /*454d0*/  @P6 STG.E desc[UR34][R136.64], R16 ;  /* 0x0000001088006986 */ /* 0x0003e4000c101922 */
[----:B-1----:R-:W-:-:S02]  /*454e0*/  IMAD.WIDE R136, R15, 0x4, R8 ;  /* 0x000000040f887825 */ /* 0x002fc400078e0208 */
[----:B------:R-:W2:Y:S04]  /*454f0*/  LDL.LU R16, [R1+0xe7c] ;  /* 0x000e7c0001107983 */ /* 0x000ea80000300800 */
[----:B------:R-:W2:Y:S04]  /*45500*/  LDL.LU R15, [R1+0xc2c] ;  /* 0x000c2c00010f7983 */ /* 0x000ea80000300800 */
[----:B------:R-:W2:Y:S01]  /*45510*/  LDL.LU R146, [R1+0x105c] ;  /* 0x00105c0001927983 */ /* 0x000ea20000300800 */
[----:B------:R-:W-:Y:S01]  /*45520*/  ISETP.LT.AND P5, PT, R155, UR5, !P5 ;  /* 0x000000059b007c0c */ /* 0x000fe2000efa1270 */
[----:B------:R-:W-:Y:S01]  /*45530*/  ULDC UR5, c[0x0][0x228] ;  /* 0x00008a0000057ab9 */ /* 0x000fe20000000800 */
[----:B------:R-:W-:-:S11]  /*45540*/  LOP3.LUT P6, RZ, R0, 0x400, RZ, 0xc0, !PT ;  /* 0x0000040000ff7812 */ /* 0x000fd600078cc0ff */
[----:B----4-:R1:W-:Y:S01]  /*45550*/  @P5 STG.E desc[UR34][R136.64], R14 ;  /* 0x0000000e88005986 */ /* 0x0103e2000c101922 */
[----:B------:R-:W-:Y:S01]  /*45560*/  ISETP.LT.AND P5, PT, R152, UR5, !P4 ;  /* 0x0000000598007c0c */ /* 0x000fe2000e7a1270 */
[----:B------:R-:W-:Y:S02]  /*45570*/  ULDC UR5, c[0x0][0x228] ;  /* 0x00008a0000057ab9 */ /* 0x000fe40000000800 */
[----:B------:R-:W-:Y:S01]  /*45580*/  ISETP.LT.AND P4, PT, R154, UR5, !P4 ;  /* 0x000000059a007c0c */ /* 0x000fe2000e781270 */
[----:B------:R-:W-:Y:S01]  /*45590*/  ULDC UR5, c[0x0][0x22c] ;  /* 0x00008b0000057ab9 */ /* 0x000fe20000000800 */
[C---:B-1----:R-:W-:Y:S01]  /*455a0*/  IMAD.WIDE R136, R144.reuse, 0x4, R2 ;  /* 0x0000000490887825 */ /* 0x042fe200078e0202 */
[----:B------:R-:W4:Y:S07]  /*455b0*/  LDL.LU R14, [R1+0x1418] ;  /* 0x00141800010e7983 */ /* 0x000f2e0000300800 */
[----:B---3--:R1:W-:Y:S02]  /*455c0*/  @P5 STG.E desc[UR34][R136.64], R138 ;  /* 0x0000008a88005986 */ /* 0x0083e4000c101922 */
[----:B-1----:R-:W-:-:S05]  /*455d0*/  IMAD.WIDE R136, R144, 0x4, R4 ;  /* 0x0000000490887825 */ /* 0x002fca00078e0204 */
[----:B------:R1:W-:Y:S02]  /*455e0*/  @P4 STG.E desc[UR34][R136.64], R252 ;  /* 0x000000fc88004986 */ /* 0x0003e4000c101922 */
[----:B-1----:R-:W-:-:S05]  /*455f0*/  IMAD.WIDE R136, R144, 0x4, R6 ;  /* 0x0000000490887825 */ /* 0x002fca00078e0206 */
[----:B------:R1:W-:Y:S02]  /*45600*/  @P3 STG.E desc[UR34][R136.64], R159 ;  /* 0x0000009f88003986 */ /* 0x0003e4000c101922 */
[----:B-1----:R-:W-:-:S05]  /*45610*/  IMAD.WIDE R136, R144, 0x4, R8 ;  /* 0x0000000490887825 */ /* 0x002fca00078e0208 */
[----:B------:R1:W-:Y:S02]  /*45620*/  @P2 STG.E desc[UR34][R136.64], R145 ;  /* 0x0000009188002986 */ /* 0x0003e4000c101922 */
[----:B-1----:R-:W-:-:S05]  /*45630*/  IMAD.WIDE R136, R149, 0x4, R2 ;  /* 0x0000000495887825 */ /* 0x002fca00078e0202 */
[----:B------:R1:W-:Y:S02]  /*45640*/  @P1 STG.E desc[UR34][R136.64], R139 ;  /* 0x0000008b88001986 */ /* 0x0003e4000c101922 */
[----:B-1----:R-:W-:-:S05]  /*45650*/  IMAD.WIDE R136, R149, 0x4, R4 ;  /* 0x0000000495887825 */ /* 0x002fca00078e0204 */
[----:B------:R1:W-:Y:S01]  /*45660*/  @P0 STG.E desc[UR34][R136.64], R153 ;  /* 0x0000009988000986 */ /* 0x0003e2000c101922 */
[----:B------:R-:W-:Y:S01]  /*45670*/  LOP3.LUT P0, RZ, R158, 0x2, RZ, 0xc0, !PT ;  /* 0x000000029eff7812 */ /* 0x000fe2000780c0ff */
[----:B-1----:R-:W-:-:S12]  /*45680*/  IMAD.WIDE R136, R149, 0x4, R6 ;  /* 0x0000000495887825 */ /* 0x002fd800078e0206 */
[----:B------:R1:W-:Y:S01]  /*45690*/  @P0 STG.E desc[UR34][R136.64], R151 ;  /* 0x0000009788000986 */ /* 0x0003e2000c101922 */
[----:B------:R-:W-:Y:S02]  /*456a0*/  LOP3.LUT P0, RZ, R158, 0x1, RZ, 0xc0, !PT ;  /* 0x000000019eff7812 */ /* 0x000fe4000780c0ff */
[C---:B------:R-:W-:Y:S02]  /*456b0*/  LOP3.LUT P1, RZ, R0.reuse, 0x8, RZ, 0xc0, !PT ;  /* 0x0000000800ff7812 */ /* 0x040fe4000782c0ff */
[----:B------:R-:W-:Y:S01]  /*456c0*/  LOP3.LUT P2, RZ, R0, 0x10, RZ, 0xc0, !PT ;  /* 0x0000001000ff7812 */ /* 0x000fe2000784c0ff */
[----:B-1----:R-:W-:-:S08]  /*456d0*/  IMAD.WIDE R136, R149, 0x4, R8 ;  /* 0x0000000495887825 */ /* 0x002fd000078e0208 */
[----:B------:R1:W-:Y:S01]  /*456e0*/  @P0 STG.E desc[UR34][R136.64], R150 ;  /* 0x0000009688000986 */ /* 0x0003e2000c101922 */
[----:B------:R-:W-:Y:S01]  /*456f0*/  LOP3.LUT P3, RZ, R0, 0x20, RZ, 0xc0, !PT ;  /* 0x0000002000ff7812 */ /* 0x000fe2000786c0ff */
[----:B-1----:R-:W-:-:S05]  /*45700*/  IMAD.WIDE R136, R19, 0x4, R2 ;  /* 0x0000000413887825 */ /* 0x002fca00078e0202 */
[----:B------:R1:W-:Y:S01]  /*45710*/  @P1 STG.E desc[UR34][R136.64], R148 ;  /* 0x0000009488001986 */ /* 0x0003e2000c101922 */
[----:B------:R-:W-:Y:S01]  /*45720*/  LOP3.LUT P4, RZ, R0, 0x100, RZ, 0xc0, !PT ;  /* 0x0000010000ff7812 */ /* 0x000fe2000788c0ff */
[----:B-1----:R-:W-:-:S05]  /*45730*/  IMAD.WIDE R136, R19, 0x4, R4 ;  /* 0x0000000413887825 */ /* 0x002fca00078e0204 */
[----:B------:R1:W-:Y:S01]  /*45740*/  @P2 STG.E desc[UR34][R136.64], R147 ;  /* 0x0000009388002986 */ /* 0x0003e2000c101922 */
[----:B------:R-:W-:Y:S01]  /*45750*/  LOP3.LUT P5, RZ, R0, 0x200, RZ, 0xc0, !PT ;  /* 0x0000020000ff7812 */ /* 0x000fe200078ac0ff */
[----:B-1----:R-:W-:-:S05]  /*45760*/  IMAD.WIDE R136, R19, 0x4, R6 ;  /* 0x0000000413887825 */ /* 0x002fca00078e0206 */
[----:B------:R1:W-:Y:S02]  /*45770*/  @P3 STG.E desc[UR34][R136.64], R20 ;  /* 0x0000001488003986 */ /* 0x0003e4000c101922 */
[----:B-1----:R-:W-:Y:S02]  /*45780*/  IMAD.WIDE R136, R19, 0x4, R8 ;  /* 0x0000000413887825 */ /* 0x002fe400078e0208 */
[----:B------:R-:W3:Y:S04]  /*45790*/  LDL.LU R20, [R1+0xa2c] ;  /* 0x000a2c0001147983 */ /* 0x000ee80000300800 */
[----:B------:R2:W-:Y:S04]  /*457a0*/  @P4 STG.E desc[UR34][R136.64], R18 ;  /* 0x0000001288004986 */ /* 0x0005e8000c101922 */
[----:B------:R-:W4:Y:S01]  /*457b0*/  LDL.LU R19, [R1+0x83c] ;  /* 0x00083c0001137983 */ /* 0x000f220000300800 */
[----:B--2---:R-:W-:-:S03]  /*457c0*/  IMAD.WIDE R136, R146, 0x4, R2 ;  /* 0x0000000492887825 */ /* 0x004fc600078e0202 */
[----:B------:R-:W2:Y:S04]  /*457d0*/  LDL.LU R18, [R1+0x63c] ;  /* 0x00063c0001127983 */ /* 0x000ea80000300800 */
[----:B------:R1:W-:Y:S02]  /*457e0*/  @P5 STG.E desc[UR34][R136.64], R17 ;  /* 0x0000001188005986 */ /* 0x0003e4000c101922 */
[----:B-1----:R-:W-:Y:S02]  /*457f0*/  IMAD.WIDE R136, R146, 0x4, R4 ;  /* 0x0000000492887825 */ /* 0x002fe400078e0204 */
[----:B------:R-:W2:Y:S04]  /*45800*/  LDL.LU R17, [R1+0x43c] ;  /* 0x00043c0001117983 */ /* 0x000ea80000300800 */
[----:B------:R1:W-:Y:S04]  /*45810*/  @P6 STG.E desc[UR34][R136.64], R16 ;  /* 0x0000001088006986 */ /* 0x0003e8000c101922 */
[----:B-1----:R-:W4:Y:S01]  /*45820*/  LDL.LU R16, [R1+0x1060] ;  /* 0x0010600001107983 */ /* 0x002f220000300800 */
[----:B------:R-:W-:Y:S01]  /*45830*/  LOP3.LUT P0, RZ, R22, 0x80000000, RZ, 0xc0, !PT ;  /* 0x8000000016ff7812 */ /* 0x000fe2000780c0ff */
[----:B------:R-:W-:-:S12]  /*45840*/  IMAD.WIDE R136, R146, 0x4, R6 ;  /* 0x0000000492887825 */ /* 0x000fd800078e0206 */
[----:B------:R1:W-:Y:S04]  /*45850*/  @P0 STG.E desc[UR34][R136.64], R15 ;  /* 0x0000000f88000986 */ /* 0x0003e8000c101922 */
[----:B-1----:R-:W2:Y:S04]  /*45860*/  LDL.LU R15, [R1+0x23c] ;  /* 0x00023c00010f7983 */ /* 0x002ea80000300800 */
[----:B------:R-:W2:Y:S04]  /*45870*/  LDL.LU R145, [R1+0x1064] ;  /* 0x0010640001917983 */ /* 0x000ea80000300800 */
[----:B------:R-:W2:Y:S04]  /*45880*/  LDL.LU R252, [R1+0xe90] ;  /* 0x000e900001fc7983 */ /* 0x000ea80000300800 */
[----:B------:R-:W2:Y:S01]  /*45890*/  LDL.LU R159, [R1+0xc30] ;  /* 0x000c3000019f7983 */ /* 0x000ea20000300800 */
[----:B------:R-:W-:-:S03]  /*458a0*/  LOP3.LUT P1, RZ, R0, 0x1000000, RZ, 0xc0, !PT ;  /* 0x0100000000ff7812 */ /* 0x000fc6000782c0ff */
[----:B------:R-:W2:Y:S01]  /*458b0*/  LDL.LU R144, [R1+0xa30] ;  /* 0x000a300001907983 */ /* 0x000ea20000300800 */
[----:B------:R-:W-:-:S03]  /*458c0*/  LOP3.LUT R22, R22, 0xff7fffff, RZ, 0xc0, !PT ;  /* 0xff7fffff16167812 */ /* 0x000fc600078ec0ff */
[----:B------:R-:W2:Y:S04]  /*458d0*/  LDL.LU R139, [R1+0x840] ;  /* 0x00084000018b7983 */ /* 0x000ea80000300800 */
[----:B------:R-:W2:Y:S02]  /*458e0*/  LDL.LU R150, [R1+0x1068] ;  /* 0x0010680001967983 */ /* 0x000ea40000300800 */
[----:B------:R-:W-:Y:S02]  /*458f0*/  @P1 LOP3.LUT R22, R22, 0x800000, RZ, 0xfc, !PT ;  /* 0x0080000016161812 */ /* 0x000fe400078efcff */
[----:B------:R-:W-:Y:S01]  /*45900*/  LOP3.LUT P1, RZ, R0, 0x800000, RZ, 0xc0, !PT ;  /* 0x0080000000ff7812 */ /* 0x000fe2000782c0ff */
[----:B------:R-:W2:Y:S01]  /*45910*/  LDL.LU R153, [R1+0x640] ;  /* 0x0006400001997983 */ /* 0x000ea20000300800 */
[----:B------:R-:W-:-:S03]  /*45920*/  LOP3.LUT R22, R22, 0xfeffffff, RZ, 0xc0, !PT ;  /* 0xfeffffff16167812 */ /* 0x000fc600078ec0ff */
[----:B------:R-:W2:Y:S01]  /*45930*/  LDL.LU R151, [R1+0x440] ;  /* 0x0004400001977983 */ /* 0x000ea20000300800 */
[C---:B------:R-:W-:Y:S02]  /*45940*/  LOP3.LUT P4, RZ, R0.reuse, 0x1000, RZ, 0xc0, !PT ;  /* 0x0000100000ff7812 */ /* 0x040fe4000788c0ff */
[----:B------:R-:W-:Y:S01]  /*45950*/  LOP3.LUT P5, RZ, R0, 0x2000, RZ, 0xc0, !PT ;  /* 0x0000200000ff7812 */ /* 0x000fe200078ac0ff */
[----:B------:R-:W2:Y:S04]  /*45960*/  LDL.LU R149, [R1+0x240] ;  /* 0x0002400001957983 */ /* 0x000ea80000300800 */
[----:B------:R-:W-:Y:S02]  /*45970*/  @P1 LOP3.LUT R22, R22, 0x1000000, RZ, 0xfc, !PT ;  /* 0x0100000016161812 */ /* 0x000fe400078efcff */
[----:B------:R-:W-:-:S02]  /*45980*/  LOP3.LUT P1, RZ, R0, 0x400000, RZ, 0xc0, !PT ;  /* 0x0040000000ff7812 */ /* 0x000fc4000782c0ff */
[----:B------:R-:W-:-:S11]  /*45990*/  LOP3.LUT R22, R22, 0xfdffffff, RZ, 0xc0, !PT ;  /* 0xfdffffff16167812 */ /* 0x000fd600078ec0ff */
[----:B------:R-:W-:Y:S02]  /*459a0*/  @P1 LOP3.LUT R22, R22, 0x2000000, RZ, 0xfc, !PT ;  /* 0x0200000016161812 */ /* 0x000fe400078efcff */
[----:B------:R-:W-:Y:S02]  /*459b0*/  LOP3.LUT P1, RZ, R0, 0x200000, RZ, 0xc0, !PT ;  /* 0x0020000000ff7812 */ /* 0x000fe4000782c0ff */
[----:B------:R-:W-:Y:S01]  /*459c0*/  LOP3.LUT R22, R22, 0xfbffffff, RZ, 0xc0, !PT ;  /* 0xfbffffff16167812 */ /* 0x000fe200078ec0ff */
[----:B------:R-:W-:-:S10]  /*459d0*/  IMAD.WIDE R136, R146, 0x4, R8 ;  /* 0x0000000492887825 */ /* 0x000fd400078e0208 */
[----:B------:R-:W-:Y:S02]  /*459e0*/  @P1 LOP3.LUT R22, R22, 0x4000000, RZ, 0xfc, !PT ;  /* 0x0400000016161812 */ /* 0x000fe400078efcff */
[----:B------:R-:W-:Y:S02]  /*459f0*/  LOP3.LUT P1, RZ, R0, 0x100000, RZ, 0xc0, !PT ;  /* 0x0010000000ff7812 */ /* 0x000fe4000782c0ff */
[----:B------:R-:W-:-:S11]  /*45a00*/  LOP3.LUT R22, R22, 0xf7ffffff, RZ, 0xc0, !PT ;  /* 0xf7ffffff16167812 */ /* 0x000fd600078ec0ff */
[----:B------:R-:W-:Y:S02]  /*45a10*/  @P1 LOP3.LUT R22, R22, 0x8000000, RZ, 0xfc, !PT ;  /* 0x0800000016161812 */ /* 0x000fe400078efcff */
[----:B------:R-:W-:Y:S02]  /*45a20*/  LOP3.LUT P1, RZ, R0, 0x80000, RZ, 0xc0, !PT ;  /* 0x0008000000ff7812 */ /* 0x000fe4000782c0ff */
[----:B------:R-:W-:-:S11]  /*45a30*/  LOP3.LUT R22, R22, 0xefffffff, RZ, 0xc0, !PT ;  /* 0xefffffff16167812 */ /* 0x000fd600078ec0ff */
[----:B------:R-:W-:Y:S02]  /*45a40*/  @P1 LOP3.LUT R22, R22, 0x10000000, RZ, 0xfc, !PT ;  /* 0x1000000016161812 */ /* 0x000fe400078efcff */
[----:B------:R-:W-:Y:S02]  /*45a50*/  LOP3.LUT P1, RZ, R0, 0x40000, RZ, 0xc0, !PT ;  /* 0x0004000000ff7812 */ /* 0x000fe4000782c0ff */
[----:B------:R-:W-:Y:S02]  /*45a60*/  LOP3.LUT R22, R22, 0xdfffffff, RZ, 0xc0, !PT ;  /* 0xdfffffff16167812 */ /* 0x000fe400078ec0ff */
[----:B------:R-:W-:-:S09]  /*45a70*/  LOP3.LUT P6, RZ, R0, 0x4000, RZ, 0xc0, !PT ;  /* 0x0000400000ff7812 */ /* 0x000fd200078cc0ff */
[----:B------:R-:W-:Y:S02]  /*45a80*/  @P1 LOP3.LUT R22, R22, 0x20000000, RZ, 0xfc, !PT ;  /* 0x2000000016161812 */ /* 0x000fe400078efcff */
[C---:B------:R-:W-:Y:S02]  /*45a90*/  LOP3.LUT P1, RZ, R0.reuse, 0x20000, RZ, 0xc0, !PT ;  /* 0x0002000000ff7812 */ /* 0x040fe4000782c0ff */
[----:B------:R-:W-:Y:S02]  /*45aa0*/  LOP3.LUT P0, RZ, R0, 0x8000, RZ, 0xc0, !PT ;  /* 0x0000800000ff7812 */ /* 0x000fe4000780c0ff */
[----:B------:R-:W-:-:S09]  /*45ab0*/  LOP3.LUT R22, R22, 0xbfffffff, RZ, 0xc0, !PT ;  /* 0xbfffffff16167812 */ /* 0x000fd200078ec0ff */
[----:B------:R-:W-:Y:S02]  /*45ac0*/  @P1 LOP3.LUT R22, R22, 0x40000000, RZ, 0xfc, !PT ;  /* 0x4000000016161812 */ /* 0x000fe400078efcff */
[----:B------:R-:W-:Y:S01]  /*45ad0*/  LOP3.LUT P1, RZ, R0, 0x10000, RZ, 0xc0, !PT ;  /* 0x0001000000ff7812 */ /* 0x000fe2000782c0ff */
[----:B---3--:R4:W-:Y:S02]  /*45ae0*/  @P4 STG.E desc[UR34][R136.64], R20 ;  /* 0x0000001488004986 */ /* 0x0089e4000c101922 */
[----:B----4-:R-:W-:-:S05]  /*45af0*/  IMAD.WIDE R136, R16, 0x4, R2 ;  /* 0x0000000410887825 */ /* 0x010fca00078e0202 */
[----:B------:R1:W-:Y:S04]  /*45b00*/  @P5 STG.E desc[UR34][R136.64], R19 ;  /* 0x0000001388005986 */ /* 0x0003e8000c101922 */
[----:B-1----:R-:W3:Y:S04]  /*45b10*/  LDL.LU R19, [R1+0x106c] ;  /* 0x00106c0001137983 */ /* 0x002ee80000300800 */
[----:B------:R-:W4:Y:S04]  /*45b20*/  LDL.LU R148, [R1+0x40] ;  /* 0x0000400001947983 */ /* 0x000f280000300800 */
[----:B------:R-:W3:Y:S04]  /*45b30*/  LDL.LU R147, [R1+0xe94] ;  /* 0x000e940001937983 */ /* 0x000ee80000300800 */
[----:B------:R-:W3:Y:S01]  /*45b40*/  LDL.LU R146, [R1+0xc34] ;  /* 0x000c340001927983 */ /* 0x000ee20000300800 */
[----:B------:R-:W-:-:S03]  /*45b50*/  IMAD.WIDE R136, R16, 0x4, R4 ;  /* 0x0000000410887825 */ /* 0x000fc600078e0204 */
[----:B------:R-:W3:Y:S04]  /*45b60*/  LDL.LU R20, [R1+0xa34] ;  /* 0x000a340001147983 */ /* 0x000ee80000300800 */
[----:B--2---:R1:W-:Y:S02]  /*45b70*/  @P6 STG.E desc[UR34][R136.64], R18 ;  /* 0x0000001288006986 */ /* 0x0043e4000c101922 */
[----:B-1----:R-:W-:-:S05]  /*45b80*/  IMAD.WIDE R136, R16, 0x4, R6 ;  /* 0x0000000410887825 */ /* 0x002fca00078e0206 */
[----:B------:R1:W-:Y:S02]  /*45b90*/  @P0 STG.E desc[UR34][R136.64], R17 ;  /* 0x0000001188000986 */ /* 0x0003e4000c101922 */
[----:B-1----:R-:W-:Y:S02]  /*45ba0*/  IMAD.WIDE R136, R16, 0x4, R8 ;  /* 0x0000000410887825 */ /* 0x002fe400078e0208 */
[----:B------:R-:W2:Y:S04]  /*45bb0*/  LDL.LU R17, [R1+0x844] ;  /* 0x0008440001117983 */ /* 0x000ea80000300800 */
[----:B------:R1:W-:Y:S04]  /*45bc0*/  @P1 STG.E desc[UR34][R136.64], R15 ;  /* 0x0000000f88001986 */ /* 0x0003e8000c101922 */
[----:B------:R-:W2:Y:S04]  /*45bd0*/  LDL.LU R16, [R1+0x644] ;  /* 0x0006440001107983 */ /* 0x000ea80000300800 */
[----:B-1----:R-:W2:Y:S04]  /*45be0*/  LDL.LU R15, [R1+0x444] ;  /* 0x00044400010f7983 */ /* 0x002ea80000300800 */
[----:B------:R-:W2:Y:S01]  /*45bf0*/  LDL.LU R18, [R1+0x1070] ;  /* 0x0010700001127983 */ /* 0x000ea20000300800 */
[----:B------:R-:W-:Y:S01]  /*45c00*/  LOP3.LUT P1, RZ, R22, 0x40000000, RZ, 0xc0, !PT ;  /* 0x4000000016ff7812 */ /* 0x000fe2000782c0ff */
[----:B------:R-:W-:-:S12]  /*45c10*/  IMAD.WIDE R136, R145, 0x4, R2 ;  /* 0x0000000491887825 */ /* 0x000fd800078e0202 */
[----:B------:R1:W-:Y:S01]  /*45c20*/  @P1 STG.E desc[UR34][R136.64], R252 ;  /* 0x000000fc88001986 */ /* 0x0003e2000c101922 */
[----:B------:R-:W-:Y:S01]  /*45c30*/  LOP3.LUT P1, RZ, R22, 0x20000000, RZ, 0xc0, !PT ;  /* 0x2000000016ff7812 */ /* 0x000fe2000782c0ff */
[----:B-1----:R-:W-:-:S12]  /*45c40*/  IMAD.WIDE R136, R145, 0x4, R4 ;  /* 0x0000000491887825 */ /* 0x002fd800078e0204 */
        /* <DEDUP_REMOVED lines=8> */
[----:B-1----:R-:W-:Y:S01]  /*45cd0*/  IMAD.WIDE R136, R150, 0x4, R2 ;  /* 0x0000000496887825 */ /* 0x002fe200078e0202 */
[----:B------:R-:W-:Y:S01]  /*45ce0*/  LOP3.LUT P2, RZ, R0, 0x2000000, RZ, 0xc0, !PT ;  /* 0x0200000000ff7812 */ /* 0x000fe2000784c0ff */
[----:B------:R-:W2:Y:S10]  /*45cf0*/  LDL.LU R139, [R1+0x1078] ;  /* 0x00107800018b7983 */ /* 0x000eb40000300800 */
[----:B------:R1:W-:Y:S01]  /*45d00*/  @P1 STG.E desc[UR34][R136.64], R153 ;  /* 0x0000009988001986 */ /* 0x0003e2000c101922 */
[----:B------:R-:W-:Y:S01]  /*45d10*/  LOP3.LUT P1, RZ, R22, 0x2000000, RZ, 0xc0, !PT ;  /* 0x0200000016ff7812 */ /* 0x000fe2000782c0ff */
[----:B-1----:R-:W-:-:S12]  /*45d20*/  IMAD.WIDE R136, R150, 0x4, R4 ;  /* 0x0000000496887825 */ /* 0x002fd800078e0204 */
[----:B------:R1:W-:Y:S01]  /*45d30*/  @P1 STG.E desc[UR34][R136.64], R151 ;  /* 0x0000009788001986 */ /* 0x0003e2000c101922 */
[----:B------:R-:W-:Y:S01]  /*45d40*/  LOP3.LUT P1, RZ, R22, 0x1000000, RZ, 0xc0, !PT ;  /* 0x0100000016ff7812 */ /* 0x000fe2000782c0ff */
[----:B-1----:R-:W-:-:S12]  /*45d50*/  IMAD.WIDE R136, R150, 0x4, R6 ;  /* 0x0000000496887825 */ /* 0x002fd800078e0206 */
[----:B------:R1:W-:Y:S01]  /*45d60*/  @P1 STG.E desc[UR34][R136.64], R149 ;  /* 0x0000009588001986 */ /* 0x0003e2000c101922 */
[----:B------:R-:W-:Y:S02]  /*45d70*/  LOP3.LUT P1, RZ, R22, 0x800000, RZ, 0xc0, !PT ;  /* 0x0080000016ff7812 */ /* 0x000fe4000782c0ff */
[----:B------:R-:W-:Y:S01]  /*45d80*/  LOP3.LUT P3, RZ, R0, 0x4000000, RZ, 0xc0, !PT ;  /* 0x0400000000ff7812 */ /* 0x000fe2000786c0ff */
[----:B-1----:R-:W-:Y:S01]  /*45d90*/  IMAD.WIDE R136, R150, 0x4, R8 ;  /* 0x0000000496887825 */ /* 0x002fe200078e0208 */
[C---:B------:R-:W-:Y:S02]  /*45da0*/  LOP3.LUT P4, RZ, R0.reuse, 0x8000000, RZ, 0xc0, !PT ;  /* 0x0800000000ff7812 */ /* 0x040fe4000788c0ff */
[C---:B------:R-:W-:Y:S02]  /*45db0*/  LOP3.LUT P5, RZ, R0.reuse, 0x10000000, RZ, 0xc0, !PT ;  /* 0x1000000000ff7812 */ /* 0x040fe400078ac0ff */
[C---:B------:R-:W-:Y:S02]  /*45dc0*/  LOP3.LUT P6, RZ, R0.reuse, 0x20000000, RZ, 0xc0, !PT ;  /* 0x2000000000ff7812 */ /* 0x040fe400078cc0ff */
[----:B------:R-:W-:-:S03]  /*45dd0*/  LOP3.LUT P0, RZ, R0, 0x40000000, RZ, 0xc0, !PT ;  /* 0x4000000000ff7812 */ /* 0x000fc6000780c0ff */
[----:B----4-:R3:W-:Y:S02]  /*45de0*/  @P1 STG.E desc[UR34][R136.64], R148 ;  /* 0x0000009488001986 */ /* 0x0107e4000c101922 */
[----:B---3--:R-:W-:-:S05]  /*45df0*/  IMAD.WIDE R136, R19, 0x4, R2 ;  /* 0x0000000413887825 */ /* 0x008fca00078e0202 */
[----:B------:R1:W-:Y:S02]  /*45e00*/  @P2 STG.E desc[UR34][R136.64], R147 ;  /* 0x0000009388002986 */ /* 0x0003e4000c101922 */
[----:B-1----:R-:W-:-:S05]  /*45e10*/  IMAD.WIDE R136, R19, 0x4, R4 ;  /* 0x0000000413887825 */ /* 0x002fca00078e0204 */
[----:B------:R1:W-:Y:S04]  /*45e20*/  @P3 STG.E desc[UR34][R136.64], R146 ;  /* 0x0000009288003986 */ /* 0x0003e8000c101922 */
[----:B-1----:R-:W3:Y:S01]  /*45e30*/  LDL.LU R146, [R1+0x244] ;  /* 0x0002440001927983 */ /* 0x002ee20000300800 */
[----:B------:R-:W-:-:S05]  /*45e40*/  IMAD.WIDE R136, R19, 0x4, R6 ;  /* 0x0000000413887825 */ /* 0x000fca00078e0206 */
[----:B------:R1:W-:Y:S02]  /*45e50*/  @P4 STG.E desc[UR34][R136.64], R20 ;  /* 0x0000001488004986 */ /* 0x0003e4000c101922 */
[----:B-1----:R-:W-:Y:S02]  /*45e60*/  IMAD.WIDE R136, R19, 0x4, R8 ;  /* 0x0000000413887825 */ /* 0x002fe400078e0208 */
[----:B------:R-:W4:Y:S04]  /*45e70*/  LDL.LU R20, [R1+0x44] ;  /* 0x0000440001147983 */ /* 0x000f280000300800 */
[----:B--2---:R1:W-:Y:S04]  /*45e80*/  @P5 STG.E desc[UR34][R136.64], R17 ;  /* 0x0000001188005986 */ /* 0x0043e8000c101922 */
[----:B------:R-:W2:Y:S01]  /*45e90*/  LDL.LU R19, [R1+0xe98] ;  /* 0x000e980001137983 */ /* 0x000ea20000300800 */
[----:B-1----:R-:W-:-:S03]  /*45ea0*/  IMAD.WIDE R136, R18, 0x4, R2 ;  /* 0x0000000412887825 */ /* 0x002fc600078e0202 */
[----:B------:R-:W2:Y:S04]  /*45eb0*/  LDL.LU R17, [R1+0xc38] ;  /* 0x000c380001117983 */ /* 0x000ea80000300800 */
[----:B------:R1:W-:Y:S02]  /*45ec0*/  @P6 STG.E desc[UR34][R136.64], R16 ;  /* 0x0000001088006986 */ /* 0x0003e4000c101922 */
[----:B-1----:R-:W-:Y:S02]  /*45ed0*/  IMAD.WIDE R136, R18, 0x4, R4 ;  /* 0x0000000412887825 */ /* 0x002fe400078e0204 */
[----:B------:R-:W2:Y:S04]  /*45ee0*/  LDL.LU R16, [R1+0xa38] ;  /* 0x000a380001107983 */ /* 0x000ea80000300800 */
[----:B------:R1:W-:Y:S04]  /*45ef0*/  @P0 STG.E desc[UR34][R136.64], R15 ;  /* 0x0000000f88000986 */ /* 0x0003e8000c101922 */
[----:B-1----:R-:W2:Y:S01]  /*45f00*/  LDL.LU R15, [R1+0x1074] ;  /* 0x00107400010f7983 */ /* 0x002ea20000300800 */
        /* <DEDUP_REMOVED lines=8> */
[----:B------:R-:W-:-:S02]  /*45f90*/  LOP3.LUT R22, R22, 0xfffeffff, RZ, 0xc0, !PT ;  /* 0xfffeffff16167812 */ /* 0x000fc400078ec0ff */
[----:B------:R-:W-:Y:S01]  /*45fa0*/  LOP3.LUT P4, RZ, R0, 0x80000000, RZ, 0xc0, !PT ;  /* 0x8000000000ff7812 */ /* 0x000fe2000788c0ff */
[----:B------:R-:W-:Y:S01]  /*45fb0*/  IMAD.WIDE R136, R18, 0x4, R6 ;  /* 0x0000000412887825 */ /* 0x000fe200078e0206 */
[----:B------:R-:W2:Y:S04]  /*45fc0*/  LDL.LU R151, [R1+0xe9c] ;  /* 0x000e9c0001977983 */ /* 0x000ea80000300800 */
[----:B------:R-:W2:Y:S03]  /*45fd0*/  LDL.LU R149, [R1+0xc3c] ;  /* 0x000c3c0001957983 */ /* 0x000ea60000300800 */
[----:B------:R-:W-:Y:S01]  /*45fe0*/  @P1 LOP3.LUT R22, R22, 0x10000, RZ, 0xfc, !PT ;  /* 0x0001000016161812 */ /* 0x000fe200078efcff */
[----:B------:R-:W2:Y:S01]  /*45ff0*/  LDL.LU R150, [R1+0xa3c] ;  /* 0x000a3c0001967983 */ /* 0x000ea20000300800 */
[----:B------:R-:W-:-:S02]  /*46000*/  LOP3.LUT P1, RZ, R10, 0x200, RZ, 0xc0, !PT ;  /* 0x000002000aff7812 */ /* 0x000fc4000782c0ff */
[----:B------:R-:W-:Y:S01]  /*46010*/  LOP3.LUT R22, R22, 0xfffdffff, RZ, 0xc0, !PT ;  /* 0xfffdffff16167812 */ /* 0x000fe200078ec0ff */
[----:B------:R-:W2:Y:S04]  /*46020*/  LDL.LU R148, [R1+0x107c] ;  /* 0x00107c0001947983 */ /* 0x000ea80000300800 */
[----:B------:R-:W2:Y:S06]  /*46030*/  LDL.LU R147, [R1+0x84c] ;  /* 0x00084c0001937983 */ /* 0x000eac0000300800 */
[----:B------:R-:W-:-:S02]  /*46040*/  @P1 LOP3.LUT R22, R22, 0x20000, RZ, 0xfc, !PT ;  /* 0x0002000016161812 */ /* 0x000fc400078efcff */
[----:B------:R-:W-:Y:S02]  /*46050*/  LOP3.LUT P1, RZ, R10, 0x100, RZ, 0xc0, !PT ;  /* 0x000001000aff7812 */ /* 0x000fe4000782c0ff */
[----:B------:R-:W-:-:S11]  /*46060*/  LOP3.LUT R22, R22, 0xfffbffff, RZ, 0xc0, !PT ;  /* 0xfffbffff16167812 */ /* 0x000fd600078ec0ff */
        /* <DEDUP_REMOVED lines=9> */
[C---:B------:R-:W-:Y:S02]  /*46100*/  LOP3.LUT P5, RZ, R10.reuse, 0x1, RZ, 0xc0, !PT ;  /* 0x000000010aff7812 */ /* 0x040fe400078ac0ff */
[----:B------:R-:W-:-:S07]  /*46110*/  LOP3.LUT P6, RZ, R10, 0x2, RZ, 0xc0, !PT ;  /* 0x000000020aff7812 */ /* 0x000fce00078cc0ff */
[----:B------:R-:W-:Y:S02]  /*46120*/  @P1 LOP3.LUT R22, R22, 0x200000, RZ, 0xfc, !PT ;  /* 0x0020000016161812 */ /* 0x000fe400078efcff */
[C---:B------:R-:W-:Y:S02]  /*46130*/  LOP3.LUT P1, RZ, R10.reuse, 0x10, RZ, 0xc0, !PT ;  /* 0x000000100aff7812 */ /* 0x040fe4000782c0ff */
[----:B------:R-:W-:Y:S02]  /*46140*/  LOP3.LUT P0, RZ, R10, 0x4, RZ, 0xc0, !PT ;  /* 0x000000040aff7812 */ /* 0x000fe4000780c0ff */
[----:B------:R-:W-:-:S09]  /*46150*/  LOP3.LUT R22, R22, 0xffbfffff, RZ, 0xc0, !PT ;  /* 0xffbfffff16167812 */ /* 0x000fd200078ec0ff */
[----:B------:R-:W-:Y:S02]  /*46160*/  @P1 LOP3.LUT R22, R22, 0x400000, RZ, 0xfc, !PT ;  /* 0x0040000016161812 */ /* 0x000fe400078efcff */
[----:B------:R-:W-:Y:S01]  /*46170*/  LOP3.LUT P1, RZ, R10, 0x8, RZ, 0xc0, !PT ;  /* 0x000000080aff7812 */ /* 0x000fe2000782c0ff */
[----:B---3--:R1:W-:Y:S02]  /*46180*/  @P4 STG.E desc[UR34][R136.64], R146 ;  /* 0x0000009288004986 */ /* 0x0083e4000c101922 */
[----:B-1----:R-:W-:Y:S02]  /*46190*/  IMAD.WIDE R136, R18, 0x4, R8 ;  /* 0x0000000412887825 */ /* 0x002fe400078e0208 */
[----:B------:R-:W3:Y:S04]  /*461a0*/  LDL.LU R18, [R1+0x1080] ;  /* 0x0010800001127983 */ /* 0x000ee80000300800 */
[----:B------:R-:W3:Y:S04]  /*461b0*/  LDL.LU R153, [R1+0x48] ;  /* 0x0000480001997983 */ /* 0x000ee80000300800 */
[----:B----4-:R1:W-:Y:S04]  /*461c0*/  @P5 STG.E desc[UR34][R136.64], R20 ;  /* 0x0000001488005986 */ /* 0x0103e8000c101922 */
[----:B------:R-:W4:Y:S04]  /*461d0*/  LDL.LU R146, [R1+0x64c] ;  /* 0x00064c0001927983 */ /* 0x000f280000300800 */
[----:B-1----:R-:W4:Y:S01]  /*461e0*/  LDL.LU R20, [R1+0x44c] ;  /* 0x00044c0001147983 */ /* 0x002f220000300800 */
[----:B--2---:R-:W-:-:S05]  /*461f0*/  IMAD.WIDE R136, R15, 0x4, R2 ;  /* 0x000000040f887825 */ /* 0x004fca00078e0202 */
[----:B------:R1:W-:Y:S02]  /*46200*/  @P6 STG.E desc[UR34][R136.64], R19 ;  /* 0x0000001388006986 */ /* 0x0003e4000c101922 */
[C---:B-1----:R-:W-:Y:S02]  /*46210*/  IMAD.WIDE R136, R15.reuse, 0x4, R4 ;  /* 0x000000040f887825 */ /* 0x042fe400078e0204 */
[----:B------:R-:W2:Y:S04]  /*46220*/  LDL.LU R19, [R1+0x24c] ;  /* 0x00024c0001137983 */ /* 0x000ea80000300800 */
[----:B------:R1:W-:Y:S02]  /*46230*/  @P0 STG.E desc[UR34][R136.64], R17 ;  /* 0x0000001188000986 */ /* 0x0003e4000c101922 */
[----:B-1----:R-:W-:-:S05]  /*46240*/  IMAD.WIDE R136, R15, 0x4, R6 ;  /* 0x000000040f887825 */ /* 0x002fca00078e0206 */
[----:B------:R1:W-:Y:S02]  /*46250*/  @P1 STG.E desc[UR34][R136.64], R16 ;  /* 0x0000001088001986 */ /* 0x0003e4000c101922 */
[----:B-1----:R-:W-:Y:S02]  /*46260*/  IMAD.WIDE R136, R15, 0x4, R8 ;  /* 0x000000040f887825 */ /* 0x002fe400078e0208 */
[----:B------:R-:W2:Y:S04]  /*46270*/  LDL.LU R16, [R1+0x4c] ;  /* 0x00004c0001107983 */ /* 0x000ea80000300800 */
[----:B------:R-:W2:Y:S04]  /*46280*/  LDL.LU R15, [R1+0xea0] ;  /* 0x000ea000010f7983 */ /* 0x000ea80000300800 */
[----:B------:R-:W2:Y:S01]  /*46290*/  LDL.LU R17, [R1+0x1084] ;  /* 0x0010840001117983 */ /* 0x000ea20000300800 */
[----:B------:R-:W-:-:S13]  /*462a0*/  LOP3.LUT P1, RZ, R22, 0x400000, RZ, 0xc0, !PT ;  /* 0x0040000016ff7812 */ /* 0x000fda000782c0ff */
        /* <DEDUP_REMOVED lines=12> */
[C---:B------:R-:W-:Y:S02]  /*46370*/  LOP3.LUT P2, RZ, R10.reuse, 0x1000, RZ, 0xc0, !PT ;  /* 0x000010000aff7812 */ /* 0x040fe4000784c0ff */
[C---:B------:R-:W-:Y:S02]  /*46380*/  LOP3.LUT P3, RZ, R10.reuse, 0x2000, RZ, 0xc0, !PT ;  /* 0x000020000aff7812 */ /* 0x040fe4000786c0ff */
[C---:B------:R-:W-:Y:S02]  /*46390*/  LOP3.LUT P4, RZ, R10.reuse, 0x4000, RZ, 0xc0, !PT ;  /* 0x000040000aff7812 */ /* 0x040fe4000788c0ff */
[C---:B------:R-:W-:Y:S02]  /*463a0*/  LOP3.LUT P5, RZ, R10.reuse, 0x8000, RZ, 0xc0, !PT ;  /* 0x000080000aff7812 */ /* 0x040fe400078ac0ff */
[----:B------:R-:W-:-:S02]  /*463b0*/  LOP3.LUT P6, RZ, R10, 0x10000, RZ, 0xc0, !PT ;  /* 0x000100000aff7812 */ /* 0x000fc400078cc0ff */
[----:B------:R-:W-:Y:S01]  /*463c0*/  LOP3.LUT P0, RZ, R10, 0x20000, RZ, 0xc0, !PT ;  /* 0x000200000aff7812 */ /* 0x000fe2000780c0ff */
[----:B---3--:R1:W-:Y:S01]  /*463d0*/  @P1 STG.E desc[UR34][R136.64], R153 ;  /* 0x0000009988001986 */ /* 0x0083e2000c101922 */
[----:B------:R-:W-:Y:S01]  /*463e0*/  LOP3.LUT P1, RZ, R22, 0x20000, RZ, 0xc0, !PT ;  /* 0x0002000016ff7812 */ /* 0x000fe2000782c0ff */
[----:B-1----:R-:W-:Y:S02]  /*463f0*/  IMAD.WIDE R136, R148, 0x4, R2 ;  /* 0x0000000494887825 */ /* 0x002fe400078e0202 */
[----:B------:R-:W3:Y:S10]  /*46400*/  LDL.LU R153, [R1+0x108c] ;  /* 0x00108c0001997983 */ /* 0x000ef40000300800 */
[----:B------:R1:W-:Y:S01]  /*46410*/  @P1 STG.E desc[UR34][R136.64], R151 ;  /* 0x0000009788001986 */ /* 0x0003e2000c101922 */
[----:B------:R-:W-:Y:S01]  /*46420*/  LOP3.LUT P1, RZ, R22, 0x10000, RZ, 0xc0, !PT ;  /* 0x0001000016ff7812 */ /* 0x000fe2000782c0ff */
[----:B-1----:R-:W-:-:S12]  /*46430*/  IMAD.WIDE R136, R148, 0x4, R4 ;  /* 0x0000000494887825 */ /* 0x002fd800078e0204 */
[----:B------:R1:W-:Y:S01]  /*46440*/  @P1 STG.E desc[UR34][R136.64], R149 ;  /* 0x0000009588001986 */ /* 0x0003e2000c101922 */
[----:B------:R-:W-:Y:S01]  /*46450*/  LOP3.LUT P1, RZ, R22, 0x8000, RZ, 0xc0, !PT ;  /* 0x0000800016ff7812 */ /* 0x000fe2000782c0ff */
[----:B-1----:R-:W-:-:S12]  /*46460*/  IMAD.WIDE R136, R148, 0x4, R6 ;  /* 0x0000000494887825 */ /* 0x002fd800078e0206 */
[----:B------:R1:W-:Y:S02]  /*46470*/  @P1 STG.E desc[UR34][R136.64], R150 ;  /* 0x0000009688001986 */ /* 0x0003e4000c101922 */
[----:B-1----:R-:W-:-:S05]  /*46480*/  IMAD.WIDE R136, R148, 0x4, R8 ;  /* 0x0000000494887825 */ /* 0x002fca00078e0208 */
[----:B------:R1:W-:Y:S02]  /*46490*/  @P2 STG.E desc[UR34][R136.64], R147 ;  /* 0x0000009388002986 */ /* 0x0003e4000c101922 */
[----:B-1----:R-:W-:-:S05]  /*464a0*/  IMAD.WIDE R136, R18, 0x4, R2 ;  /* 0x0000000412887825 */ /* 0x002fca00078e0202 */
[----:B----4-:R1:W-:Y:S02]  /*464b0*/  @P3 STG.E desc[UR34][R136.64], R146 ;  /* 0x0000009288003986 */ /* 0x0103e4000c101922 */
[----:B-1----:R-:W-:-:S05]  /*464c0*/  IMAD.WIDE R136, R18, 0x4, R4 ;  /* 0x0000000412887825 */ /* 0x002fca00078e0204 */
[----:B------:R1:W-:Y:S02]  /*464d0*/  @P4 STG.E desc[UR34][R136.64], R20 ;  /* 0x0000001488004986 */ /* 0x0003e4000c101922 */
[----:B-1----:R-:W-:-:S05]  /*464e0*/  IMAD.WIDE R136, R18, 0x4, R6 ;  /* 0x0000000412887825 */ /* 0x002fca00078e0206 */
[----:B--2---:R1:W-:Y:S02]  /*464f0*/  @P5 STG.E desc[UR34][R136.64], R19 ;  /* 0x0000001388005986 */ /* 0x0043e4000c101922 */
[----:B-1----:R-:W-:Y:S02]  /*46500*/  IMAD.WIDE R136, R18, 0x4, R8 ;  /* 0x0000000412887825 */ /* 0x002fe400078e0208 */
[----:B------:R-:W2:Y:S04]  /*46510*/  LDL.LU R19, [R1+0xc40] ;  /* 0x000c400001137983 */ /* 0x000ea80000300800 */
[----:B------:R1:W-:Y:S04]  /*46520*/  @P6 STG.E desc[UR34][R136.64], R16 ;  /* 0x0000001088006986 */ /* 0x0003e8000c101922 */
[----:B------:R-:W4:Y:S01]  /*46530*/  LDL.LU R18, [R1+0xa40] ;  /* 0x000a400001127983 */ /* 0x000f220000300800 */
[----:B-1----:R-:W-:-:S05]  /*46540*/  IMAD.WIDE R136, R17, 0x4, R2 ;  /* 0x0000000411887825 */ /* 0x002fca00078e0202 */
[----:B------:R1:W-:Y:S04]  /*46550*/  @P0 STG.E desc[UR34][R136.64], R15 ;  /* 0x0000000f88000986 */ /* 0x0003e8000c101922 */
[----:B-1----:R-:W3:Y:S04]  /*46560*/  LDL.LU R15, [R1+0x850] ;  /* 0x00085000010f7983 */ /* 0x002ee80000300800 */
[----:B------:R-:W3:Y:S04]  /*46570*/  LDL.LU R158, [R1+0x650] ;  /* 0x00065000019e7983 */ /* 0x000ee80000300800 */
[----:B------:R-:W3:Y:S04]  /*46580*/  LDL.LU R138, [R1+0x450] ;  /* 0x00045000018a7983 */ /* 0x000ee80000300800 */
[----:B------:R-:W3:Y:S04]  /*46590*/  LDL.LU R16, [R1+0x1088] ;  /* 0x0010880001107983 */ /* 0x000ee80000300800 */
[----:B------:R-:W3:Y:S01]  /*465a0*/  LDL.LU R252, [R1+0x250] ;  /* 0x0002500001fc7983 */ /* 0x000ee20000300800 */
[----:B------:R-:W-:-:S02]  /*465b0*/  LOP3.LUT P1, RZ, R10, 0x40000000, RZ, 0xc0, !PT ;  /* 0x400000000aff7812 */ /* 0x000fc4000782c0ff */
[----:B------:R-:W-:Y:S01]  /*465c0*/  LOP3.LUT R22, R22, 0xffffff7f, RZ, 0xc0, !PT ;  /* 0xffffff7f16167812 */ /* 0x000fe200078ec0ff */
[----:B------:R-:W3:Y:S04]  /*465d0*/  LDL.LU R159, [R1+0x50] ;  /* 0x00005000019f7983 */ /* 0x000ee80000300800 */
[----:B------:R-:W3:Y:S04]  /*465e0*/  LDL.LU R144, [R1+0xea4] ;  /* 0x000ea40001907983 */ /* 0x000ee80000300800 */
[----:B------:R-:W3:Y:S02]  /*465f0*/  LDL.LU R145, [R1+0xc44] ;  /* 0x000c440001917983 */ /* 0x000ee40000300800 */
[----:B------:R-:W-:-:S02]  /*46600*/  @P1 LOP3.LUT R22, R22, 0x80, RZ, 0xfc, !PT ;  /* 0x0000008016161812 */ /* 0x000fc400078efcff */
[----:B------:R-:W-:Y:S01]  /*46610*/  LOP3.LUT P1, RZ, R10, 0x20000000, RZ, 0xc0, !PT ;  /* 0x200000000aff7812 */ /* 0x000fe2000782c0ff */
[----:B------:R-:W3:Y:S01]  /*46620*/  LDL.LU R139, [R1+0xa44] ;  /* 0x000a4400018b7983 */ /* 0x000ee20000300800 */
[----:B------:R-:W-:-:S03]  /*46630*/  LOP3.LUT R22, R22, 0xfffffeff, RZ, 0xc0, !PT ;  /* 0xfffffeff16167812 */ /* 0x000fc600078ec0ff */
[----:B------:R-:W3:Y:S04]  /*46640*/  LDL.LU R151, [R1+0x854] ;  /* 0x0008540001977983 */ /* 0x000ee80000300800 */
[----:B------:R-:W3:Y:S04]  /*46650*/  LDL.LU R149, [R1+0x654] ;  /* 0x0006540001957983 */ /* 0x000ee80000300800 */
[----:B------:R-:W-:Y:S01]  /*46660*/  @P1 LOP3.LUT R22, R22, 0x100, RZ, 0xfc, !PT ;  /* 0x0000010016161812 */ /* 0x000fe200078efcff */
[----:B------:R-:W3:Y:S01]  /*46670*/  LDL.LU R150, [R1+0x454] ;  /* 0x0004540001967983 */ /* 0x000ee20000300800 */
[----:B------:R-:W-:-:S02]  /*46680*/  LOP3.LUT P1, RZ, R10, 0x10000000, RZ, 0xc0, !PT ;  /* 0x100000000aff7812 */ /* 0x000fc4000782c0ff */
[----:B------:R-:W-:Y:S01]  /*46690*/  LOP3.LUT R22, R22, 0xfffffdff, RZ, 0xc0, !PT ;  /* 0xfffffdff16167812 */ /* 0x000fe200078ec0ff */
[----:B------:R-:W3:Y:S01]  /*466a0*/  LDL.LU R148, [R1+0x254] ;  /* 0x0002540001947983 */ /* 0x000ee20000300800 */
[----:B------:R-:W-:-:S03]  /*466b0*/  LOP3.LUT P4, RZ, R10, 0x40000, RZ, 0xc0, !PT ;  /* 0x000400000aff7812 */ /* 0x000fc6000788c0ff */
[----:B------:R-:W3:Y:S01]  /*466c0*/  LDL.LU R147, [R1+0x1090] ;  /* 0x0010900001937983 */ /* 0x000ee20000300800 */
[C---:B------:R-:W-:Y:S01]  /*466d0*/  LOP3.LUT P5, RZ, R10.reuse, 0x80000, RZ, 0xc0, !PT ;  /* 0x000800000aff7812 */ /* 0x040fe200078ac0ff */
[----:B------:R-:W-:Y:S01]  /*466e0*/  IMAD.WIDE R136, R17, 0x4, R4 ;  /* 0x0000000411887825 */ /* 0x000fe200078e0204 */
[----:B------:R-:W-:Y:S01]  /*466f0*/  LOP3.LUT P6, RZ, R10, 0x100000, RZ, 0xc0, !PT ;  /* 0x001000000aff7812 */ /* 0x000fe200078cc0ff */
[----:B------:R-:W3:Y:S02]  /*46700*/  LDL.LU R146, [R1+0x54] ;  /* 0x0000540001927983 */ /* 0x000ee40000300800 */
[----:B------:R-:W-:Y:S02]  /*46710*/  @P1 LOP3.LUT R22, R22, 0x200, RZ, 0xfc, !PT ;  /* 0x0000020016161812 */ /* 0x000fe400078efcff */
[----:B------:R-:W-:Y:S01]  /*46720*/  LOP3.LUT P1, RZ, R10, 0x8000000, RZ, 0xc0, !PT ;  /* 0x080000000aff7812 */ /* 0x000fe2000782c0ff */
[----:B------:R-:W3:Y:S01]  /*46730*/  LDL.LU R20, [R1+0xea8] ;  /* 0x000ea80001147983 */ /* 0x000ee20000300800 */
        /* <DEDUP_REMOVED lines=12> */
[----:B------:R-:W-:Y:S02]  /*46800*/  LOP3.LUT P1, RZ, R10, 0x800000, RZ, 0xc0, !PT ;  /* 0x008000000aff7812 */ /* 0x000fe4000782c0ff */
[----:B------:R-:W-:-:S11]  /*46810*/  LOP3.LUT R22, R22, 0xffffbfff, RZ, 0xc0, !PT ;  /* 0xffffbfff16167812 */ /* 0x000fd600078ec0ff */
[----:B------:R-:W-:Y:S02]  /*46820*/  @P1 LOP3.LUT R22, R22, 0x4000, RZ, 0xfc, !PT ;  /* 0x0000400016161812 */ /* 0x000fe400078efcff */
[----:B------:R-:W-:Y:S01]  /*46830*/  LOP3.LUT P1, RZ, R10, 0x400000, RZ, 0xc0, !PT ;  /* 0x004000000aff7812 */ /* 0x000fe2000782c0ff */
[----:B--2---:R1:W-:Y:S02]  /*46840*/  @P4 STG.E desc[UR34][R136.64], R19 ;  /* 0x0000001388004986 */ /* 0x0043e4000c101922 */
[C---:B-1----:R-:W-:Y:S02]  /*46850*/  IMAD.WIDE R136, R17.reuse, 0x4, R6 ;  /* 0x0000000411887825 */ /* 0x042fe400078e0206 */
[----:B------:R-:W2:Y:S04]  /*46860*/  LDL.LU R19, [R1+0xc48] ;  /* 0x000c480001137983 */ /* 0x000ea80000300800 */
[----:B----4-:R1:W-:Y:S02]  /*46870*/  @P5 STG.E desc[UR34][R136.64], R18 ;  /* 0x0000001288005986 */ /* 0x0103e4000c101922 */
[----:B-1----:R-:W-:-:S02]  /*46880*/  IMAD.WIDE R136, R17, 0x4, R8 ;  /* 0x0000000411887825 */ /* 0x002fc400078e0208 */
[----:B------:R-:W4:Y:S04]  /*46890*/  LDL.LU R18, [R1+0xa48] ;  /* 0x000a480001127983 */ /* 0x000f280000300800 */
[----:B---3--:R1:W-:Y:S04]  /*468a0*/  @P6 STG.E desc[UR34][R136.64], R15 ;  /* 0x0000000f88006986 */ /* 0x0083e8000c101922 */
[----:B------:R-:W3:Y:S01]  /*468b0*/  LDL.LU R17, [R1+0x1094] ;  /* 0x0010940001117983 */ /* 0x000ee20000300800 */
[----:B-1----:R-:W-:-:S03]  /*468c0*/  IMAD.WIDE R136, R16, 0x4, R2 ;  /* 0x0000000410887825 */ /* 0x002fc600078e0202 */
[----:B------:R-:W4:Y:S04]  /*468d0*/  LDL.LU R15, [R1+0x1414] ;  /* 0x00141400010f7983 */ /* 0x000f280000300800 */
[----:B------:R1:W-:Y:S02]  /*468e0*/  @P0 STG.E desc[UR34][R136.64], R158 ;  /* 0x0000009e88000986 */ /* 0x0003e4000c101922 */
[----:B-1----:R-:W-:-:S05]  /*468f0*/  IMAD.WIDE R136, R16, 0x4, R4 ;  /* 0x0000000410887825 */ /* 0x002fca00078e0204 */
[----:B------:R1:W-:Y:S01]  /*46900*/  @P1 STG.E desc[UR34][R136.64], R138 ;  /* 0x0000008a88001986 */ /* 0x0003e2000c101922 */
[----:B------:R-:W-:Y:S01]  /*46910*/  LOP3.LUT P1, RZ, R22, 0x4000, RZ, 0xc0, !PT ;  /* 0x0000400016ff7812 */ /* 0x000fe2000782c0ff */
[----:B-1----:R-:W-:-:S12]  /*46920*/  IMAD.WIDE R136, R16, 0x4, R6 ;  /* 0x0000000410887825 */ /* 0x002fd800078e0206 */
[----:B------:R1:W-:Y:S02]  /*46930*/  @P1 STG.E desc[UR34][R136.64], R252 ;  /* 0x000000fc88001986 */ /* 0x0003e4000c101922 */
[----:B-1----:R-:W-:Y:S02]  /*46940*/  IMAD.WIDE R136, R16, 0x4, R8 ;  /* 0x0000000410887825 */ /* 0x002fe400078e0208 */
[----:B------:R-:W4:Y:S01]  /*46950*/  LDL.LU R16, [R1+0x858] ;  /* 0x0008580001107983 */ /* 0x000f220000300800 */
        /* <DEDUP_REMOVED lines=17> */
[----:B------:R-:W4:Y:S10]  /*46a70*/  LDL.LU R151, [R1+0x10a0] ;  /* 0x0010a00001977983 */ /* 0x000f340000300800 */
[----:B------:R1:W-:Y:S01]  /*46a80*/  @P1 STG.E desc[UR34][R136.64], R149 ;  /* 0x0000009588001986 */ /* 0x0003e2000c101922 */
[----:B------:R-:W-:-:S02]  /*46a90*/  LOP3.LUT P1, RZ, R22, 0x80, RZ, 0xc0, !PT ;  /* 0x0000008016ff7812 */ /* 0x000fc4000782c0ff */
[----:B------:R-:W-:Y:S01]  /*46aa0*/  LOP3.LUT P3, RZ, R11, 0x1, RZ, 0xc0, !PT ;  /* 0x000000010bff7812 */ /* 0x000fe2000786c0ff */
[----:B-1----:R-:W-:-:S10]  /*46ab0*/  IMAD.WIDE R136, R147, 0x4, R4 ;  /* 0x0000000493887825 */ /* 0x002fd400078e0204 */
[----:B------:R1:W-:Y:S01]  /*46ac0*/  @P1 STG.E desc[UR34][R136.64], R150 ;  /* 0x0000009688001986 */ /* 0x0003e2000c101922 */
[----:B------:R-:W-:Y:S01]  /*46ad0*/  LOP3.LUT P4, RZ, R11, 0x2, RZ, 0xc0, !PT ;  /* 0x000000020bff7812 */ /* 0x000fe2000788c0ff */
[----:B-1----:R-:W-:-:S05]  /*46ae0*/  IMAD.WIDE R136, R147, 0x4, R6 ;  /* 0x0000000493887825 */ /* 0x002fca00078e0206 */
[----:B------:R1:W-:Y:S01]  /*46af0*/  @P2 STG.E desc[UR34][R136.64], R148 ;  /* 0x0000009488002986 */ /* 0x0003e2000c101922 */
[----:B------:R-:W-:Y:S01]  /*46b00*/  LOP3.LUT P5, RZ, R11, 0x4, RZ, 0xc0, !PT ;  /* 0x000000040bff7812 */ /* 0x000fe200078ac0ff */
[----:B-1----:R-:W-:-:S05]  /*46b10*/  IMAD.WIDE R136, R147, 0x4, R8 ;  /* 0x0000000493887825 */ /* 0x002fca00078e0208 */
[----:B------:R3:W-:Y:S01]  /*46b20*/  @P3 STG.E desc[UR34][R136.64], R146 ;  /* 0x0000009288003986 */ /* 0x0007e2000c101922 */
[C---:B------:R-:W-:Y:S02]  /*46b30*/  LOP3.LUT P6, RZ, R11.reuse, 0x8, RZ, 0xc0, !PT ;  /* 0x000000080bff7812 */ /* 0x040fe400078cc0ff */
[----:B------:R-:W-:Y:S01]  /*46b40*/  LOP3.LUT P0, RZ, R11, 0x10, RZ, 0xc0, !PT ;  /* 0x000000100bff7812 */ /* 0x000fe2000780c0ff */
[----:B---3--:R-:W-:-:S05]  /*46b50*/  IMAD.WIDE R136, R17, 0x4, R2 ;  /* 0x0000000411887825 */ /* 0x008fca00078e0202 */
[----:B------:R1:W-:Y:S02]  /*46b60*/  @P4 STG.E desc[UR34][R136.64], R20 ;  /* 0x0000001488004986 */ /* 0x0003e4000c101922 */
[----:B-1----:R-:W-:-:S05]  /*46b70*/  IMAD.WIDE R136, R17, 0x4, R4 ;  /* 0x0000000411887825 */ /* 0x002fca00078e0204 */
[----:B--2---:R1:W-:Y:S02]  /*46b80*/  @P5 STG.E desc[UR34][R136.64], R19 ;  /* 0x0000001388005986 */ /* 0x0043e4000c101922 */
[----:B-1----:R-:W-:-:S05]  /*46b90*/  IMAD.WIDE R136, R17, 0x4, R6 ;  /* 0x0000000411887825 */ /* 0x002fca00078e0206 */
[----:B----4-:R1:W-:Y:S02]  /*46ba0*/  @P6 STG.E desc[UR34][R136.64], R18 ;  /* 0x0000001288006986 */ /* 0x0103e4000c101922 */
[----:B-1----:R-:W-:-:S05]  /*46bb0*/  IMAD.WIDE R136, R17, 0x4, R8 ;  /* 0x0000000411887825 */ /* 0x002fca00078e0208 */
[----:B------:R1:W-:Y:S04]  /*46bc0*/  @P0 STG.E desc[UR34][R136.64], R16 ;  /* 0x0000001088000986 */ /* 0x0003e8000c101922 */
[----:B-1----:R-:W2:Y:S04]  /*46bd0*/  LDL.LU R16, [R1+0x658] ;  /* 0x0006580001107983 */ /* 0x002ea80000300800 */
[----:B------:R-:W3:Y:S04]  /*46be0*/  LDL.LU R147, [R1+0x458] ;  /* 0x0004580001937983 */ /* 0x000ee80000300800 */
[----:B------:R-:W4:Y:S04]  /*46bf0*/  LDL.LU R146, [R1+0x258] ;  /* 0x0002580001927983 */ /* 0x000f280000300800 */
[----:B------:R-:W2:Y:S04]  /*46c00*/  LDL.LU R20, [R1+0x1098] ;  /* 0x0010980001147983 */ /* 0x000ea80000300800 */
[----:B------:R-:W4:Y:S04]  /*46c10*/  LDL.LU R19, [R1+0x58] ;  /* 0x0000580001137983 */ /* 0x000f280000300800 */
[----:B------:R-:W4:Y:S04]  /*46c20*/  LDL.LU R18, [R1+0xeac] ;  /* 0x000eac0001127983 */ /* 0x000f280000300800 */
[----:B------:R-:W4:Y:S04]  /*46c30*/  LDL.LU R17, [R1+0xc4c] ;  /* 0x000c4c0001117983 */ /* 0x000f280000300800 */
[----:B------:R-:W4:Y:S01]  /*46c40*/  LDL.LU R159, [R1+0x109c] ;  /* 0x00109c00019f7983 */ /* 0x000f220000300800 */
[----:B------:R-:W-:-:S02]  /*46c50*/  LOP3.LUT P4, RZ, R11, 0x20, RZ, 0xc0, !PT ;  /* 0x000000200bff7812 */ /* 0x000fc4000788c0ff */
        /* <DEDUP_REMOVED lines=13> */
[----:B------:R-:W-:Y:S01]  /*46d30*/  LOP3.LUT R22, R22, 0xfffffff7, RZ, 0xc0, !PT ;  /* 0xfffffff716167812 */ /* 0x000fe200078ec0ff */
[----:B--2---:R-:W-:-:S05]  /*46d40*/  IMAD.WIDE R136, R20, 0x4, R2 ;  /* 0x0000000414887825 */ /* 0x004fca00078e0202 */
[----:B------:R1:W-:Y:S04]  /*46d50*/  @P4 STG.E desc[UR34][R136.64], R16 ;  /* 0x0000001088004986 */ /* 0x0003e8000c101922 */
[----:B-1----:R-:W2:Y:S04]  /*46d60*/  LDL.LU R16, [R1+0xa4c] ;  /* 0x000a4c0001107983 */ /* 0x002ea80000300800 */
[----:B------:R-:W2:Y:S04]  /*46d70*/  LDL.LU R144, [R1+0x85c] ;  /* 0x00085c0001907983 */ /* 0x000ea80000300800 */
[----:B------:R-:W2:Y:S01]  /*46d80*/  LDL.LU R145, [R1+0x65c] ;  /* 0x00065c0001917983 */ /* 0x000ea20000300800 */
[----:B------:R-:W-:-:S02]  /*46d90*/  @P1 LOP3.LUT R22, R22, 0x8, RZ, 0xfc, !PT ;  /* 0x0000000816161812 */ /* 0x000fc400078efcff */
[C---:B------:R-:W-:Y:S01]  /*46da0*/  LOP3.LUT P1, RZ, R11.reuse, 0x1000, RZ, 0xc0, !PT ;  /* 0x000010000bff7812 */ /* 0x040fe2000782c0ff */
[----:B------:R-:W2:Y:S01]  /*46db0*/  LDL.LU R139, [R1+0x45c] ;  /* 0x00045c00018b7983 */ /* 0x000ea20000300800 */
[----:B------:R-:W-:Y:S02]  /*46dc0*/  LOP3.LUT R22, R22, 0xffffffef, RZ, 0xc0, !PT ;  /* 0xffffffef16167812 */ /* 0x000fe400078ec0ff */
[C---:B------:R-:W-:Y:S01]  /*46dd0*/  LOP3.LUT P5, RZ, R11.reuse, 0x40, RZ, 0xc0, !PT ;  /* 0x000000400bff7812 */ /* 0x040fe200078ac0ff */
[----:B------:R-:W2:Y:S01]  /*46de0*/  LDL.LU R153, [R1+0x25c] ;  /* 0x00025c0001997983 */ /* 0x000ea20000300800 */
[----:B------:R-:W-:-:S07]  /*46df0*/  LOP3.LUT P6, RZ, R11, 0x80, RZ, 0xc0, !PT ;  /* 0x000000800bff7812 */ /* 0x000fce00078cc0ff */
[----:B------:R-:W-:Y:S02]  /*46e00*/  @P1 LOP3.LUT R22, R22, 0x10, RZ, 0xfc, !PT ;  /* 0x0000001016161812 */ /* 0x000fe400078efcff */
[----:B------:R-:W-:Y:S01]  /*46e10*/  LOP3.LUT P1, RZ, R11, 0x800, RZ, 0xc0, !PT ;  /* 0x000008000bff7812 */ /* 0x000fe2000782c0ff */
[----:B------:R-:W-:Y:S01]  /*46e20*/  IMAD.WIDE R136, R20, 0x4, R4 ;  /* 0x0000000414887825 */ /* 0x000fe200078e0204 */
[----:B------:R-:W-:-:S04]  /*46e30*/  LOP3.LUT R22, R22, 0xffffffdf, RZ, 0xc0, !PT ;  /* 0xffffffdf16167812 */ /* 0x000fc800078ec0ff */
[----:B---3--:R1:W-:Y:S07]  /*46e40*/  @P5 STG.E desc[UR34][R136.64], R147 ;  /* 0x0000009388005986 */ /* 0x0083ee000c101922 */
[----:B------:R-:W-:Y:S02]  /*46e50*/  @P1 LOP3.LUT R22, R22, 0x20, RZ, 0xfc, !PT ;  /* 0x0000002016161812 */ /* 0x000fe400078efcff */
[C---:B------:R-:W-:Y:S01]  /*46e60*/  LOP3.LUT P1, RZ, R11.reuse, 0x400, RZ, 0xc0, !PT ;  /* 0x000004000bff7812 */ /* 0x040fe2000782c0ff */
[----:B-1----:R-:W-:Y:S01]  /*46e70*/  IMAD.WIDE R136, R20, 0x4, R6 ;  /* 0x0000000414887825 */ /* 0x002fe200078e0206 */
[----:B------:R-:W-:-:S04]  /*46e80*/  LOP3.LUT P0, RZ, R11, 0x100, RZ, 0xc0, !PT ;  /* 0x000001000bff7812 */ /* 0x000fc8000780c0ff */
[----:B----4-:R1:W-:Y:S01]  /*46e90*/  @P6 STG.E desc[UR34][R136.64], R146 ;  /* 0x0000009288006986 */ /* 0x0103e2000c101922 */
[----:B------:R-:W-:-:S03]  /*46ea0*/  LOP3.LUT R22, R22, 0xffffffbf, RZ, 0xc0, !PT ;  /* 0xffffffbf16167812 */ /* 0x000fc600078ec0ff */
[----:B-1----:R-:W3:Y:S04]  /*46eb0*/  LDL.LU R146, [R1+0x10a4] ;  /* 0x0010a40001927983 */ /* 0x002ee80000300800 */
[----:B------:R-:W4:Y:S01]  /*46ec0*/  LDL.LU R149, [R1+0x5c] ;  /* 0x00005c0001957983 */ /* 0x000f220000300800 */
[----:B------:R-:W-:Y:S02]  /*46ed0*/  @P1 LOP3.LUT R22, R22, 0x40, RZ, 0xfc, !PT ;  /* 0x0000004016161812 */ /* 0x000fe400078efcff */
[----:B------:R-:W-:Y:S01]  /*46ee0*/  LOP3.LUT P1, RZ, R11, 0x200, RZ, 0xc0, !PT ;  /* 0x000002000bff7812 */ /* 0x000fe2000782c0ff */
[----:B------:R-:W-:Y:S01]  /*46ef0*/  IMAD.WIDE R136, R20, 0x4, R8 ;  /* 0x0000000414887825 */ /* 0x000fe200078e0208 */
[----:B------:R-:W3:Y:S04]  /*46f00*/  LDL.LU R150, [R1+0xec0] ;  /* 0x000ec00001967983 */ /* 0x000ee80000300800 */
[----:B------:R1:W-:Y:S04]  /*46f10*/  @P0 STG.E desc[UR34][R136.64], R19 ;  /* 0x0000001388000986 */ /* 0x0003e8000c101922 */
[----:B------:R-:W3:Y:S04]  /*46f20*/  LDL.LU R148, [R1+0xeb0] ;  /* 0x000eb00001947983 */ /* 0x000ee80000300800 */
[----:B------:R-:W3:Y:S01]  /*46f30*/  LDL.LU R147, [R1+0xc50] ;  /* 0x000c500001937983 */ /* 0x000ee20000300800 */
[----:B-1----:R-:W-:-:S03]  /*46f40*/  IMAD.WIDE R136, R159, 0x4, R2 ;  /* 0x000000049f887825 */ /* 0x002fc600078e0202 */
[----:B------:R-:W3:Y:S04]  /*46f50*/  LDL.LU R20, [R1+0xa50] ;  /* 0x000a500001147983 */ /* 0x000ee80000300800 */
[----:B------:R1:W-:Y:S01]  /*46f60*/  @P1 STG.E desc[UR34][R136.64], R18 ;  /* 0x0000001288001986 */ /* 0x0003e2000c101922 */
[----:B------:R-:W-:-:S03]  /*46f70*/  LOP3.LUT P1, RZ, R22, 0x40, RZ, 0xc0, !PT ;  /* 0x0000004016ff7812 */ /* 0x000fc6000782c0ff */
[----:B------:R-:W3:Y:S01]  /*46f80*/  LDL.LU R19, [R1+0x10a8] ;  /* 0x0010a80001137983 */ /* 0x000ee20000300800 */
[----:B-1----:R-:W-:-:S03]  /*46f90*/  IMAD.WIDE R136, R159, 0x4, R4 ;  /* 0x000000049f887825 */ /* 0x002fc600078e0204 */
[----:B------:R-:W3:Y:S06]  /*46fa0*/  LDL.LU R18, [R1+0x860] ;  /* 0x0008600001127983 */ /* 0x000eec0000300800 */
[----:B------:R1:W-:Y:S01]  /*46fb0*/  @P1 STG.E desc[UR34][R136.64], R17 ;  /* 0x0000001188001986 */ /* 0x0003e2000c101922 */
[----:B------:R-:W-:-:S03]  /*46fc0*/  LOP3.LUT P1, RZ, R22, 0x20, RZ, 0xc0, !PT ;  /* 0x0000002016ff7812 */ /* 0x000fc6000782c0ff */
[----:B-1----:R-:W3:Y:S01]  /*46fd0*/  LDL.LU R17, [R1+0x660] ;  /* 0x0006600001117983 */ /* 0x002ee20000300800 */
[----:B------:R-:W-:-:S09]  /*46fe0*/  IMAD.WIDE R136, R159, 0x4, R6 ;  /* 0x000000049f887825 */ /* 0x000fd200078e0206 */
[----:B--2---:R1:W-:Y:S04]  /*46ff0*/  @P1 STG.E desc[UR34][R136.64], R16 ;  /* 0x0000001088001986 */ /* 0x0043e8000c101922 */
[----:B-1----:R-:W2:Y:S01]  /*47000*/  LDL.LU R16, [R1+0x460] ;  /* 0x0004600001107983 */ /* 0x002ea20000300800 */
        /* <DEDUP_REMOVED lines=14> */
[----:B----4-:R3:W-:Y:S01]  /*470f0*/  @P1 STG.E desc[UR34][R136.64], R149 ;  /* 0x0000009588001986 */ /* 0x0107e2000c101922 */
[----:B------:R-:W-:Y:S02]  /*47100*/  LOP3.LUT P1, RZ, R10, 0x80000000, RZ, 0xc0, !PT ;  /* 0x800000000aff7812 */ /* 0x000fe4000782c0ff */
[C---:B------:R-:W-:Y:S02]  /*47110*/  LOP3.LUT P2, RZ, R11.reuse, 0x40000, RZ, 0xc0, !PT ;  /* 0x000400000bff7812 */ /* 0x040fe4000784c0ff */
[----:B------:R-:W-:Y:S01]  /*47120*/  LOP3.LUT P3, RZ, R11, 0x80000, RZ, 0xc0, !PT ;  /* 0x000800000bff7812 */ /* 0x000fe2000786c0ff */
[----:B---3--:R-:W-:-:S08]  /*47130*/  IMAD.WIDE R136, R146, 0x4, R2 ;  /* 0x0000000492887825 */ /* 0x008fd000078e0202 */
[----:B------:R1:W-:Y:S01]  /*47140*/  @P1 STG.E desc[UR34][R136.64], R150 ;  /* 0x0000009688001986 */ /* 0x0003e2000c101922 */
[----:B------:R-:W-:Y:S01]  /*47150*/  LOP3.LUT P4, RZ, R11, 0x100000, RZ, 0xc0, !PT ;  /* 0x001000000bff7812 */ /* 0x000fe2000788c0ff */
[----:B-1----:R-:W-:-:S05]  /*47160*/  IMAD.WIDE R136, R146, 0x4, R4 ;  /* 0x0000000492887825 */ /* 0x002fca00078e0204 */
[----:B------:R1:W-:Y:S01]  /*47170*/  @P2 STG.E desc[UR34][R136.64], R148 ;  /* 0x0000009488002986 */ /* 0x0003e2000c101922 */
[----:B------:R-:W-:Y:S01]  /*47180*/  LOP3.LUT P5, RZ, R11, 0x200000, RZ, 0xc0, !PT ;  /* 0x002000000bff7812 */ /* 0x000fe200078ac0ff */
[----:B-1----:R-:W-:-:S05]  /*47190*/  IMAD.WIDE R136, R146, 0x4, R6 ;  /* 0x0000000492887825 */ /* 0x002fca00078e0206 */
[----:B------:R1:W-:Y:S01]  /*471a0*/  @P3 STG.E desc[UR34][R136.64], R147 ;  /* 0x0000009388003986 */ /* 0x0003e2000c101922 */
[C---:B------:R-:W-:Y:S01]  /*471b0*/  LOP3.LUT P6, RZ, R11.reuse, 0x400000, RZ, 0xc0, !PT ;  /* 0x004000000bff7812 */ /* 0x040fe200078cc0ff */
[----:B-1----:R-:W-:Y:S01]  /*471c0*/  IMAD.WIDE R136, R146, 0x4, R8 ;  /* 0x0000000492887825 */ /* 0x002fe200078e0208 */
[----:B------:R-:W-:Y:S01]  /*471d0*/  LOP3.LUT P0, RZ, R11, 0x800000, RZ, 0xc0, !PT ;  /* 0x008000000bff7812 */ /* 0x000fe2000780c0ff */
[----:B------:R-:W3:Y:S04]  /*471e0*/  LDL.LU R146, [R1+0x260] ;  /* 0x0002600001927983 */ /* 0x000ee80000300800 */
[----:B------:R1:W-:Y:S02]  /*471f0*/  @P4 STG.E desc[UR34][R136.64], R20 ;  /* 0x0000001488004986 */ /* 0x0003e4000c101922 */
[----:B-1----:R-:W-:-:S02]  /*47200*/  IMAD.WIDE R136, R19, 0x4, R2 ;  /* 0x0000000413887825 */ /* 0x002fc400078e0202 */
[----:B------:R-:W4:Y:S04]  /*47210*/  LDL.LU R20, [R1+0xec4] ;  /* 0x000ec40001147983 */ /* 0x000f280000300800 */
[----:B------:R1:W-:Y:S02]  /*47220*/  @P5 STG.E desc[UR34][R136.64], R18 ;  /* 0x0000001288005986 */ /* 0x0003e4000c101922 */
[C---:B-1----:R-:W-:Y:S02]  /*47230*/  IMAD.WIDE R136, R19.reuse, 0x4, R4 ;  /* 0x0000000413887825 */ /* 0x042fe400078e0204 */
[----:B------:R-:W4:Y:S04]  /*47240*/  LDL.LU R18, [R1+0xeb4] ;  /* 0x000eb40001127983 */ /* 0x000f280000300800 */
[----:B------:R1:W-:Y:S02]  /*47250*/  @P6 STG.E desc[UR34][R136.64], R17 ;  /* 0x0000001188006986 */ /* 0x0003e4000c101922 */
[----:B-1----:R-:W-:-:S02]  /*47260*/  IMAD.WIDE R136, R19, 0x4, R6 ;  /* 0x0000000413887825 */ /* 0x002fc400078e0206 */
[----:B------:R-:W4:Y:S04]  /*47270*/  LDL.LU R17, [R1+0xc54] ;  /* 0x000c540001117983 */ /* 0x000f280000300800 */
[----:B--2---:R1:W-:Y:S04]  /*47280*/  @P0 STG.E desc[UR34][R136.64], R16 ;  /* 0x0000001088000986 */ /* 0x0043e8000c101922 */
[----:B-1----:R-:W2:Y:S04]  /*47290*/  LDL.LU R16, [R1+0x10ac] ;  /* 0x0010ac0001107983 */ /* 0x002ea80000300800 */
[----:B------:R-:W4:Y:S01]  /*472a0*/  LDL.LU R158, [R1+0xa54] ;  /* 0x000a5400019e7983 */ /* 0x000f220000300800 */
[----:B------:R-:W-:-:S03]  /*472b0*/  IMAD.WIDE R136, R19, 0x4, R8 ;  /* 0x0000000413887825 */ /* 0x000fc600078e0208 */
        /* <DEDUP_REMOVED lines=9> */
[----:B------:R-:W4:Y:S01]  /*47350*/  LDL.LU R151, [R1+0xc58] ;  /* 0x000c580001977983 */ /* 0x000f220000300800 */
[----:B------:R-:W-:-:S02]  /*47360*/  LOP3.LUT P4, RZ, R11, 0x1000000, RZ, 0xc0, !PT ;  /* 0x010000000bff7812 */ /* 0x000fc4000788c0ff */
[C---:B------:R-:W-:Y:S01]  /*47370*/  LOP3.LUT P5, RZ, R11.reuse, 0x2000000, RZ, 0xc0, !PT ;  /* 0x020000000bff7812 */ /* 0x040fe200078ac0ff */
[----:B------:R-:W4:Y:S01]  /*47380*/  LDL.LU R150, [R1+0xa58] ;  /* 0x000a580001967983 */ /* 0x000f220000300800 */
[----:B------:R-:W-:-:S03]  /*47390*/  LOP3.LUT P6, RZ, R11, 0x4000000, RZ, 0xc0, !PT ;  /* 0x040000000bff7812 */ /* 0x000fc600078cc0ff */
[----:B------:R-:W4:Y:S01]  /*473a0*/  LDL.LU R148, [R1+0x868] ;  /* 0x0008680001947983 */ /* 0x000f220000300800 */
[----:B------:R-:W-:Y:S02]  /*473b0*/  LOP3.LUT P0, RZ, R11, 0x8000000, RZ, 0xc0, !PT ;  /* 0x080000000bff7812 */ /* 0x000fe4000780c0ff */
[----:B------:R-:W-:Y:S02]  /*473c0*/  LOP3.LUT P1, RZ, R12, 0x10, RZ, 0xc0, !PT ;  /* 0x000000100cff7812 */ /* 0x000fe4000782c0ff */
[----:B------:R-:W-:Y:S01]  /*473d0*/  LOP3.LUT R10, R10, 0xff7fffff, RZ, 0xc0, !PT ;  /* 0xff7fffff0a0a7812 */ /* 0x000fe200078ec0ff */
[----:B---3--:R1:W-:Y:S04]  /*473e0*/  @P4 STG.E desc[UR34][R136.64], R146 ;  /* 0x0000009288004986 */ /* 0x0083e8000c101922 */
[----:B-1----:R-:W3:Y:S06]  /*473f0*/  LDL.LU R146, [R1+0x668] ;  /* 0x0006680001927983 */ /* 0x002eec0000300800 */
        /* <DEDUP_REMOVED lines=10> */
[----:B----4-:R1:W-:Y:S02]  /*474a0*/  @P5 STG.E desc[UR34][R136.64], R20 ;  /* 0x0000001488005986 */ /* 0x0103e4000c101922 */
[C---:B-1----:R-:W-:Y:S02]  /*474b0*/  IMAD.WIDE R136, R16.reuse, 0x4, R4 ;  /* 0x0000000410887825 */ /* 0x042fe400078e0204 */
[----:B------:R-:W2:Y:S04]  /*474c0*/  LDL.LU R20, [R1+0x468] ;  /* 0x0004680001147983 */ /* 0x000ea80000300800 */
[----:B------:R1:W-:Y:S02]  /*474d0*/  @P6 STG.E desc[UR34][R136.64], R18 ;  /* 0x0000001288006986 */ /* 0x0003e4000c101922 */
[----:B-1----:R-:W-:-:S02]  /*474e0*/  IMAD.WIDE R136, R16, 0x4, R6 ;  /* 0x0000000410887825 */ /* 0x002fc400078e0206 */
[----:B------:R-:W4:Y:S04]  /*474f0*/  LDL.LU R18, [R1+0x268] ;  /* 0x0002680001127983 */ /* 0x000f280000300800 */
[----:B------:R1:W-:Y:S02]  /*47500*/  @P0 STG.E desc[UR34][R136.64], R17 ;  /* 0x0000001188000986 */ /* 0x0003e4000c101922 */
[----:B-1----:R-:W-:Y:S02]  /*47510*/  IMAD.WIDE R136, R16, 0x4, R8 ;  /* 0x0000000410887825 */ /* 0x002fe400078e0208 */
[----:B------:R-:W4:Y:S04]  /*47520*/  LDL.LU R17, [R1+0xecc] ;  /* 0x000ecc0001117983 */ /* 0x000f280000300800 */
[----:B------:R-:W4:Y:S04]  /*47530*/  LDL.LU R16, [R1+0xebc] ;  /* 0x000ebc0001107983 */ /* 0x000f280000300800 */
[----:B------:R-:W4:Y:S01]  /*47540*/  LDL.LU R147, [R1+0x10c0] ;  /* 0x0010c00001937983 */ /* 0x000f220000300800 */
        /* <DEDUP_REMOVED lines=44> */
[C---:B------:R-:W-:Y:S01]  /*47810*/  LOP3.LUT P5, RZ, R12.reuse, 0x100, RZ, 0xc0, !PT ;  /* 0x000001000cff7812 */ /* 0x040fe200078ac0ff */
[C---:B-1----:R-:W-:Y:S01]  /*47820*/  IMAD.WIDE R136, R19.reuse, 0x4, R4 ;  /* 0x0000000413887825 */ /* 0x042fe200078e0204 */
[----:B------:R-:W-:Y:S01]  /*47830*/  LOP3.LUT P6, RZ, R12, 0x200, RZ, 0xc0, !PT ;  /* 0x000002000cff7812 */ /* 0x000fe200078cc0ff */
[----:B------:R-:W4:Y:S04]  /*47840*/  LDL.LU R148, [R1+0xc5c] ;  /* 0x000c5c0001947983 */ /* 0x000f280000300800 */
[----:B---3--:R1:W-:Y:S02]  /*47850*/  @P3 STG.E desc[UR34][R136.64], R146 ;  /* 0x0000009288003986 */ /* 0x0083e4000c101922 */
[----:B-1----:R-:W-:-:S02]  /*47860*/  IMAD.WIDE R136, R19, 0x4, R6 ;  /* 0x0000000413887825 */ /* 0x002fc400078e0206 */
[----:B------:R-:W3:Y:S04]  /*47870*/  LDL.LU R146, [R1+0xa5c] ;  /* 0x000a5c0001927983 */ /* 0x000ee80000300800 */
[----:B--2---:R1:W-:Y:S02]  /*47880*/  @P4 STG.E desc[UR34][R136.64], R20 ;  /* 0x0000001488004986 */ /* 0x0043e4000c101922 */
[----:B-1----:R-:W-:Y:S02]  /*47890*/  IMAD.WIDE R136, R19, 0x4, R8 ;  /* 0x0000000413887825 */ /* 0x002fe400078e0208 */
[----:B------:R-:W2:Y:S04]  /*478a0*/  LDL.LU R20, [R1+0x86c] ;  /* 0x00086c0001147983 */ /* 0x000ea80000300800 */
[----:B----4-:R1:W-:Y:S04]  /*478b0*/  @P5 STG.E desc[UR34][R136.64], R18 ;  /* 0x0000001288005986 */ /* 0x0103e8000c101922 */
[----:B------:R-:W4:Y:S04]  /*478c0*/  LDL.LU R19, [R1+0x66c] ;  /* 0x00066c0001137983 */ /* 0x000f280000300800 */
[----:B-1----:R-:W4:Y:S01]  /*478d0*/  LDL.LU R18, [R1+0x46c] ;  /* 0x00046c0001127983 */ /* 0x002f220000300800 */
[----:B------:R-:W-:-:S05]  /*478e0*/  IMAD.WIDE R136, R147, 0x4, R2 ;  /* 0x0000000493887825 */ /* 0x000fca00078e0202 */
[----:B------:R1:W-:Y:S04]  /*478f0*/  @P6 STG.E desc[UR34][R136.64], R17 ;  /* 0x0000001188006986 */ /* 0x0003e8000c101922 */
[----:B-1----:R-:W2:Y:S01]  /*47900*/  LDL.LU R17, [R1+0x10c4] ;  /* 0x0010c40001117983 */ /* 0x002ea20000300800 */
[----:B------:R-:W-:Y:S01]  /*47910*/  LOP3.LUT P0, RZ, R12, 0x400, RZ, 0xc0, !PT ;  /* 0x000004000cff7812 */ /* 0x000fe2000780c0ff */
[----:B------:R-:W-:-:S12]  /*47920*/  IMAD.WIDE R136, R147, 0x4, R4 ;  /* 0x0000000493887825 */ /* 0x000fd800078e0204 */
[----:B------:R1:W-:Y:S04]  /*47930*/  @P0 STG.E desc[UR34][R136.64], R16 ;  /* 0x0000001088000986 */ /* 0x0003e8000c101922 */
[----:B-1----:R-:W4:Y:S01]  /*47940*/  LDL.LU R16, [R1+0x26c] ;  /* 0x00026c0001107983 */ /* 0x002f220000300800 */
[----:B------:R-:W-:-:S03]  /*47950*/  LOP3.LUT P1, RZ, R12, 0x800000, RZ, 0xc0, !PT ;  /* 0x008000000cff7812 */ /* 0x000fc6000782c0ff */
[----:B------:R-:W4:Y:S01]  /*47960*/  LDL.LU R145, [R1+0x10c8] ;  /* 0x0010c80001917983 */ /* 0x000f220000300800 */
[----:B------:R-:W-:-:S03]  /*47970*/  LOP3.LUT R10, R10, 0xffff7fff, RZ, 0xc0, !PT ;  /* 0xffff7fff0a0a7812 */ /* 0x000fc600078ec0ff */
[----:B------:R-:W4:Y:S04]  /*47980*/  LDL.LU R252, [R1+0xed0] ;  /* 0x000ed00001fc7983 */ /* 0x000f280000300800 */
[----:B------:R-:W4:Y:S02]  /*47990*/  LDL.LU R159, [R1+0xc60] ;  /* 0x000c6000019f7983 */ /* 0x000f240000300800 */
[----:B------:R-:W-:Y:S02]  /*479a0*/  @P1 LOP3.LUT R10, R10, 0x8000, RZ, 0xfc, !PT ;  /* 0x000080000a0a1812 */ /* 0x000fe400078efcff */
[----:B------:R-:W-:Y:S01]  /*479b0*/  LOP3.LUT P1, RZ, R12, 0x400000, RZ, 0xc0, !PT ;  /* 0x004000000cff7812 */ /* 0x000fe2000782c0ff */
[----:B------:R-:W4:Y:S01]  /*479c0*/  LDL.LU R144, [R1+0xa60] ;  /* 0x000a600001907983 */ /* 0x000f220000300800 */
[----:B------:R-:W-:-:S03]  /*479d0*/  LOP3.LUT R10, R10, 0xfffeffff, RZ, 0xc0, !PT ;  /* 0xfffeffff0a0a7812 */ /* 0x000fc600078ec0ff */
[----:B------:R-:W4:Y:S01]  /*479e0*/  LDL.LU R139, [R1+0x870] ;  /* 0x00087000018b7983 */ /* 0x000f220000300800 */
[----:B------:R-:W-:-:S03]  /*479f0*/  LOP3.LUT P4, RZ, R12, 0x800, RZ, 0xc0, !PT ;  /* 0x000008000cff7812 */ /* 0x000fc6000788c0ff */
[----:B------:R-:W4:Y:S04]  /*47a00*/  LDL.LU R150, [R1+0x10cc] ;  /* 0x0010cc0001967983 */ /* 0x000f280000300800 */
[----:B------:R-:W-:Y:S01]  /*47a10*/  @P1 LOP3.LUT R10, R10, 0x10000, RZ, 0xfc, !PT ;  /* 0x000100000a0a1812 */ /* 0x000fe200078efcff */
[----:B------:R-:W4:Y:S01]  /*47a20*/  LDL.LU R153, [R1+0x670] ;  /* 0x0006700001997983 */ /* 0x000f220000300800 */
[----:B------:R-:W-:Y:S02]  /*47a30*/  LOP3.LUT P1, RZ, R12, 0x200000, RZ, 0xc0, !PT ;  /* 0x002000000cff7812 */ /* 0x000fe4000782c0ff */
[----:B------:R-:W-:Y:S02]  /*47a40*/  LOP3.LUT R10, R10, 0xfffdffff, RZ, 0xc0, !PT ;  /* 0xfffdffff0a0a7812 */ /* 0x000fe400078ec0ff */
[C---:B------:R-:W-:Y:S01]  /*47a50*/  LOP3.LUT P5, RZ, R12.reuse, 0x1000, RZ, 0xc0, !PT ;  /* 0x000010000cff7812 */ /* 0x040fe200078ac0ff */
[----:B------:R-:W-:Y:S01]  /*47a60*/  IMAD.WIDE R136, R147, 0x4, R6 ;  /* 0x0000000493887825 */ /* 0x000fe200078e0206 */
[----:B------:R-:W-:Y:S01]  /*47a70*/  LOP3.LUT P6, RZ, R12, 0x2000, RZ, 0xc0, !PT ;  /* 0x000020000cff7812 */ /* 0x000fe200078cc0ff */
[----:B------:R-:W4:Y:S06]  /*47a80*/  LDL.LU R151, [R1+0x470] ;  /* 0x0004700001977983 */ /* 0x000f2c0000300800 */
        /* <DEDUP_REMOVED lines=14> */
[----:B------:R-:W-:Y:S02]  /*47b70*/  LOP3.LUT P1, RZ, R12, 0x10000, RZ, 0xc0, !PT ;  /* 0x000100000cff7812 */ /* 0x000fe4000782c0ff */
[----:B------:R-:W-:-:S11]  /*47b80*/  LOP3.LUT R10, R10, 0xffbfffff, RZ, 0xc0, !PT ;  /* 0xffbfffff0a0a7812 */ /* 0x000fd600078ec0ff */
[----:B------:R-:W-:Y:S02]  /*47b90*/  @P1 LOP3.LUT R10, R10, 0x400000, RZ, 0xfc, !PT ;  /* 0x004000000a0a1812 */ /* 0x000fe400078efcff */
[----:B------:R-:W-:Y:S01]  /*47ba0*/  LOP3.LUT P1, RZ, R12, 0x8000, RZ, 0xc0, !PT ;  /* 0x000080000cff7812 */ /* 0x000fe2000782c0ff */
[----:B------:R1:W-:Y:S02]  /*47bb0*/  @P4 STG.E desc[UR34][R136.64], R148 ;  /* 0x0000009488004986 */ /* 0x0003e4000c101922 */
[----:B-1----:R-:W-:-:S05]  /*47bc0*/  IMAD.WIDE R136, R147, 0x4, R8 ;  /* 0x0000000493887825 */ /* 0x002fca00078e0208 */
[----:B---3--:R2:W-:Y:S02]  /*47bd0*/  @P5 STG.E desc[UR34][R136.64], R146 ;  /* 0x0000009288005986 */ /* 0x0085e4000c101922 */
[----:B--2---:R-:W-:-:S05]  /*47be0*/  IMAD.WIDE R136, R17, 0x4, R2 ;  /* 0x0000000411887825 */ /* 0x004fca00078e0202 */
[----:B------:R1:W-:Y:S02]  /*47bf0*/  @P6 STG.E desc[UR34][R136.64], R20 ;  /* 0x0000001488006986 */ /* 0x0003e4000c101922 */
[----:B-1----:R-:W-:-:S05]  /*47c00*/  IMAD.WIDE R136, R17, 0x4, R4 ;  /* 0x0000000411887825 */ /* 0x002fca00078e0204 */
[----:B----4-:R1:W-:Y:S04]  /*47c10*/  @P0 STG.E desc[UR34][R136.64], R19 ;  /* 0x0000001388000986 */ /* 0x0103e8000c101922 */
[----:B-1----:R-:W2:Y:S04]  /*47c20*/  LDL.LU R19, [R1+0x10d0] ;  /* 0x0010d00001137983 */ /* 0x002ea80000300800 */
[----:B------:R-:W3:Y:S04]  /*47c30*/  LDL.LU R149, [R1+0x270] ;  /* 0x0002700001957983 */ /* 0x000ee80000300800 */
[----:B------:R-:W4:Y:S04]  /*47c40*/  LDL.LU R148, [R1+0x70] ;  /* 0x0000700001947983 */ /* 0x000f280000300800 */
[----:B------:R-:W2:Y:S04]  /*47c50*/  LDL.LU R147, [R1+0xed4] ;  /* 0x000ed40001937983 */ /* 0x000ea80000300800 */
[----:B------:R-:W2:Y:S01]  /*47c60*/  LDL.LU R146, [R1+0xc64] ;  /* 0x000c640001927983 */ /* 0x000ea20000300800 */
[----:B------:R-:W-:-:S03]  /*47c70*/  IMAD.WIDE R136, R17, 0x4, R6 ;  /* 0x0000000411887825 */ /* 0x000fc600078e0206 */
[----:B------:R-:W2:Y:S04]  /*47c80*/  LDL.LU R20, [R1+0xa64] ;  /* 0x000a640001147983 */ /* 0x000ea80000300800 */
[----:B------:R1:W-:Y:S04]  /*47c90*/  @P1 STG.E desc[UR34][R136.64], R18 ;  /* 0x0000001288001986 */ /* 0x0003e8000c101922 */
[----:B-1----:R-:W2:Y:S01]  /*47ca0*/  LDL.LU R18, [R1+0x874] ;  /* 0x0008740001127983 */ /* 0x002ea20000300800 */
[----:B------:R-:W-:Y:S01]  /*47cb0*/  LOP3.LUT P1, RZ, R10, 0x400000, RZ, 0xc0, !PT ;  /* 0x004000000aff7812 */ /* 0x000fe2000782c0ff */
[----:B------:R-:W-:-:S12]  /*47cc0*/  IMAD.WIDE R136, R17, 0x4, R8 ;  /* 0x0000000411887825 */ /* 0x000fd800078e0208 */
[----:B------:R1:W-:Y:S04]  /*47cd0*/  @P1 STG.E desc[UR34][R136.64], R16 ;  /* 0x0000001088001986 */ /* 0x0003e8000c101922 */
        /* <DEDUP_REMOVED lines=22> */
[----:B------:R-:W-:-:S02]  /*47e40*/  LOP3.LUT P1, RZ, R10, 0x8000, RZ, 0xc0, !PT ;  /* 0x000080000aff7812 */ /* 0x000fc4000782c0ff */
[----:B------:R-:W-:Y:S01]  /*47e50*/  LOP3.LUT P3, RZ, R12, 0x2000000, RZ, 0xc0, !PT ;  /* 0x020000000cff7812 */ /* 0x000fe2000786c0ff */
[----:B-1----:R-:W-:Y:S01]  /*47e60*/  IMAD.WIDE R136, R150, 0x4, R6 ;  /* 0x0000000496887825 */ /* 0x002fe200078e0206 */
[C---:B------:R-:W-:Y:S02]  /*47e70*/  LOP3.LUT P4, RZ, R12.reuse, 0x4000000, RZ, 0xc0, !PT ;  /* 0x040000000cff7812 */ /* 0x040fe4000788c0ff */
[C---:B------:R-:W-:Y:S02]  /*47e80*/  LOP3.LUT P5, RZ, R12.reuse, 0x8000000, RZ, 0xc0, !PT ;  /* 0x080000000cff7812 */ /* 0x040fe400078ac0ff */
[----:B------:R-:W-:-:S05]  /*47e90*/  LOP3.LUT P6, RZ, R12, 0x10000000, RZ, 0xc0, !PT ;  /* 0x100000000cff7812 */ /* 0x000fca00078cc0ff */
[----:B---3--:R1:W-:Y:S02]  /*47ea0*/  @P1 STG.E desc[UR34][R136.64], R149 ;  /* 0x0000009588001986 */ /* 0x0083e4000c101922 */
[----:B-1----:R-:W-:-:S05]  /*47eb0*/  IMAD.WIDE R136, R150, 0x4, R8 ;  /* 0x0000000496887825 */ /* 0x002fca00078e0208 */
[----:B----4-:R2:W-:Y:S02]  /*47ec0*/  @P2 STG.E desc[UR34][R136.64], R148 ;  /* 0x0000009488002986 */ /* 0x0105e4000c101922 */
[----:B--2---:R-:W-:-:S05]  /*47ed0*/  IMAD.WIDE R136, R19, 0x4, R2 ;  /* 0x0000000413887825 */ /* 0x004fca00078e0202 */
[----:B------:R1:W-:Y:S02]  /*47ee0*/  @P3 STG.E desc[UR34][R136.64], R147 ;  /* 0x0000009388003986 */ /* 0x0003e4000c101922 */
[----:B-1----:R-:W-:-:S05]  /*47ef0*/  IMAD.WIDE R136, R19, 0x4, R4 ;  /* 0x0000000413887825 */ /* 0x002fca00078e0204 */
[----:B------:R1:W-:Y:S02]  /*47f00*/  @P4 STG.E desc[UR34][R136.64], R146 ;  /* 0x0000009288004986 */ /* 0x0003e4000c101922 */
[----:B-1----:R-:W-:-:S05]  /*47f10*/  IMAD.WIDE R136, R19, 0x4, R6 ;  /* 0x0000000413887825 */ /* 0x002fca00078e0206 */
[----:B------:R1:W-:Y:S02]  /*47f20*/  @P5 STG.E desc[UR34][R136.64], R20 ;  /* 0x0000001488005986 */ /* 0x0003e4000c101922 */
[----:B-1----:R-:W-:Y:S02]  /*47f30*/  IMAD.WIDE R136, R19, 0x4, R8 ;  /* 0x0000000413887825 */ /* 0x002fe400078e0208 */
[----:B------:R-:W2:Y:S04]  /*47f40*/  LDL.LU R19, [R1+0x474] ;  /* 0x0004740001137983 */ /* 0x000ea80000300800 */
[----:B------:R1:W-:Y:S04]  /*47f50*/  @P6 STG.E desc[UR34][R136.64], R18 ;  /* 0x0000001288006986 */ /* 0x0003e8000c101922 */
[----:B-1----:R-:W3:Y:S01]  /*47f60*/  LDL.LU R18, [R1+0x274] ;  /* 0x0002740001127983 */ /* 0x002ee20000300800 */
[----:B------:R-:W-:Y:S01]  /*47f70*/  LOP3.LUT P0, RZ, R12, 0x20000000, RZ, 0xc0, !PT ;  /* 0x200000000cff7812 */ /* 0x000fe2000780c0ff */
[----:B------:R-:W-:-:S02]  /*47f80*/  IMAD.WIDE R136, R17, 0x4, R2 ;  /* 0x0000000411887825 */ /* 0x000fc400078e0202 */
[----:B------:R-:W4:Y:S04]  /*47f90*/  LDL.LU R22, [R1+0x74] ;  /* 0x0000740001167983 */ /* 0x000f280000300800 */
[----:B------:R-:W4:Y:S04]  /*47fa0*/  LDL.LU R158, [R1+0xed8] ;  /* 0x000ed800019e7983 */ /* 0x000f280000300800 */
[----:B------:R-:W4:Y:S04]  /*47fb0*/  LDL.LU R138, [R1+0xc68] ;  /* 0x000c6800018a7983 */ /* 0x000f280000300800 */
[----:B------:R1:W-:Y:S04]  /*47fc0*/  @P0 STG.E desc[UR34][R136.64], R16 ;  /* 0x0000001088000986 */ /* 0x0003e8000c101922 */
[----:B-1----:R-:W4:Y:S04]  /*47fd0*/  LDL.LU R16, [R1+0x10d8] ;  /* 0x0010d80001107983 */ /* 0x002f280000300800 */
        /* <DEDUP_REMOVED lines=11> */
[----:B------:R-:W-:Y:S01]  /*48090*/  LOP3.LUT P5, RZ, R12, 0x80000000, RZ, 0xc0, !PT ;  /* 0x800000000cff7812 */ /* 0x000fe200078ac0ff */
[----:B------:R-:W-:Y:S01]  /*480a0*/  IMAD.WIDE R136, R17, 0x4, R4 ;  /* 0x0000000411887825 */ /* 0x000fe200078e0204 */
[----:B------:R-:W4:Y:S04]  /*480b0*/  LDL.LU R146, [R1+0x87c] ;  /* 0x00087c0001927983 */ /* 0x000f280000300800 */
[----:B------:R-:W4:Y:S01]  /*480c0*/  LDL.LU R20, [R1+0x67c] ;  /* 0x00067c0001147983 */ /* 0x000f220000300800 */
        /* <DEDUP_REMOVED lines=19> */
[----:B---3--:R1:W-:Y:S02]  /*48200*/  @P5 STG.E desc[UR34][R136.64], R18 ;  /* 0x0000001288005986 */ /* 0x0083e4000c101922 */
[----:B-1----:R-:W-:-:S02]  /*48210*/  IMAD.WIDE R136, R17, 0x4, R8 ;  /* 0x0000000411887825 */ /* 0x002fc400078e0208 */
[----:B------:R-:W3:Y:S04]  /*48220*/  LDL.LU R18, [R1+0x27c] ;  /* 0x00027c0001127983 */ /* 0x000ee80000300800 */
[----:B------:R-:W2:Y:S01]  /*48230*/  LDL.LU R17, [R1+0x10e4] ;  /* 0x0010e40001117983 */ /* 0x000ea20000300800 */
[----:B------:R-:W-:-:S04]  /*48240*/  LOP3.LUT R10, R10, 0xffffefff, RZ, 0xc0, !PT ;  /* 0xffffefff0a0a7812 */ /* 0x000fc800078ec0ff */
[----:B------:R-:W-:Y:S02]  /*48250*/  @P1 LOP3.LUT R10, R10, 0x1000, RZ, 0xfc, !PT ;  /* 0x000010000a0a1812 */ /* 0x000fe400078efcff */
[C---:B------:R-:W-:Y:S02]  /*48260*/  LOP3.LUT P1, RZ, R13.reuse, 0x10, RZ, 0xc0, !PT ;  /* 0x000000100dff7812 */ /* 0x040fe4000782c0ff */
[----:B------:R-:W-:Y:S02]  /*48270*/  LOP3.LUT R10, R10, 0xffffdfff, RZ, 0xc0, !PT ;  /* 0xffffdfff0a0a7812 */ /* 0x000fe400078ec0ff */
[----:B------:R-:W-:-:S09]  /*48280*/  LOP3.LUT P6, RZ, R13, 0x1, RZ, 0xc0, !PT ;  /* 0x000000010dff7812 */ /* 0x000fd200078cc0ff */
[----:B------:R-:W-:Y:S02]  /*48290*/  @P1 LOP3.LUT R10, R10, 0x2000, RZ, 0xfc, !PT ;  /* 0x000020000a0a1812 */ /* 0x000fe400078efcff */
[C---:B------:R-:W-:Y:S02]  /*482a0*/  LOP3.LUT P1, RZ, R13.reuse, 0x8, RZ, 0xc0, !PT ;  /* 0x000000080dff7812 */ /* 0x040fe4000782c0ff */
[----:B------:R-:W-:Y:S02]  /*482b0*/  LOP3.LUT P0, RZ, R13, 0x2, RZ, 0xc0, !PT ;  /* 0x000000020dff7812 */ /* 0x000fe4000780c0ff */
[----:B------:R-:W-:Y:S01]  /*482c0*/  LOP3.LUT R10, R10, 0xffffbfff, RZ, 0xc0, !PT ;  /* 0xffffbfff0a0a7812 */ /* 0x000fe200078ec0ff */
[----:B----4-:R1:W-:Y:S08]  /*482d0*/  @P6 STG.E desc[UR34][R136.64], R22 ;  /* 0x0000001688006986 */ /* 0x0103f0000c101922 */
[----:B------:R-:W-:-:S02]  /*482e0*/  @P1 LOP3.LUT R10, R10, 0x4000, RZ, 0xfc, !PT ;  /* 0x000040000a0a1812 */ /* 0x000fc400078efcff */
[----:B------:R-:W-:Y:S01]  /*482f0*/  LOP3.LUT P1, RZ, R13, 0x4, RZ, 0xc0, !PT ;  /* 0x000000040dff7812 */ /* 0x000fe2000782c0ff */
[----:B-1----:R-:W-:-:S05]  /*48300*/  IMAD.WIDE R136, R16, 0x4, R2 ;  /* 0x0000000410887825 */ /* 0x002fca00078e0202 */
[----:B------:R1:W-:Y:S02]  /*48310*/  @P0 STG.E desc[UR34][R136.64], R158 ;  /* 0x0000009e88000986 */ /* 0x0003e4000c101922 */
[----:B-1----:R-:W-:-:S05]  /*48320*/  IMAD.WIDE R136, R16, 0x4, R4 ;  /* 0x0000000410887825 */ /* 0x002fca00078e0204 */
        /* <DEDUP_REMOVED lines=35> */
[----:B--2---:R-:W-:-:S05]  /*48560*/  IMAD.WIDE R136, R17, 0x4, R2 ;  /* 0x0000000411887825 */ /* 0x004fca00078e0202 */
[----:B------:R1:W-:Y:S02]  /*48570*/  @P4 STG.E desc[UR34][R136.64], R20 ;  /* 0x0000001488004986 */ /* 0x0003e4000c101922 */
[----:B-1----:R-:W-:-:S05]  /*48580*/  IMAD.WIDE R136, R17, 0x4, R4 ;  /* 0x0000000411887825 */ /* 0x002fca00078e0204 */
[----:B------:R1:W-:Y:S02]  /*48590*/  @P5 STG.E desc[UR34][R136.64], R19 ;  /* 0x0000001388005986 */ /* 0x0003e4000c101922 */
[----:B-1----:R-:W-:-:S05]  /*485a0*/  IMAD.WIDE R136, R17, 0x4, R6 ;  /* 0x0000000411887825 */ /* 0x002fca00078e0206 */
[----:B---3--:R1:W-:Y:S04]  /*485b0*/  @P6 STG.E desc[UR34][R136.64], R18 ;  /* 0x0000001288006986 */ /* 0x0083e8000c101922 */
[----:B-1----:R-:W2:Y:S04]  /*485c0*/  LDL.LU R18, [R1+0xee0] ;  /* 0x000ee00001127983 */ /* 0x002ea80000300800 */
[----:B------:R-:W3:Y:S04]  /*485d0*/  LDL.LU R146, [R1+0xc70] ;  /* 0x000c700001927983 */ /* 0x000ee80000300800 */
[----:B------:R-:W3:Y:S04]  /*485e0*/  LDL.LU R20, [R1+0xa70] ;  /* 0x000a700001147983 */ /* 0x000ee80000300800 */
[----:B------:R-:W2:Y:S01]  /*485f0*/  LDL.LU R19, [R1+0x10e8] ;  /* 0x0010e80001137983 */ /* 0x000ea20000300800 */
[----:B------:R-:W-:Y:S01]  /*48600*/  LOP3.LUT P0, RZ, R13, 0x10000, RZ, 0xc0, !PT ;  /* 0x000100000dff7812 */ /* 0x000fe2000780c0ff */
[----:B------:R-:W-:Y:S01]  /*48610*/  IMAD.WIDE R136, R17, 0x4, R8 ;  /* 0x0000000411887825 */ /* 0x000fe200078e0208 */
[----:B------:R-:W-:-:S11]  /*48620*/  LOP3.LUT P4, RZ, R13, 0x20000, RZ, 0xc0, !PT ;  /* 0x000200000dff7812 */ /* 0x000fd6000788c0ff */
[----:B----4-:R1:W-:Y:S04]  /*48630*/  @P0 STG.E desc[UR34][R136.64], R16 ;  /* 0x0000001088000986 */ /* 0x0103e8000c101922 */
[----:B-1----:R-:W4:Y:S04]  /*48640*/  LDL.LU R16, [R1+0x880] ;  /* 0x0008800001107983 */ /* 0x002f280000300800 */
[----:B------:R-:W4:Y:S04]  /*48650*/  LDL.LU R17, [R1+0x680] ;  /* 0x0006800001117983 */ /* 0x000f280000300800 */
[----:B------:R-:W4:Y:S04]  /*48660*/  LDL.LU R158, [R1+0x10ec] ;  /* 0x0010ec00019e7983 */ /* 0x000f280000300800 */
[----:B------:R-:W4:Y:S01]  /*48670*/  LDL.LU R145, [R1+0x10f0] ;  /* 0x0010f00001917983 */ /* 0x000f220000300800 */
[----:B------:R-:W-:-:S02]  /*48680*/  LOP3.LUT P5, RZ, R13, 0x40000, RZ, 0xc0, !PT ;  /* 0x000400000dff7812 */ /* 0x000fc400078ac0ff */
[C---:B------:R-:W-:Y:S02]  /*48690*/  LOP3.LUT P6, RZ, R13.reuse, 0x80000, RZ, 0xc0, !PT ;  /* 0x000800000dff7812 */ /* 0x040fe400078cc0ff */
        /* <DEDUP_REMOVED lines=20> */
[----:B------:R-:W2:Y:S01]  /*487e0*/  LDL.LU R150, [R1+0x10f4] ;  /* 0x0010f40001967983 */ /* 0x000ea20000300800 */
[----:B------:R-:W-:-:S03]  /*487f0*/  IMAD.WIDE R136, R19, 0x4, R4 ;  /* 0x0000000413887825 */ /* 0x000fc600078e0204 */
[----:B------:R-:W2:Y:S04]  /*48800*/  LDL.LU R147, [R1+0x84] ;  /* 0x0000840001937983 */ /* 0x000ea80000300800 */
[----:B---3--:R1:W-:Y:S02]  /*48810*/  @P5 STG.E desc[UR34][R136.64], R146 ;  /* 0x0000009288005986 */ /* 0x0083e4000c101922 */
[C---:B-1----:R-:W-:Y:S02]  /*48820*/  IMAD.WIDE R136, R19.reuse, 0x4, R6 ;  /* 0x0000000413887825 */ /* 0x042fe400078e0206 */
[----:B------:R-:W3:Y:S04]  /*48830*/  LDL.LU R146, [R1+0xee8] ;  /* 0x000ee80001927983 */ /* 0x000ee80000300800 */
[----:B------:R1:W-:Y:S02]  /*48840*/  @P6 STG.E desc[UR34][R136.64], R20 ;  /* 0x0000001488006986 */ /* 0x0003e4000c101922 */
[----:B-1----:R-:W-:-:S02]  /*48850*/  IMAD.WIDE R136, R19, 0x4, R8 ;  /* 0x0000000413887825 */ /* 0x002fc400078e0208 */
[----:B------:R-:W3:Y:S04]  /*48860*/  LDL.LU R20, [R1+0xc78] ;  /* 0x000c780001147983 */ /* 0x000ee80000300800 */
[----:B------:R-:W3:Y:S04]  /*48870*/  LDL.LU R19, [R1+0xa78] ;  /* 0x000a780001137983 */ /* 0x000ee80000300800 */
[----:B------:R-:W3:Y:S01]  /*48880*/  LDL.LU R148, [R1+0x10f8] ;  /* 0x0010f80001947983 */ /* 0x000ee20000300800 */
[----:B------:R-:W-:Y:S02]  /*48890*/  @P1 LOP3.LUT R10, R10, 0x2, RZ, 0xfc, !PT ;  /* 0x000000020a0a1812 */ /* 0x000fe400078efcff */
[----:B------:R-:W-:-:S02]  /*488a0*/  LOP3.LUT P1, RZ, R13, 0x4000000, RZ, 0xc0, !PT ;  /* 0x040000000dff7812 */ /* 0x000fc4000782c0ff */
        /* <DEDUP_REMOVED lines=8> */
[C---:B------:R-:W-:Y:S02]  /*48930*/  LOP3.LUT P1, RZ, R13.reuse, 0x800000, RZ, 0xc0, !PT ;  /* 0x008000000dff7812 */ /* 0x040fe4000782c0ff */
[----:B------:R-:W-:Y:S02]  /*48940*/  LOP3.LUT R10, R10, 0xffffffdf, RZ, 0xc0, !PT ;  /* 0xffffffdf0a0a7812 */ /* 0x000fe400078ec0ff */
[----:B------:R-:W-:-:S09]  /*48950*/  LOP3.LUT P0, RZ, R13, 0x100000, RZ, 0xc0, !PT ;  /* 0x001000000dff7812 */ /* 0x000fd2000780c0ff */
[----:B------:R-:W-:Y:S02]  /*48960*/  @P1 LOP3.LUT R10, R10, 0x20, RZ, 0xfc, !PT ;  /* 0x000000200a0a1812 */ /* 0x000fe400078efcff */
[----:B------:R-:W-:Y:S02]  /*48970*/  LOP3.LUT P1, RZ, R13, 0x400000, RZ, 0xc0, !PT ;  /* 0x004000000dff7812 */ /* 0x000fe4000782c0ff */
[----:B------:R-:W-:Y:S01]  /*48980*/  LOP3.LUT R10, R10, 0xffffffbf, RZ, 0xc0, !PT ;  /* 0xffffffbf0a0a7812 */ /* 0x000fe200078ec0ff */
[----:B----4-:R1:W-:Y:S10]  /*48990*/  @P0 STG.E desc[UR34][R136.64], R16 ;  /* 0x0000001088000986 */ /* 0x0103f4000c101922 */
[----:B------:R-:W-:-:S02]  /*489a0*/  @P1 LOP3.LUT R10, R10, 0x40, RZ, 0xfc, !PT ;  /* 0x000000400a0a1812 */ /* 0x000fc400078efcff */
[C---:B------:R-:W-:Y:S01]  /*489b0*/  LOP3.LUT P1, RZ, R13.reuse, 0x200000, RZ, 0xc0, !PT ;  /* 0x002000000dff7812 */ /* 0x040fe2000782c0ff */
[----:B-1----:R-:W-:Y:S01]  /*489c0*/  IMAD.WIDE R136, R158, 0x4, R2 ;  /* 0x000000049e887825 */ /* 0x002fe200078e0202 */
[C---:B------:R-:W-:Y:S01]  /*489d0*/  LOP3.LUT P2, RZ, R13.reuse, 0x40000000, RZ, 0xc0, !PT ;  /* 0x400000000dff7812 */ /* 0x040fe2000784c0ff */
[----:B------:R-:W4:Y:S10]  /*489e0*/  LDL.LU R16, [R1+0x1410] ;  /* 0x0014100001107983 */ /* 0x000f340000300800 */
[----:B------:R1:W-:Y:S01]  /*489f0*/  @P1 STG.E desc[UR34][R136.64], R17 ;  /* 0x0000001188001986 */ /* 0x0003e2000c101922 */
[----:B------:R-:W-:Y:S01]  /*48a00*/  LOP3.LUT P1, RZ, R10, 0x40, RZ, 0xc0, !PT ;  /* 0x000000400aff7812 */ /* 0x000fe2000782c0ff */
[----:B-1----:R-:W-:Y:S01]  /*48a10*/  IMAD.WIDE R136, R158, 0x4, R4 ;  /* 0x000000049e887825 */ /* 0x002fe200078e0204 */
[----:B------:R-:W-:Y:S01]  /*48a20*/  LOP3.LUT P3, RZ, R13, 0x80000000, RZ, 0xc0, !PT ;  /* 0x800000000dff7812 */ /* 0x000fe2000786c0ff */
[----:B------:R-:W4:Y:S01]  /*48a30*/  LDL.LU R17, [R1+0x140c] ;  /* 0x00140c0001117983 */ /* 0x000f220000300800 */
[----:B------:R-:W-:-:S09]  /*48a40*/  LOP3.LUT P4, RZ, R14, 0x1, RZ, 0xc0, !PT ;  /* 0x000000010eff7812 */ /* 0x000fd2000788c0ff */
[----:B--2---:R1:W-:Y:S01]  /*48a50*/  @P1 STG.E desc[UR34][R136.64], R18 ;  /* 0x0000001288001986 */ /* 0x0043e2000c101922 */
        /* <DEDUP_REMOVED lines=9> */
[C---:B-1----:R-:W-:Y:S01]  /*48af0*/  IMAD.WIDE R136, R145.reuse, 0x4, R2 ;  /* 0x0000000491887825 */ /* 0x042fe200078e0202 */
        /* <DEDUP_REMOVED lines=18> */
[----:B------:R1:W-:Y:S01]  /*48c20*/  @P3 STG.E desc[UR34][R136.64], R149 ;  /* 0x0000009588003986 */ /* 0x0003e2000c101922 */
[----:B------:R-:W-:Y:S01]  /*48c30*/  LOP3.LUT P0, RZ, R14, 0x8, RZ, 0xc0, !PT ;  /* 0x000000080eff7812 */ /* 0x000fe2000780c0ff */
[----:B-1----:R-:W-:-:S05]  /*48c40*/  IMAD.WIDE R136, R150, 0x4, R8 ;  /* 0x0000000496887825 */ /* 0x002fca00078e0208 */
[----:B------:R3:W-:Y:S02]  /*48c50*/  @P4 STG.E desc[UR34][R136.64], R147 ;  /* 0x0000009388004986 */ /* 0x0007e4000c101922 */
[----:B---3--:R-:W-:-:S05]  /*48c60*/  IMAD.WIDE R136, R148, 0x4, R2 ;  /* 0x0000000494887825 */ /* 0x008fca00078e0202 */
[----:B------:R1:W-:Y:S02]  /*48c70*/  @P5 STG.E desc[UR34][R136.64], R146 ;  /* 0x0000009288005986 */ /* 0x0003e4000c101922 */
[----:B-1----:R-:W-:-:S05]  /*48c80*/  IMAD.WIDE R136, R148, 0x4, R4 ;  /* 0x0000000494887825 */ /* 0x002fca00078e0204 */
[----:B------:R1:W-:Y:S02]  /*48c90*/  @P6 STG.E desc[UR34][R136.64], R20 ;  /* 0x0000001488006986 */ /* 0x0003e4000c101922 */
[----:B-1----:R-:W-:-:S05]  /*48ca0*/  IMAD.WIDE R136, R148, 0x4, R6 ;  /* 0x0000000494887825 */ /* 0x002fca00078e0206 */
[----:B------:R1:W-:Y:S04]  /*48cb0*/  @P0 STG.E desc[UR34][R136.64], R19 ;  /* 0x0000001388000986 */ /* 0x0003e8000c101922 */
[----:B-1----:R-:W3:Y:S04]  /*48cc0*/  LDL.LU R19, [R1+0x888] ;  /* 0x0008880001137983 */ /* 0x002ee80000300800 */
[----:B------:R-:W2:Y:S04]  /*48cd0*/  LDL.LU R151, [R1+0x688] ;  /* 0x0006880001977983 */ /* 0x000ea80000300800 */
[----:B------:R-:W4:Y:S04]  /*48ce0*/  LDL.LU R149, [R1+0x488] ;  /* 0x0004880001957983 */ /* 0x000f280000300800 */
[----:B------:R-:W4:Y:S04]  /*48cf0*/  LDL.LU R150, [R1+0x288] ;  /* 0x0002880001967983 */ /* 0x000f280000300800 */
[----:B------:R-:W2:Y:S04]  /*48d00*/  LDL.LU R147, [R1+0x10fc] ;  /* 0x0010fc0001937983 */ /* 0x000ea80000300800 */
[----:B------:R-:W4:Y:S01]  /*48d10*/  LDL.LU R146, [R1+0x88] ;  /* 0x0000880001927983 */ /* 0x000f220000300800 */
[----:B------:R-:W-:-:S03]  /*48d20*/  LOP3.LUT P4, RZ, R14, 0x10, RZ, 0xc0, !PT ;  /* 0x000000100eff7812 */ /* 0x000fc6000788c0ff */
[----:B------:R-:W4:Y:S01]  /*48d30*/  LDL.LU R20, [R1+0xeec] ;  /* 0x000eec0001147983 */ /* 0x000f220000300800 */
[----:B------:R-:W-:-:S03]  /*48d40*/  IMAD.WIDE R136, R148, 0x4, R8 ;  /* 0x0000000494887825 */ /* 0x000fc600078e0208 */
        /* <DEDUP_REMOVED lines=15> */
[----:B---3--:R1:W-:Y:S04]  /*48e40*/  @P4 STG.E desc[UR34][R136.64], R19 ;  /* 0x0000001388004986 */ /* 0x0083e8000c101922 */
[----:B-1----:R-:W3:Y:S04]  /*48e50*/  LDL.LU R19, [R1+0xc7c] ;  /* 0x000c7c0001137983 */ /* 0x002ee80000300800 */
[----:B------:R-:W3:Y:S04]  /*48e60*/  LDL.LU R158, [R1+0xa7c] ;  /* 0x000a7c00019e7983 */ /* 0x000ee80000300800 */
[----:B------:R-:W3:Y:S04]  /*48e70*/  LDL.LU R252, [R1+0x88c] ;  /* 0x00088c0001fc7983 */ /* 0x000ee80000300800 */
[----:B------:R-:W3:Y:S04]  /*48e80*/  LDL.LU R159, [R1+0x68c] ;  /* 0x00068c00019f7983 */ /* 0x000ee80000300800 */
[----:B------:R-:W3:Y:S01]  /*48e90*/  LDL.LU R144, [R1+0x48c] ;  /* 0x00048c0001907983 */ /* 0x000ee20000300800 */
[----:B------:R-:W-:-:S03]  /*48ea0*/  LOP3.LUT R11, R11, 0xf7ffffff, RZ, 0xc0, !PT ;  /* 0xf7ffffff0b0b7812 */ /* 0x000fc600078ec0ff */
[----:B------:R-:W3:Y:S01]  /*48eb0*/  LDL.LU R145, [R1+0x28c] ;  /* 0x00028c0001917983 */ /* 0x000ee20000300800 */
[----:B------:R-:W-:Y:S02]  /*48ec0*/  @P1 LOP3.LUT R11, R11, 0x8000000, RZ, 0xfc, !PT ;  /* 0x080000000b0b1812 */ /* 0x000fe400078efcff */
[C---:B------:R-:W-:Y:S02]  /*48ed0*/  LOP3.LUT P1, RZ, R14.reuse, 0x800, RZ, 0xc0, !PT ;  /* 0x000008000eff7812 */ /* 0x040fe4000782c0ff */
[C---:B------:R-:W-:Y:S02]  /*48ee0*/  LOP3.LUT P5, RZ, R14.reuse, 0x20, RZ, 0xc0, !PT ;  /* 0x000000200eff7812 */ /* 0x040fe400078ac0ff */
[----:B------:R-:W-:Y:S01]  /*48ef0*/  LOP3.LUT P6, RZ, R14, 0x40, RZ, 0xc0, !PT ;  /* 0x000000400eff7812 */ /* 0x000fe200078cc0ff */
[----:B--2---:R-:W-:Y:S01]  /*48f00*/  IMAD.WIDE R136, R147, 0x4, R2 ;  /* 0x0000000493887825 */ /* 0x004fe200078e0202 */
[----:B------:R-:W-:Y:S01]  /*48f10*/  LOP3.LUT R11, R11, 0xefffffff, RZ, 0xc0, !PT ;  /* 0xefffffff0b0b7812 */ /* 0x000fe200078ec0ff */
[----:B------:R-:W2:Y:S06]  /*48f20*/  LDL.LU R153, [R1+0x8c] ;  /* 0x00008c0001997983 */ /* 0x000eac0000300800 */
[----:B------:R-:W-:-:S02]  /*48f30*/  @P1 LOP3.LUT R11, R11, 0x10000000, RZ, 0xfc, !PT ;  /* 0x100000000b0b1812 */ /* 0x000fc400078efcff */
[----:B------:R-:W-:Y:S01]  /*48f40*/  LOP3.LUT P1, RZ, R14, 0x400, RZ, 0xc0, !PT ;  /* 0x000004000eff7812 */ /* 0x000fe2000782c0ff */
[----:B------:R1:W-:Y:S01]  /*48f50*/  @P5 STG.E desc[UR34][R136.64], R151 ;  /* 0x0000009788005986 */ /* 0x0003e2000c101922 */
[----:B------:R-:W-:Y:S01]  /*48f60*/  LOP3.LUT R11, R11, 0xdfffffff, RZ, 0xc0, !PT ;  /* 0xdfffffff0b0b7812 */ /* 0x000fe200078ec0ff */
[----:B-1----:R-:W-:Y:S02]  /*48f70*/  IMAD.WIDE R136, R147, 0x4, R4 ;  /* 0x0000000493887825 */ /* 0x002fe400078e0204 */
[----:B------:R-:W2:Y:S08]  /*48f80*/  LDL.LU R151, [R1+0xef0] ;  /* 0x000ef00001977983 */ /* 0x000eb00000300800 */
[----:B------:R-:W-:-:S02]  /*48f90*/  @P1 LOP3.LUT R11, R11, 0x20000000, RZ, 0xfc, !PT ;  /* 0x200000000b0b1812 */ /* 0x000fc400078efcff */
[C---:B------:R-:W-:Y:S01]  /*48fa0*/  LOP3.LUT P1, RZ, R14.reuse, 0x200, RZ, 0xc0, !PT ;  /* 0x000002000eff7812 */ /* 0x040fe2000782c0ff */
[----:B----4-:R1:W-:Y:S01]  /*48fb0*/  @P6 STG.E desc[UR34][R136.64], R149 ;  /* 0x0000009588006986 */ /* 0x0103e2000c101922 */
[----:B------:R-:W-:Y:S02]  /*48fc0*/  LOP3.LUT P0, RZ, R14, 0x80, RZ, 0xc0, !PT ;  /* 0x000000800eff7812 */ /* 0x000fe4000780c0ff */
[----:B------:R-:W-:Y:S01]  /*48fd0*/  LOP3.LUT R11, R11, 0xbfffffff, RZ, 0xc0, !PT ;  /* 0xbfffffff0b0b7812 */ /* 0x000fe200078ec0ff */
[----:B-1----:R-:W4:Y:S08]  /*48fe0*/  LDL.LU R149, [R1+0xc80] ;  /* 0x000c800001957983 */ /* 0x002f300000300800 */
[----:B------:R-:W-:-:S02]  /*48ff0*/  @P1 LOP3.LUT R11, R11, 0x40000000, RZ, 0xfc, !PT ;  /* 0x400000000b0b1812 */ /* 0x000fc400078efcff */
[----:B------:R-:W-:Y:S01]  /*49000*/  LOP3.LUT P1, RZ, R14, 0x100, RZ, 0xc0, !PT ;  /* 0x000001000eff7812 */ /* 0x000fe2000782c0ff */
[----:B------:R-:W-:-:S05]  /*49010*/  IMAD.WIDE R136, R147, 0x4, R6 ;  /* 0x0000000493887825 */ /* 0x000fca00078e0206 */
[----:B------:R1:W-:Y:S02]  /*49020*/  @P0 STG.E desc[UR34][R136.64], R150 ;  /* 0x0000009688000986 */ /* 0x0003e4000c101922 */
[----:B-1----:R-:W-:Y:S02]  /*49030*/  IMAD.WIDE R136, R147, 0x4, R8 ;  /* 0x0000000493887825 */ /* 0x002fe400078e0208 */
[----:B------:R-:W4:Y:S04]  /*49040*/  LDL.LU R150, [R1+0xa80] ;  /* 0x000a800001967983 */ /* 0x000f280000300800 */
[----:B------:R1:W-:Y:S01]  /*49050*/  @P1 STG.E desc[UR34][R136.64], R146 ;  /* 0x0000009288001986 */ /* 0x0003e2000c101922 */
[----:B------:R-:W-:-:S03]  /*49060*/  LOP3.LUT P1, RZ, R11, 0x40000000, RZ, 0xc0, !PT ;  /* 0x400000000bff7812 */ /* 0x000fc6000782c0ff */
[----:B------:R-:W4:Y:S01]  /*49070*/  LDL.LU R147, [R1+0x890] ;  /* 0x0008900001937983 */ /* 0x000f220000300800 */
[----:B-1----:R-:W-:-:S09]  /*49080*/  IMAD.WIDE R136, R138, 0x4, R2 ;  /* 0x000000048a887825 */ /* 0x002fd200078e0202 */
[----:B------:R1:W-:Y:S01]  /*49090*/  @P1 STG.E desc[UR34][R136.64], R20 ;  /* 0x0000001488001986 */ /* 0x0003e2000c101922 */
[----:B------:R-:W-:-:S03]  /*490a0*/  LOP3.LUT P1, RZ, R11, 0x20000000, RZ, 0xc0, !PT ;  /* 0x200000000bff7812 */ /* 0x000fc6000782c0ff */
[----:B-1----:R-:W4:Y:S04]  /*490b0*/  LDL.LU R20, [R1+0x690] ;  /* 0x0006900001147983 */ /* 0x002f280000300800 */
[----:B------:R-:W4:Y:S01]  /*490c0*/  LDL.LU R146, [R1+0x110c] ;  /* 0x00110c0001927983 */ /* 0x000f220000300800 */
[----:B------:R-:W-:-:S05]  /*490d0*/  IMAD.WIDE R136, R138, 0x4, R4 ;  /* 0x000000048a887825 */ /* 0x000fca00078e0204 */
[----:B---3--:R1:W-:Y:S04]  /*490e0*/  @P1 STG.E desc[UR34][R136.64], R19 ;  /* 0x0000001388001986 */ /* 0x0083e8000c101922 */
[----:B-1----:R-:W3:Y:S01]  /*490f0*/  LDL.LU R19, [R1+0x490] ;  /* 0x0004900001137983 */ /* 0x002ee20000300800 */
[----:B------:R-:W-:Y:S01]  /*49100*/  LOP3.LUT P1, RZ, R11, 0x10000000, RZ, 0xc0, !PT ;  /* 0x100000000bff7812 */ /* 0x000fe2000782c0ff */
[----:B------:R-:W-:-:S12]  /*49110*/  IMAD.WIDE R136, R138, 0x4, R6 ;  /* 0x000000048a887825 */ /* 0x000fd800078e0206 */
[----:B------:R1:W-:Y:S01]  /*49120*/  @P1 STG.E desc[UR34][R136.64], R158 ;  /* 0x0000009e88001986 */ /* 0x0003e2000c101922 */
[----:B------:R-:W-:Y:S01]  /*49130*/  LOP3.LUT P1, RZ, R11, 0x8000000, RZ, 0xc0, !PT ;  /* 0x080000000bff7812 */ /* 0x000fe2000782c0ff */
[----:B-1----:R-:W-:-:S12]  /*49140*/  IMAD.WIDE R136, R138, 0x4, R8 ;  /* 0x000000048a887825 */ /* 0x002fd800078e0208 */
[----:B------:R1:W-:Y:S01]  /*49150*/  @P1 STG.E desc[UR34][R136.64], R252 ;  /* 0x000000fc88001986 */ /* 0x0003e2000c101922 */
[----:B------:R-:W-:Y:S01]  /*49160*/  LOP3.LUT P1, RZ, R11, 0x4000000, RZ, 0xc0, !PT ;  /* 0x040000000bff7812 */ /* 0x000fe2000782c0ff */
[----:B-1----:R-:W-:Y:S01]  /*49170*/  IMAD.WIDE R136, R139, 0x4, R2 ;  /* 0x000000048b887825 */ /* 0x002fe200078e0202 */
[----:B------:R-:W-:Y:S01]  /*49180*/  LOP3.LUT P2, RZ, R14, 0x20000, RZ, 0xc0, !PT ;  /* 0x000200000eff7812 */ /* 0x000fe2000784c0ff */
[----:B------:R-:W3:Y:S10]  /*49190*/  LDL.LU R252, [R1+0x1114] ;  /* 0x0011140001fc7983 */ /* 0x000ef40000300800 */
        /* <DEDUP_REMOVED lines=10> */
[----:B--2---:R1:W-:Y:S02]  /*49240*/  @P1 STG.E desc[UR34][R136.64], R153 ;  /* 0x0000009988001986 */ /* 0x0043e4000c101922 */
[----:B-1----:R-:W-:-:S05]  /*49250*/  IMAD.WIDE R136, R148, 0x4, R2 ;  /* 0x0000000494887825 */ /* 0x002fca00078e0202 */
[----:B------:R1:W-:Y:S02]  /*49260*/  @P2 STG.E desc[UR34][R136.64], R151 ;  /* 0x0000009788002986 */ /* 0x0003e4000c101922 */
[----:B-1----:R-:W-:-:S05]  /*49270*/  IMAD.WIDE R136, R148, 0x4, R4 ;  /* 0x0000000494887825 */ /* 0x002fca00078e0204 */
[----:B----4-:R1:W-:Y:S04]  /*49280*/  @P3 STG.E desc[UR34][R136.64], R149 ;  /* 0x0000009588003986 */ /* 0x0103e8000c101922 */
[----:B-1----:R-:W2:Y:S01]  /*49290*/  LDL.LU R149, [R1+0x290] ;  /* 0x0002900001957983 */ /* 0x002ea20000300800 */
[C---:B------:R-:W-:Y:S02]  /*492a0*/  LOP3.LUT P4, RZ, R14.reuse, 0x80000, RZ, 0xc0, !PT ;  /* 0x000800000eff7812 */ /* 0x040fe4000788c0ff */
[----:B------:R-:W-:Y:S01]  /*492b0*/  LOP3.LUT P5, RZ, R14, 0x100000, RZ, 0xc0, !PT ;  /* 0x001000000eff7812 */ /* 0x000fe200078ac0ff */
[----:B------:R-:W-:Y:S01]  /*492c0*/  IMAD.WIDE R136, R148, 0x4, R6 ;  /* 0x0000000494887825 */ /* 0x000fe200078e0206 */
[C---:B------:R-:W-:Y:S02]  /*492d0*/  LOP3.LUT P6, RZ, R14.reuse, 0x200000, RZ, 0xc0, !PT ;  /* 0x002000000eff7812 */ /* 0x040fe400078cc0ff */
[----:B------:R-:W-:-:S07]  /*492e0*/  LOP3.LUT P0, RZ, R14, 0x400000, RZ, 0xc0, !PT ;  /* 0x004000000eff7812 */ /* 0x000fce000780c0ff */
[----:B------:R1:W-:Y:S02]  /*492f0*/  @P4 STG.E desc[UR34][R136.64], R150 ;  /* 0x0000009688004986 */ /* 0x0003e4000c101922 */
[----:B-1----:R-:W-:Y:S02]  /*49300*/  IMAD.WIDE R136, R148, 0x4, R8 ;  /* 0x0000000494887825 */ /* 0x002fe400078e0208 */
[----:B------:R-:W4:Y:S04]  /*49310*/  LDL.LU R150, [R1+0x90] ;  /* 0x0000900001967983 */ /* 0x000f280000300800 */
[----:B------:R1:W-:Y:S04]  /*49320*/  @P5 STG.E desc[UR34][R136.64], R147 ;  /* 0x0000009388005986 */ /* 0x0003e8000c101922 */
[----:B------:R-:W4:Y:S01]  /*49330*/  LDL.LU R148, [R1+0xef4] ;  /* 0x000ef40001947983 */ /* 0x000f220000300800 */
[----:B-1----:R-:W-:-:S03]  /*49340*/  IMAD.WIDE R136, R146, 0x4, R2 ;  /* 0x0000000492887825 */ /* 0x002fc600078e0202 */
[----:B------:R-:W4:Y:S04]  /*49350*/  LDL.LU R147, [R1+0xc84] ;  /* 0x000c840001937983 */ /* 0x000f280000300800 */
[----:B------:R1:W-:Y:S02]  /*49360*/  @P6 STG.E desc[UR34][R136.64], R20 ;  /* 0x0000001488006986 */ /* 0x0003e4000c101922 */
[----:B-1----:R-:W-:Y:S02]  /*49370*/  IMAD.WIDE R136, R146, 0x4, R4 ;  /* 0x0000000492887825 */ /* 0x002fe400078e0204 */
[----:B------:R-:W4:Y:S04]  /*49380*/  LDL.LU R20, [R1+0xa84] ;  /* 0x000a840001147983 */ /* 0x000f280000300800 */
[----:B---3--:R1:W-:Y:S04]  /*49390*/  @P0 STG.E desc[UR34][R136.64], R19 ;  /* 0x0000001388000986 */ /* 0x0083e8000c101922 */
[----:B-1----:R-:W3:Y:S01]  /*493a0*/  LDL.LU R19, [R1+0x1110] ;  /* 0x0011100001137983 */ /* 0x002ee20000300800 */
[----:B------:R-:W-:-:S03]  /*493b0*/  LOP3.LUT P1, RZ, R15, 0x8, RZ, 0xc0, !PT ;  /* 0x000000080fff7812 */ /* 0x000fc6000782c0ff */
[----:B------:R-:W3:Y:S01]  /*493c0*/  LDL.LU R10, [R1+0x894] ;  /* 0x00089400010a7983 */ /* 0x000ee20000300800 */
[----:B------:R-:W-:-:S03]  /*493d0*/  LOP3.LUT R11, R11, 0xffff7fff, RZ, 0xc0, !PT ;  /* 0xffff7fff0b0b7812 */ /* 0x000fc600078ec0ff */
[----:B------:R-:W3:Y:S04]  /*493e0*/  LDL.LU R22, [R1+0x694] ;  /* 0x0006940001167983 */ /* 0x000ee80000300800 */
[----:B------:R-:W3:Y:S02]  /*493f0*/  LDL.LU R158, [R1+0x494] ;  /* 0x00049400019e7983 */ /* 0x000ee40000300800 */
[----:B------:R-:W-:Y:S02]  /*49400*/  @P1 LOP3.LUT R11, R11, 0x8000, RZ, 0xfc, !PT ;  /* 0x000080000b0b1812 */ /* 0x000fe400078efcff */
[----:B------:R-:W-:Y:S01]  /*49410*/  LOP3.LUT P1, RZ, R15, 0x4, RZ, 0xc0, !PT ;  /* 0x000000040fff7812 */ /* 0x000fe2000782c0ff */
[----:B------:R-:W3:Y:S01]  /*49420*/  LDL.LU R138, [R1+0x294] ;  /* 0x00029400018a7983 */ /* 0x000ee20000300800 */
[----:B------:R-:W-:-:S02]  /*49430*/  LOP3.LUT R11, R11, 0xfffeffff, RZ, 0xc0, !PT ;  /* 0xfffeffff0b0b7812 */ /* 0x000fc400078ec0ff */
[----:B------:R-:W-:Y:S01]  /*49440*/  LOP3.LUT P4, RZ, R14, 0x800000, RZ, 0xc0, !PT ;  /* 0x008000000eff7812 */ /* 0x000fe2000788c0ff */
[----:B------:R-:W-:Y:S01]  /*49450*/  IMAD.WIDE R136, R146, 0x4, R6 ;  /* 0x0000000492887825 */ /* 0x000fe200078e0206 */
[----:B------:R-:W3:Y:S04]  /*49460*/  LDL.LU R144, [R1+0xef8] ;  /* 0x000ef80001907983 */ /* 0x000ee80000300800 */
[----:B------:R-:W3:Y:S03]  /*49470*/  LDL.LU R145, [R1+0xc88] ;  /* 0x000c880001917983 */ /* 0x000ee60000300800 */
[----:B------:R-:W-:Y:S01]  /*49480*/  @P1 LOP3.LUT R11, R11, 0x10000, RZ, 0xfc, !PT ;  /* 0x000100000b0b1812 */ /* 0x000fe200078efcff */
[----:B------:R-:W3:Y:S01]  /*49490*/  LDL.LU R139, [R1+0xa88] ;  /* 0x000a8800018b7983 */ /* 0x000ee20000300800 */
[----:B------:R-:W-:-:S02]  /*494a0*/  LOP3.LUT P1, RZ, R15, 0x2, RZ, 0xc0, !PT ;  /* 0x000000020fff7812 */ /* 0x000fc4000782c0ff */
[----:B------:R-:W-:Y:S01]  /*494b0*/  LOP3.LUT R11, R11, 0xfffdffff, RZ, 0xc0, !PT ;  /* 0xfffdffff0b0b7812 */ /* 0x000fe200078ec0ff */
[----:B------:R-:W3:Y:S04]  /*494c0*/  LDL.LU R153, [R1+0x1118] ;  /* 0x0011180001997983 */ /* 0x000ee80000300800 */
[----:B------:R-:W3:Y:S06]  /*494d0*/  LDL.LU R151, [R1+0x898] ;  /* 0x0008980001977983 */ /* 0x000eec0000300800 */
        /* <DEDUP_REMOVED lines=12> */
[----:B--2---:R1:W-:Y:S02]  /*495a0*/  @P4 STG.E desc[UR34][R136.64], R149 ;  /* 0x0000009588004986 */ /* 0x0043e4000c101922 */
[----:B-1----:R-:W-:Y:S02]  /*495b0*/  IMAD.WIDE R136, R146, 0x4, R8 ;  /* 0x0000000492887825 */ /* 0x002fe400078e0208 */
[----:B------:R-:W2:Y:S04]  /*495c0*/  LDL.LU R146, [R1+0x111c] ;  /* 0x00111c0001927983 */ /* 0x000ea80000300800 */
[----:B------:R-:W2:Y:S01]  /*495d0*/  LDL.LU R159, [R1+0x94] ;  /* 0x00009400019f7983 */ /* 0x000ea20000300800 */
[----:B------:R-:W-:-:S02]  /*495e0*/  LOP3.LUT P5, RZ, R14, 0x1000000, RZ, 0xc0, !PT ;  /* 0x010000000eff7812 */ /* 0x000fc400078ac0ff */
[----:B------:R-:W-:Y:S01]  /*495f0*/  @P1 LOP3.LUT R11, R11, 0x200000, RZ, 0xfc, !PT ;  /* 0x002000000b0b1812 */ /* 0x000fe200078efcff */
[----:B------:R-:W2:Y:S01]  /*49600*/  LDL.LU R149, [R1+0x698] ;  /* 0x0006980001957983 */ /* 0x000ea20000300800 */
[C---:B------:R-:W-:Y:S02]  /*49610*/  LOP3.LUT P1, RZ, R14.reuse, 0x10000000, RZ, 0xc0, !PT ;  /* 0x100000000eff7812 */ /* 0x040fe4000782c0ff */
[C---:B------:R-:W-:Y:S02]  /*49620*/  LOP3.LUT P6, RZ, R14.reuse, 0x2000000, RZ, 0xc0, !PT ;  /* 0x020000000eff7812 */ /* 0x040fe400078cc0ff */
[----:B------:R-:W-:Y:S02]  /*49630*/  LOP3.LUT P0, RZ, R14, 0x4000000, RZ, 0xc0, !PT ;  /* 0x040000000eff7812 */ /* 0x000fe4000780c0ff */
[----:B------:R-:W-:-:S03]  /*49640*/  LOP3.LUT R11, R11, 0xffbfffff, RZ, 0xc0, !PT ;  /* 0xffbfffff0b0b7812 */ /* 0x000fc600078ec0ff */
[----:B----4-:R3:W-:Y:S04]  /*49650*/  @P5 STG.E desc[UR34][R136.64], R150 ;  /* 0x0000009688005986 */ /* 0x0107e8000c101922 */
[----:B------:R-:W-:Y:S02]  /*49660*/  @P1 LOP3.LUT R11, R11, 0x400000, RZ, 0xfc, !PT ;  /* 0x004000000b0b1812 */ /* 0x000fe400078efcff */
[----:B------:R-:W-:Y:S01]  /*49670*/  LOP3.LUT P1, RZ, R14, 0x8000000, RZ, 0xc0, !PT ;  /* 0x080000000eff7812 */ /* 0x000fe2000782c0ff */
[----:B---3--:R-:W-:-:S05]  /*49680*/  IMAD.WIDE R136, R19, 0x4, R2 ;  /* 0x0000000413887825 */ /* 0x008fca00078e0202 */
[----:B------:R1:W-:Y:S02]  /*49690*/  @P6 STG.E desc[UR34][R136.64], R148 ;  /* 0x0000009488006986 */ /* 0x0003e4000c101922 */
[C---:B-1----:R-:W-:Y:S02]  /*496a0*/  IMAD.WIDE R136, R19.reuse, 0x4, R4 ;  /* 0x0000000413887825 */ /* 0x042fe400078e0204 */
[----:B------:R-:W3:Y:S04]  /*496b0*/  LDL.LU R148, [R1+0x498] ;  /* 0x0004980001947983 */ /* 0x000ee80000300800 */
        /* <DEDUP_REMOVED lines=21> */
[----:B--2---:R1:W-:Y:S01]  /*49810*/  @P1 STG.E desc[UR34][R136.64], R159 ;  /* 0x0000009f88001986 */ /* 0x0043e2000c101922 */
        /* <DEDUP_REMOVED lines=19> */
[----:B------:R-:W-:-:S04]  /*49950*/  LOP3.LUT P0, RZ, R15, 0x200, RZ, 0xc0, !PT ;  /* 0x000002000fff7812 */ /* 0x000fc8000780c0ff */
[----:B---3--:R1:W-:Y:S02]  /*49960*/  @P4 STG.E desc[UR34][R136.64], R148 ;  /* 0x0000009488004986 */ /* 0x0083e4000c101922 */
[----:B-1----:R-:W-:-:S05]  /*49970*/  IMAD.WIDE R136, R146, 0x4, R6 ;  /* 0x0000000492887825 */ /* 0x002fca00078e0206 */
[----:B----4-:R1:W-:Y:S02]  /*49980*/  @P5 STG.E desc[UR34][R136.64], R147 ;  /* 0x0000009388005986 */ /* 0x0103e4000c101922 */
[----:B-1----:R-:W-:-:S05]  /*49990*/  IMAD.WIDE R136, R146, 0x4, R8 ;  /* 0x0000000492887825 */ /* 0x002fca00078e0208 */
[----:B------:R1:W-:Y:S02]  /*499a0*/  @P6 STG.E desc[UR34][R136.64], R20 ;  /* 0x0000001488006986 */ /* 0x0003e4000c101922 */
[----:B-1----:R-:W-:-:S05]  /*499b0*/  IMAD.WIDE R136, R150, 0x4, R2 ;  /* 0x0000000496887825 */ /* 0x002fca00078e0202 */
[----:B------:R1:W-:Y:S04]  /*499c0*/  @P0 STG.E desc[UR34][R136.64], R19 ;  /* 0x0000001388000986 */ /* 0x0003e8000c101922 */
[----:B-1----:R-:W2:Y:S04]  /*499d0*/  LDL.LU R19, [R1+0xc8c] ;  /* 0x000c8c0001137983 */ /* 0x002ea80000300800 */
[----:B------:R-:W3:Y:S04]  /*499e0*/  LDL.LU R149, [R1+0xa8c] ;  /* 0x000a8c0001957983 */ /* 0x000ee80000300800 */
[----:B------:R-:W4:Y:S04]  /*499f0*/  LDL.LU R148, [R1+0x89c] ;  /* 0x00089c0001947983 */ /* 0x000f280000300800 */
[----:B------:R-:W4:Y:S04]  /*49a00*/  LDL.LU R20, [R1+0x69c] ;  /* 0x00069c0001147983 */ /* 0x000f280000300800 */
[----:B------:R-:W4:Y:S04]  /*49a10*/  LDL.LU R147, [R1+0x49c] ;  /* 0x00049c0001937983 */ /* 0x000f280000300800 */
[----:B------:R-:W4:Y:S04]  /*49a20*/  LDL.LU R146, [R1+0x29c] ;  /* 0x00029c0001927983 */ /* 0x000f280000300800 */
[----:B------:R-:W4:Y:S01]  /*49a30*/  LDL.LU R158, [R1+0x1124] ;  /* 0x00112400019e7983 */ /* 0x000f220000300800 */
[C---:B------:R-:W-:Y:S01]  /*49a40*/  LOP3.LUT P4, RZ, R15.reuse, 0x400, RZ, 0xc0, !PT ;  /* 0x000004000fff7812 */ /* 0x040fe2000788c0ff */
[----:B------:R-:W-:Y:S01]  /*49a50*/  IMAD.WIDE R136, R150, 0x4, R4 ;  /* 0x0000000496887825 */ /* 0x000fe200078e0204 */
        /* <DEDUP_REMOVED lines=24> */
[----:B------:R-:W-:Y:S02]  /*49be0*/  LOP3.LUT P1, RZ, R15, 0x8000, RZ, 0xc0, !PT ;  /* 0x000080000fff7812 */ /* 0x000fe4000782c0ff */
[----:B------:R-:W-:-:S11]  /*49bf0*/  LOP3.LUT R11, R11, 0xffffbfff, RZ, 0xc0, !PT ;  /* 0xffffbfff0b0b7812 */ /* 0x000fd600078ec0ff */
[----:B------:R-:W-:Y:S02]  /*49c00*/  @P1 LOP3.LUT R11, R11, 0x4000, RZ, 0xfc, !PT ;  /* 0x000040000b0b1812 */ /* 0x000fe400078efcff */
[----:B------:R-:W-:Y:S01]  /*49c10*/  LOP3.LUT P1, RZ, R15, 0x4000, RZ, 0xc0, !PT ;  /* 0x000040000fff7812 */ /* 0x000fe2000782c0ff */
[----:B--2---:R1:W-:Y:S04]  /*49c20*/  @P4 STG.E desc[UR34][R136.64], R19 ;  /* 0x0000001388004986 */ /* 0x0043e8000c101922 */
[----:B-1----:R-:W2:Y:S04]  /*49c30*/  LDL.LU R19, [R1+0x9c] ;  /* 0x00009c0001137983 */ /* 0x002ea80000300800 */
[----:B------:R-:W2:Y:S04]  /*49c40*/  LDL.LU R144, [R1+0x1128] ;  /* 0x0011280001907983 */ /* 0x000ea80000300800 */
[----:B------:R-:W2:Y:S04]  /*49c50*/  LDL.LU R138, [R1+0xf00] ;  /* 0x000f0000018a7983 */ /* 0x000ea80000300800 */
[----:B------:R-:W2:Y:S04]  /*49c60*/  LDL.LU R252, [R1+0xc90] ;  /* 0x000c900001fc7983 */ /* 0x000ea80000300800 */
[----:B------:R-:W2:Y:S01]  /*49c70*/  LDL.LU R159, [R1+0xa90] ;  /* 0x000a9000019f7983 */ /* 0x000ea20000300800 */
[----:B------:R-:W-:-:S03]  /*49c80*/  IMAD.WIDE R136, R150, 0x4, R6 ;  /* 0x0000000496887825 */ /* 0x000fc600078e0206 */
[----:B------:R-:W2:Y:S04]  /*49c90*/  LDL.LU R145, [R1+0x8a0] ;  /* 0x0008a00001917983 */ /* 0x000ea80000300800 */
[----:B---3--:R1:W-:Y:S04]  /*49ca0*/  @P5 STG.E desc[UR34][R136.64], R149 ;  /* 0x0000009588005986 */ /* 0x0083e8000c101922 */
[----:B-1----:R-:W3:Y:S04]  /*49cb0*/  LDL.LU R149, [R1+0x112c] ;  /* 0x00112c0001957983 */ /* 0x002ee80000300800 */
[----:B------:R-:W3:Y:S01]  /*49cc0*/  LDL.LU R139, [R1+0x6a0] ;  /* 0x0006a000018b7983 */ /* 0x000ee20000300800 */
[----:B------:R-:W-:-:S03]  /*49cd0*/  IMAD.WIDE R136, R150, 0x4, R8 ;  /* 0x0000000496887825 */ /* 0x000fc600078e0208 */
[----:B------:R-:W3:Y:S04]  /*49ce0*/  LDL.LU R153, [R1+0x4a0] ;  /* 0x0004a00001997983 */ /* 0x000ee80000300800 */
[----:B----4-:R1:W-:Y:S02]  /*49cf0*/  @P6 STG.E desc[UR34][R136.64], R148 ;  /* 0x0000009488006986 */ /* 0x0103e4000c101922 */
[----:B-1----:R-:W-:-:S05]  /*49d00*/  IMAD.WIDE R136, R158, 0x4, R2 ;  /* 0x000000049e887825 */ /* 0x002fca00078e0202 */
[----:B------:R1:W-:Y:S04]  /*49d10*/  @P0 STG.E desc[UR34][R136.64], R20 ;  /* 0x0000001488000986 */ /* 0x0003e8000c101922 */
[----:B-1----:R-:W4:Y:S04]  /*49d20*/  LDL.LU R20, [R1+0x1130] ;  /* 0x0011300001147983 */ /* 0x002f280000300800 */
[----:B------:R-:W4:Y:S01]  /*49d30*/  LDL.LU R151, [R1+0x2a0] ;  /* 0x0002a00001977983 */ /* 0x000f220000300800 */
[----:B------:R-:W-:-:S03]  /*49d40*/  IMAD.WIDE R136, R158, 0x4, R4 ;  /* 0x000000049e887825 */ /* 0x000fc600078e0204 */
[----:B------:R-:W4:Y:S04]  /*49d50*/  LDL.LU R150, [R1+0xa0] ;  /* 0x0000a00001967983 */ /* 0x000f280000300800 */
[----:B------:R1:W-:Y:S01]  /*49d60*/  @P1 STG.E desc[UR34][R136.64], R147 ;  /* 0x0000009388001986 */ /* 0x0003e2000c101922 */
[----:B------:R-:W-:-:S03]  /*49d70*/  LOP3.LUT P1, RZ, R11, 0x4000, RZ, 0xc0, !PT ;  /* 0x000040000bff7812 */ /* 0x000fc6000782c0ff */
[----:B------:R-:W4:Y:S01]  /*49d80*/  LDL.LU R148, [R1+0xf04] ;  /* 0x000f040001947983 */ /* 0x000f220000300800 */
[----:B-1----:R-:W-:-:S03]  /*49d90*/  IMAD.WIDE R136, R158, 0x4, R6 ;  /* 0x000000049e887825 */ /* 0x002fc600078e0206 */
[----:B------:R-:W4:Y:S06]  /*49da0*/  LDL.LU R147, [R1+0xc94] ;  /* 0x000c940001937983 */ /* 0x000f2c0000300800 */
[----:B------:R1:W-:Y:S04]  /*49db0*/  @P1 STG.E desc[UR34][R136.64], R146 ;  /* 0x0000009288001986 */ /* 0x0003e8000c101922 */
[----:B-1----:R-:W4:Y:S01]  /*49dc0*/  LDL.LU R146, [R1+0xa94] ;  /* 0x000a940001927983 */ /* 0x002f220000300800 */
[----:B------:R-:W-:Y:S01]  /*49dd0*/  LOP3.LUT P1, RZ, R11, 0x2000, RZ, 0xc0, !PT ;  /* 0x000020000bff7812 */ /* 0x000fe2000782c0ff */
[----:B------:R-:W-:Y:S01]  /*49de0*/  IMAD.WIDE R136, R158, 0x4, R8 ;  /* 0x000000049e887825 */ /* 0x000fe200078e0208 */
[----:B------:R-:W-:-:S02]  /*49df0*/  LOP3.LUT P2, RZ, R15, 0x800000, RZ, 0xc0, !PT ;  /* 0x008000000fff7812 */ /* 0x000fc4000784c0ff */
[C---:B------:R-:W-:Y:S02]  /*49e00*/  LOP3.LUT P3, RZ, R15.reuse, 0x1000000, RZ, 0xc0, !PT ;  /* 0x010000000fff7812 */ /* 0x040fe4000786c0ff */
[C---:B------:R-:W-:Y:S02]  /*49e10*/  LOP3.LUT P4, RZ, R15.reuse, 0x2000000, RZ, 0xc0, !PT ;  /* 0x020000000fff7812 */ /* 0x040fe4000788c0ff */
[C---:B------:R-:W-:Y:S02]  /*49e20*/  LOP3.LUT P5, RZ, R15.reuse, 0x4000000, RZ, 0xc0, !PT ;  /* 0x040000000fff7812 */ /* 0x040fe400078ac0ff */
[----:B------:R-:W-:-:S03]  /*49e30*/  LOP3.LUT P6, RZ, R15, 0x8000000, RZ, 0xc0, !PT ;  /* 0x080000000fff7812 */ /* 0x000fc600078cc0ff */
        /* <DEDUP_REMOVED lines=11> */
[C---:B------:R-:W-:Y:S01]  /*49ef0*/  LOP3.LUT P1, RZ, R11.reuse, 0x200, RZ, 0xc0, !PT ;  /* 0x000002000bff7812 */ /* 0x040fe2000782c0ff */
[----:B-1----:R-:W-:Y:S02]  /*49f00*/  IMAD.WIDE R136, R144, 0x4, R8 ;  /* 0x0000000490887825 */ /* 0x002fe400078e0208 */
[----:B------:R-:W2:Y:S10]  /*49f10*/  LDL.LU R159, [R1+0x113c] ;  /* 0x00113c00019f7983 */ /* 0x000eb40000300800 */
[----:B------:R3:W-:Y:S01]  /*49f20*/  @P1 STG.E desc[UR34][R136.64], R145 ;  /* 0x0000009188001986 */ /* 0x0007e2000c101922 */
[----:B------:R-:W-:Y:S01]  /*49f30*/  LOP3.LUT P1, RZ, R11, 0x100, RZ, 0xc0, !PT ;  /* 0x000001000bff7812 */ /* 0x000fe2000782c0ff */
[----:B---3--:R-:W-:-:S12]  /*49f40*/  IMAD.WIDE R136, R149, 0x4, R2 ;  /* 0x0000000495887825 */ /* 0x008fd800078e0202 */
[----:B------:R1:W-:Y:S01]  /*49f50*/  @P1 STG.E desc[UR34][R136.64], R139 ;  /* 0x0000008b88001986 */ /* 0x0003e2000c101922 */
[----:B------:R-:W-:Y:S01]  /*49f60*/  LOP3.LUT P1, RZ, R11, 0x80, RZ, 0xc0, !PT ;  /* 0x000000800bff7812 */ /* 0x000fe2000782c0ff */
[----:B-1----:R-:W-:-:S12]  /*49f70*/  IMAD.WIDE R136, R149, 0x4, R4 ;  /* 0x0000000495887825 */ /* 0x002fd800078e0204 */
[----:B------:R1:W-:Y:S02]  /*49f80*/  @P1 STG.E desc[UR34][R136.64], R153 ;  /* 0x0000009988001986 */ /* 0x0003e4000c101922 */
[----:B-1----:R-:W-:-:S05]  /*49f90*/  IMAD.WIDE R136, R149, 0x4, R6 ;  /* 0x0000000495887825 */ /* 0x002fca00078e0206 */
[----:B----4-:R1:W-:Y:S02]  /*49fa0*/  @P2 STG.E desc[UR34][R136.64], R151 ;  /* 0x0000009788002986 */ /* 0x0103e4000c101922 */
[----:B-1----:R-:W-:-:S05]  /*49fb0*/  IMAD.WIDE R136, R149, 0x4, R8 ;  /* 0x0000000495887825 */ /* 0x002fca00078e0208 */
[----:B------:R1:W-:Y:S02]  /*49fc0*/  @P3 STG.E desc[UR34][R136.64], R150 ;  /* 0x0000009688003986 */ /* 0x0003e4000c101922 */
[C---:B-1----:R-:W-:Y:S02]  /*49fd0*/  IMAD.WIDE R136, R20.reuse, 0x4, R2 ;  /* 0x0000000414887825 */ /* 0x042fe400078e0202 */
[----:B------:R-:W3:Y:S04]  /*49fe0*/  LDL.LU R150, [R1+0x6a4] ;  /* 0x0006a40001967983 */ /* 0x000ee80000300800 */
[----:B------:R1:W-:Y:S02]  /*49ff0*/  @P4 STG.E desc[UR34][R136.64], R148 ;  /* 0x0000009488004986 */ /* 0x0003e4000c101922 */
[----:B-1----:R-:W-:-:S02]  /*4a000*/  IMAD.WIDE R136, R20, 0x4, R4 ;  /* 0x0000000414887825 */ /* 0x002fc400078e0204 */
[----:B------:R-:W4:Y:S04]  /*4a010*/  LDL.LU R148, [R1+0x4a4] ;  /* 0x0004a40001947983 */ /* 0x000f280000300800 */
[----:B------:R1:W-:Y:S02]  /*4a020*/  @P5 STG.E desc[UR34][R136.64], R147 ;  /* 0x0000009388005986 */ /* 0x0003e4000c101922 */
[C---:B-1----:R-:W-:Y:S02]  /*4a030*/  IMAD.WIDE R136, R20.reuse, 0x4, R6 ;  /* 0x0000000414887825 */ /* 0x042fe400078e0206 */
[----:B------:R-:W4:Y:S04]  /*4a040*/  LDL.LU R147, [R1+0x2a4] ;  /* 0x0002a40001937983 */ /* 0x000f280000300800 */
[----:B------:R1:W-:Y:S04]  /*4a050*/  @P6 STG.E desc[UR34][R136.64], R146 ;  /* 0x0000009288006986 */ /* 0x0003e8000c101922 */
[----:B-1----:R-:W3:Y:S01]  /*4a060*/  LDL.LU R146, [R1+0x1134] ;  /* 0x0011340001927983 */ /* 0x002ee20000300800 */
[----:B------:R-:W-:Y:S01]  /*4a070*/  LOP3.LUT P0, RZ, R15, 0x10000000, RZ, 0xc0, !PT ;  /* 0x100000000fff7812 */ /* 0x000fe2000780c0ff */
[----:B------:R-:W-:-:S12]  /*4a080*/  IMAD.WIDE R136, R20, 0x4, R8 ;  /* 0x0000000414887825 */ /* 0x000fd800078e0208 */
[----:B--2---:R1:W-:Y:S04]  /*4a090*/  @P0 STG.E desc[UR34][R136.64], R19 ;  /* 0x0000001388000986 */ /* 0x0043e8000c101922 */
        /* <DEDUP_REMOVED lines=14> */
[----:B------:R-:W-:-:S02]  /*4a180*/  LOP3.LUT P4, RZ, R15, 0x20000000, RZ, 0xc0, !PT ;  /* 0x200000000fff7812 */ /* 0x000fc4000788c0ff */
[C---:B------:R-:W-:Y:S02]  /*4a190*/  LOP3.LUT P5, RZ, R15.reuse, 0x40000000, RZ, 0xc0, !PT ;  /* 0x400000000fff7812 */ /* 0x040fe400078ac0ff */
[----:B------:R-:W-:Y:S02]  /*4a1a0*/  LOP3.LUT P6, RZ, R15, 0x80000000, RZ, 0xc0, !PT ;  /* 0x800000000fff7812 */ /* 0x000fe400078cc0ff */
        /* <DEDUP_REMOVED lines=11> */
[----:B------:R-:W-:Y:S01]  /*4a260*/  @P1 LOP3.LUT R11, R11, 0x4, RZ, 0xfc, !PT ;  /* 0x000000040b0b1812 */ /* 0x000fe200078efcff */
[----:B---3--:R-:W-:-:S05]  /*4a270*/  IMAD.WIDE R14, R146, 0x4, R2 ;  /* 0x00000004920e7825 */ /* 0x008fca00078e0202 */
[----:B------:R1:W-:Y:S02]  /*4a280*/  @P4 STG.E desc[UR34][R14.64], R150 ;  /* 0x000000960e004986 */ /* 0x0003e4000c101922 */
[C---:B-1----:R-:W-:Y:S02]  /*4a290*/  IMAD.WIDE R14, R146.reuse, 0x4, R4 ;  /* 0x00000004920e7825 */ /* 0x042fe400078e0204 */
[----:B------:R-:W3:Y:S04]  /*4a2a0*/  LDL.LU R150, [R1+0x8ac] ;  /* 0x0008ac0001967983 */ /* 0x000ee80000300800 */
[----:B----4-:R1:W-:Y:S02]  /*4a2b0*/  @P5 STG.E desc[UR34][R14.64], R148 ;  /* 0x000000940e005986 */ /* 0x0103e4000c101922 */
[----:B-1----:R-:W-:-:S02]  /*4a2c0*/  IMAD.WIDE R14, R146, 0x4, R6 ;  /* 0x00000004920e7825 */ /* 0x002fc400078e0206 */
[----:B------:R-:W4:Y:S04]  /*4a2d0*/  LDL.LU R148, [R1+0x6ac] ;  /* 0x0006ac0001947983 */ /* 0x000f280000300800 */
[----:B------:R1:W-:Y:S02]  /*4a2e0*/  @P6 STG.E desc[UR34][R14.64], R147 ;  /* 0x000000930e006986 */ /* 0x0003e4000c101922 */
[----:B-1----:R-:W-:Y:S02]  /*4a2f0*/  IMAD.WIDE R14, R146, 0x4, R8 ;  /* 0x00000004920e7825 */ /* 0x002fe400078e0208 */
[----:B------:R-:W4:Y:S04]  /*4a300*/  LDL.LU R147, [R1+0x4ac] ;  /* 0x0004ac0001937983 */ /* 0x000f280000300800 */
[----:B------:R-:W4:Y:S04]  /*4a310*/  LDL.LU R146, [R1+0x2ac] ;  /* 0x0002ac0001927983 */ /* 0x000f280000300800 */
[----:B------:R-:W4:Y:S01]  /*4a320*/  LDL.LU R151, [R1+0x1144] ;  /* 0x0011440001977983 */ /* 0x000f220000300800 */
[----:B------:R-:W-:-:S02]  /*4a330*/  LOP3.LUT P1, RZ, R16, 0x20, RZ, 0xc0, !PT ;  /* 0x0000002010ff7812 */ /* 0x000fc4000782c0ff */
        /* <DEDUP_REMOVED lines=14> */
[----:B-1----:R-:W-:Y:S01]  /*4a420*/  IMAD.WIDE R14, R10, 0x4, R2 ;  /* 0x000000040a0e7825 */ /* 0x002fe200078e0202 */
[----:B------:R-:W-:Y:S01]  /*4a430*/  LOP3.LUT P2, RZ, R16, 0x400, RZ, 0xc0, !PT ;  /* 0x0000040010ff7812 */ /* 0x000fe2000784c0ff */
[----:B------:R-:W2:Y:S08]  /*4a440*/  LDL.LU R19, [R1+0x1404] ;  /* 0x0014040001137983 */ /* 0x000eb00000300800 */
[----:B------:R1:W-:Y:S01]  /*4a450*/  @P1 STG.E desc[UR34][R14.64], R20 ;  /* 0x000000140e001986 */ /* 0x0003e2000c101922 */
[C---:B------:R-:W-:Y:S01]  /*4a460*/  LOP3.LUT P1, RZ, R11.reuse, 0x40, RZ, 0xc0, !PT ;  /* 0x000000400bff7812 */ /* 0x040fe2000782c0ff */
        /* <DEDUP_REMOVED lines=18> */
[----:B------:R-:W-:Y:S01]  /*4a590*/  @P1 STG.E desc[UR34][R14.64], R252 ;  /* 0x000000fc0e001986 */ /* 0x000fe2000c101922 */
[----:B------:R-:W-:Y:S01]  /*4a5a0*/  LOP3.LUT P1, RZ, R11, 0x1, RZ, 0xc0, !PT ;  /* 0x000000010bff7812 */ /* 0x000fe2000782c0ff */
[----:B------:R-:W-:-:S12]  /*4a5b0*/  IMAD.WIDE R10, R159, 0x4, R8 ;  /* 0x000000049f0a7825 */ /* 0x000fd800078e0208 */
[----:B------:R1:W-:Y:S01]  /*4a5c0*/  @P1 STG.E desc[UR34][R10.64], R144 ;  /* 0x000000900a001986 */ /* 0x0003e2000c101922 */
[----:B------:R-:W-:Y:S01]  /*4a5d0*/  LOP3.LUT P1, RZ, R12, 0x80000000, RZ, 0xc0, !PT ;  /* 0x800000000cff7812 */ /* 0x000fe2000782c0ff */
[----:B-1----:R-:W-:-:S12]  /*4a5e0*/  IMAD.WIDE R10, R149, 0x4, R2 ;  /* 0x00000004950a7825 */ /* 0x002fd800078e0202 */
[----:B------:R1:W-:Y:S02]  /*4a5f0*/  @P1 STG.E desc[UR34][R10.64], R145 ;  /* 0x000000910a001986 */ /* 0x0003e4000c101922 */
[----:B-1----:R-:W-:-:S05]  /*4a600*/  IMAD.WIDE R10, R149, 0x4, R4 ;  /* 0x00000004950a7825 */ /* 0x002fca00078e0204 */
[----:B------:R1:W-:Y:S02]  /*4a610*/  @P2 STG.E desc[UR34][R10.64], R139 ;  /* 0x0000008b0a002986 */ /* 0x0003e4000c101922 */
[----:B-1----:R-:W-:-:S05]  /*4a620*/  IMAD.WIDE R10, R149, 0x4, R6 ;  /* 0x00000004950a7825 */ /* 0x002fca00078e0206 */
[----:B------:R1:W-:Y:S02]  /*4a630*/  @P3 STG.E desc[UR34][R10.64], R153 ;  /* 0x000000990a003986 */ /* 0x0003e4000c101922 */
[----:B-1----:R-:W-:Y:S02]  /*4a640*/  IMAD.WIDE R10, R149, 0x4, R8 ;  /* 0x00000004950a7825 */ /* 0x002fe400078e0208 */
[----:B------:R-:W2:Y:S01]  /*4a650*/  LDL.LU R149, [R1+0xac] ;  /* 0x0000ac0001957983 */ /* 0x000ea20000300800 */
[C---:B------:R-:W-:Y:S02]  /*4a660*/  LOP3.LUT P4, RZ, R16.reuse, 0x1000, RZ, 0xc0, !PT ;  /* 0x0000100010ff7812 */ /* 0x040fe4000788c0ff */
[C---:B------:R-:W-:Y:S02]  /*4a670*/  LOP3.LUT P5, RZ, R16.reuse, 0x2000, RZ, 0xc0, !PT ;  /* 0x0000200010ff7812 */ /* 0x040fe400078ac0ff */
[C---:B------:R-:W-:Y:S02]  /*4a680*/  LOP3.LUT P6, RZ, R16.reuse, 0x4000, RZ, 0xc0, !PT ;  /* 0x0000400010ff7812 */ /* 0x040fe400078cc0ff */
[----:B------:R-:W-:-:S07]  /*4a690*/  LOP3.LUT P0, RZ, R16, 0x8000, RZ, 0xc0, !PT ;  /* 0x0000800010ff7812 */ /* 0x000fce000780c0ff */
[----:B---3--:R1:W-:Y:S04]  /*4a6a0*/  @P4 STG.E desc[UR34][R10.64], R150 ;  /* 0x000000960a004986 */ /* 0x0083e8000c101922 */
[----:B-1----:R-:W3:Y:S01]  /*4a6b0*/  LDL.LU R150, [R1+0xf10] ;  /* 0x000f100001967983 */ /* 0x002ee20000300800 */
[----:B----4-:R-:W-:-:S05]  /*4a6c0*/  IMAD.WIDE R10, R151, 0x4, R2 ;  /* 0x00000004970a7825 */ /* 0x010fca00078e0202 */
[----:B------:R1:W-:Y:S02]  /*4a6d0*/  @P5 STG.E desc[UR34][R10.64], R148 ;  /* 0x000000940a005986 */ /* 0x0003e4000c101922 */
[C---:B-1----:R-:W-:Y:S02]  /*4a6e0*/  IMAD.WIDE R10, R151.reuse, 0x4, R4 ;  /* 0x00000004970a7825 */ /* 0x042fe400078e0204 */
[----:B------:R-:W4:Y:S04]  /*4a6f0*/  LDL.LU R148, [R1+0xca0] ;  /* 0x000ca00001947983 */ /* 0x000f280000300800 */
[----:B------:R1:W-:Y:S02]  /*4a700*/  @P6 STG.E desc[UR34][R10.64], R147 ;  /* 0x000000930a006986 */ /* 0x0003e4000c101922 */
[----:B-1----:R-:W-:-:S02]  /*4a710*/  IMAD.WIDE R10, R151, 0x4, R6 ;  /* 0x00000004970a7825 */ /* 0x002fc400078e0206 */
[----:B------:R-:W4:Y:S04]  /*4a720*/  LDL.LU R147, [R1+0xaa0] ;  /* 0x000aa00001937983 */ /* 0x000f280000300800 */
[----:B------:R1:W-:Y:S04]  /*4a730*/  @P0 STG.E desc[UR34][R10.64], R146 ;  /* 0x000000920a000986 */ /* 0x0003e8000c101922 */
[----:B-1----:R-:W3:Y:S04]  /*4a740*/  LDL.LU R146, [R1+0x1148] ;  /* 0x0011480001927983 */ /* 0x002ee80000300800 */
[----:B------:R-:W4:Y:S04]  /*4a750*/  LDL.LU R22, [R1+0x114c] ;  /* 0x00114c0001167983 */ /* 0x000f280000300800 */
[----:B------:R-:W4:Y:S04]  /*4a760*/  LDL.LU R14, [R1+0x8b0] ;  /* 0x0008b000010e7983 */ /* 0x000f280000300800 */
[----:B------:R-:W4:Y:S01]  /*4a770*/  LDL.LU R15, [R1+0x6b0] ;  /* 0x0006b000010f7983 */ /* 0x000f220000300800 */
[----:B------:R-:W-:-:S03]  /*4a780*/  LOP3.LUT P4, RZ, R16, 0x10000, RZ, 0xc0, !PT ;  /* 0x0001000010ff7812 */ /* 0x000fc6000788c0ff */
[----:B------:R-:W4:Y:S01]  /*4a790*/  LDL.LU R136, [R1+0x4b0] ;  /* 0x0004b00001887983 */ /* 0x000f220000300800 */
[----:B------:R-:W-:-:S03]  /*4a7a0*/  IMAD.WIDE R10, R151, 0x4, R8 ;  /* 0x00000004970a7825 */ /* 0x000fc600078e0208 */
[----:B------:R-:W4:Y:S01]  /*4a7b0*/  LDL.LU R144, [R1+0x1150] ;  /* 0x0011500001907983 */ /* 0x000f220000300800 */
[C---:B------:R-:W-:Y:S02]  /*4a7c0*/  LOP3.LUT P5, RZ, R16.reuse, 0x20000, RZ, 0xc0, !PT ;  /* 0x0002000010ff7812 */ /* 0x040fe400078ac0ff */
[C---:B------:R-:W-:Y:S02]  /*4a7d0*/  LOP3.LUT P6, RZ, R16.reuse, 0x40000, RZ, 0xc0, !PT ;  /* 0x0004000010ff7812 */ /* 0x040fe400078cc0ff */
[C---:B------:R-:W-:Y:S02]  /*4a7e0*/  LOP3.LUT P0, RZ, R16.reuse, 0x80000, RZ, 0xc0, !PT ;  /* 0x0008000010ff7812 */ /* 0x040fe4000780c0ff */
[----:B------:R-:W-:Y:S02]  /*4a7f0*/  LOP3.LUT P1, RZ, R16, 0x10000000, RZ, 0xc0, !PT ;  /* 0x1000000010ff7812 */ /* 0x000fe4000782c0ff */
[----:B------:R-:W-:-:S11]  /*4a800*/  LOP3.LUT R12, R12, 0xff7fffff, RZ, 0xc0, !PT ;  /* 0xff7fffff0c0c7812 */ /* 0x000fd600078ec0ff */
[----:B------:R-:W-:Y:S02]  /*4a810*/  @P1 LOP3.LUT R12, R12, 0x800000, RZ, 0xfc, !PT ;  /* 0x008000000c0c1812 */ /* 0x000fe400078efcff */
[----:B------:R-:W-:Y:S02]  /*4a820*/  LOP3.LUT P1, RZ, R16, 0x8000000, RZ, 0xc0, !PT ;  /* 0x0800000010ff7812 */ /* 0x000fe4000782c0ff */
[----:B------:R-:W-:Y:S01]  /*4a830*/  LOP3.LUT R12, R12, 0xfeffffff, RZ, 0xc0, !PT ;  /* 0xfeffffff0c0c7812 */ /* 0x000fe200078ec0ff */
        /* <DEDUP_REMOVED lines=11> */
[----:B---3--:R-:W-:-:S05]  /*4a8f0*/  IMAD.WIDE R10, R146, 0x4, R2 ;  /* 0x00000004920a7825 */ /* 0x008fca00078e0202 */
[----:B------:R1:W-:Y:S02]  /*4a900*/  @P5 STG.E desc[UR34][R10.64], R150 ;  /* 0x000000960a005986 */ /* 0x0003e4000c101922 */
[----:B-1----:R-:W-:-:S05]  /*4a910*/  IMAD.WIDE R10, R146, 0x4, R4 ;  /* 0x00000004920a7825 */ /* 0x002fca00078e0204 */
[----:B----4-:R1:W-:Y:S02]  /*4a920*/  @P6 STG.E desc[UR34][R10.64], R148 ;  /* 0x000000940a006986 */ /* 0x0103e4000c101922 */
[C---:B-1----:R-:W-:Y:S02]  /*4a930*/  IMAD.WIDE R10, R146.reuse, 0x4, R6 ;  /* 0x00000004920a7825 */ /* 0x042fe400078e0206 */
[----:B------:R-:W3:Y:S04]  /*4a940*/  LDL.LU R148, [R1+0xb4] ;  /* 0x0000b40001947983 */ /* 0x000ee80000300800 */
[----:B------:R1:W-:Y:S02]  /*4a950*/  @P0 STG.E desc[UR34][R10.64], R147 ;  /* 0x000000930a000986 */ /* 0x0003e4000c101922 */
[----:B-1----:R-:W-:-:S02]  /*4a960*/  IMAD.WIDE R10, R146, 0x4, R8 ;  /* 0x00000004920a7825 */ /* 0x002fc400078e0208 */
[----:B------:R-:W4:Y:S04]  /*4a970*/  LDL.LU R147, [R1+0xf18] ;  /* 0x000f180001937983 */ /* 0x000f280000300800 */
[----:B------:R-:W4:Y:S04]  /*4a980*/  LDL.LU R146, [R1+0xca8] ;  /* 0x000ca80001927983 */ /* 0x000f280000300800 */
[----:B------:R-:W4:Y:S01]  /*4a990*/  LDL.LU R150, [R1+0x1158] ;  /* 0x0011580001967983 */ /* 0x000f220000300800 */
        /* <DEDUP_REMOVED lines=59> */
[----:B---3--:R4:W-:Y:S02]  /*4ad50*/  @P5 STG.E desc[UR34][R10.64], R148 ;  /* 0x000000940a005986 */ /* 0x0089e4000c101922 */
[----:B----4-:R-:W-:-:S05]  /*4ad60*/  IMAD.WIDE R10, R150, 0x4, R2 ;  /* 0x00000004960a7825 */ /* 0x010fca00078e0202 */
[----:B------:R1:W-:Y:S02]  /*4ad70*/  @P6 STG.E desc[UR34][R10.64], R147 ;  /* 0x000000930a006986 */ /* 0x0003e4000c101922 */
[----:B-1----:R-:W-:-:S05]  /*4ad80*/  IMAD.WIDE R10, R150, 0x4, R4 ;  /* 0x00000004960a7825 */ /* 0x002fca00078e0204 */
[----:B------:R1:W-:Y:S04]  /*4ad90*/  @P0 STG.E desc[UR34][R10.64], R146 ;  /* 0x000000920a000986 */ /* 0x0003e8000c101922 */
[----:B-1----:R-:W3:Y:S04]  /*4ada0*/  LDL.LU R146, [R1+0xaa8] ;  /* 0x000aa80001927983 */ /* 0x002ee80000300800 */
[----:B------:R-:W4:Y:S04]  /*4adb0*/  LDL.LU R138, [R1+0x8b8] ;  /* 0x0008b800018a7983 */ /* 0x000f280000300800 */
[----:B------:R-:W2:Y:S04]  /*4adc0*/  LDL.LU R153, [R1+0x6b8] ;  /* 0x0006b80001997983 */ /* 0x000ea80000300800 */
[----:B------:R-:W2:Y:S04]  /*4add0*/  LDL.LU R151, [R1+0x4b8] ;  /* 0x0004b80001977983 */ /* 0x000ea80000300800 */
[----:B------:R-:W2:Y:S04]  /*4ade0*/  LDL.LU R149, [R1+0x2b8] ;  /* 0x0002b80001957983 */ /* 0x000ea80000300800 */
[----:B------:R-:W2:Y:S01]  /*4adf0*/  LDL.LU R148, [R1+0x115c] ;  /* 0x00115c0001947983 */ /* 0x000ea20000300800 */
[----:B------:R-:W-:-:S03]  /*4ae00*/  LOP3.LUT P4, RZ, R17, 0x8, RZ, 0xc0, !PT ;  /* 0x0000000811ff7812 */ /* 0x000fc6000788c0ff */
[----:B------:R-:W2:Y:S01]  /*4ae10*/  LDL.LU R147, [R1+0xb8] ;  /* 0x0000b80001937983 */ /* 0x000ea20000300800 */
[----:B------:R-:W-:Y:S01]  /*4ae20*/  IMAD.WIDE R10, R150, 0x4, R6 ;  /* 0x00000004960a7825 */ /* 0x000fe200078e0206 */
        /* <DEDUP_REMOVED lines=15> */
[----:B------:R-:W3:Y:S01]  /*4af20*/  LDL.LU R137, [R1+0xcac] ;  /* 0x000cac0001897983 */ /* 0x000ee20000300800 */
[----:B------:R-:W-:-:S02]  /*4af30*/  LOP3.LUT R12, R12, 0xfff7ffff, RZ, 0xc0, !PT ;  /* 0xfff7ffff0c0c7812 */ /* 0x000fc400078ec0ff */
[C---:B------:R-:W-:Y:S01]  /*4af40*/  LOP3.LUT P5, RZ, R17.reuse, 0x10, RZ, 0xc0, !PT ;  /* 0x0000001011ff7812 */ /* 0x040fe200078ac0ff */
[----:B------:R-:W3:Y:S01]  /*4af50*/  LDL.LU R22, [R1+0xaac] ;  /* 0x000aac0001167983 */ /* 0x000ee20000300800 */
[----:B------:R-:W-:Y:S02]  /*4af60*/  @P1 LOP3.LUT R12, R12, 0x80000, RZ, 0xfc, !PT ;  /* 0x000800000c0c1812 */ /* 0x000fe400078efcff */
[----:B------:R-:W-:Y:S01]  /*4af70*/  LOP3.LUT P1, RZ, R17, 0x400, RZ, 0xc0, !PT ;  /* 0x0000040011ff7812 */ /* 0x000fe2000782c0ff */
[----:B------:R-:W-:Y:S01]  /*4af80*/  IMAD.WIDE R10, R150, 0x4, R8 ;  /* 0x00000004960a7825 */ /* 0x000fe200078e0208 */
[----:B------:R-:W3:Y:S04]  /*4af90*/  LDL.LU R252, [R1+0x6bc] ;  /* 0x0006bc0001fc7983 */ /* 0x000ee80000300800 */
[----:B------:R-:W3:Y:S01]  /*4afa0*/  LDL.LU R159, [R1+0x4bc] ;  /* 0x0004bc00019f7983 */ /* 0x000ee20000300800 */
[----:B------:R-:W-:-:S03]  /*4afb0*/  LOP3.LUT R12, R12, 0xffefffff, RZ, 0xc0, !PT ;  /* 0xffefffff0c0c7812 */ /* 0x000fc600078ec0ff */
[----:B------:R-:W3:Y:S04]  /*4afc0*/  LDL.LU R144, [R1+0x2bc] ;  /* 0x0002bc0001907983 */ /* 0x000ee80000300800 */
[----:B------:R-:W3:Y:S04]  /*4afd0*/  LDL.LU R145, [R1+0x1164] ;  /* 0x0011640001917983 */ /* 0x000ee80000300800 */
[----:B------:R-:W3:Y:S04]  /*4afe0*/  LDL.LU R139, [R1+0xbc] ;  /* 0x0000bc00018b7983 */ /* 0x000ee80000300800 */
[----:B------:R-:W3:Y:S04]  /*4aff0*/  LDL.LU R150, [R1+0x1168] ;  /* 0x0011680001967983 */ /* 0x000ee80000300800 */
[----:B----4-:R1:W-:Y:S01]  /*4b000*/  @P5 STG.E desc[UR34][R10.64], R138 ;  /* 0x0000008a0a005986 */ /* 0x0103e2000c101922 */
[----:B------:R-:W-:-:S02]  /*4b010*/  @P1 LOP3.LUT R12, R12, 0x100000, RZ, 0xfc, !PT ;  /* 0x001000000c0c1812 */ /* 0x000fc400078efcff */
[----:B------:R-:W-:Y:S01]  /*4b020*/  LOP3.LUT P1, RZ, R17, 0x200, RZ, 0xc0, !PT ;  /* 0x0000020011ff7812 */ /* 0x000fe2000782c0ff */
[----:B-1----:R-:W4:Y:S01]  /*4b030*/  LDL.LU R138, [R1+0x8bc] ;  /* 0x0008bc00018a7983 */ /* 0x002f220000300800 */
[----:B------:R-:W-:-:S11]  /*4b040*/  LOP3.LUT R12, R12, 0xffdfffff, RZ, 0xc0, !PT ;  /* 0xffdfffff0c0c7812 */ /* 0x000fd600078ec0ff */
[----:B------:R-:W-:Y:S02]  /*4b050*/  @P1 LOP3.LUT R12, R12, 0x200000, RZ, 0xfc, !PT ;  /* 0x002000000c0c1812 */ /* 0x000fe400078efcff */
[C---:B------:R-:W-:Y:S02]  /*4b060*/  LOP3.LUT P1, RZ, R17.reuse, 0x100, RZ, 0xc0, !PT ;  /* 0x0000010011ff7812 */ /* 0x040fe4000782c0ff */
[C---:B------:R-:W-:Y:S02]  /*4b070*/  LOP3.LUT P6, RZ, R17.reuse, 0x20, RZ, 0xc0, !PT ;  /* 0x0000002011ff7812 */ /* 0x040fe400078cc0ff */
[----:B------:R-:W-:Y:S01]  /*4b080*/  LOP3.LUT P0, RZ, R17, 0x40, RZ, 0xc0, !PT ;  /* 0x0000004011ff7812 */ /* 0x000fe2000780c0ff */
[----:B--2---:R-:W-:Y:S01]  /*4b090*/  IMAD.WIDE R10, R148, 0x4, R2 ;  /* 0x00000004940a7825 */ /* 0x004fe200078e0202 */
[----:B------:R-:W-:-:S07]  /*4b0a0*/  LOP3.LUT R12, R12, 0xffbfffff, RZ, 0xc0, !PT ;  /* 0xffbfffff0c0c7812 */ /* 0x000fce00078ec0ff */
[----:B------:R-:W-:Y:S02]  /*4b0b0*/  @P1 LOP3.LUT R12, R12, 0x400000, RZ, 0xfc, !PT ;  /* 0x004000000c0c1812 */ /* 0x000fe400078efcff */
[----:B------:R-:W-:Y:S01]  /*4b0c0*/  LOP3.LUT P1, RZ, R17, 0x80, RZ, 0xc0, !PT ;  /* 0x0000008011ff7812 */ /* 0x000fe2000782c0ff */
[----:B------:R1:W-:Y:S02]  /*4b0d0*/  @P6 STG.E desc[UR34][R10.64], R153 ;  /* 0x000000990a006986 */ /* 0x0003e4000c101922 */
[C---:B-1----:R-:W-:Y:S02]  /*4b0e0*/  IMAD.WIDE R10, R148.reuse, 0x4, R4 ;  /* 0x00000004940a7825 */ /* 0x042fe400078e0204 */
[----:B------:R-:W2:Y:S04]  /*4b0f0*/  LDL.LU R153, [R1+0xf20] ;  /* 0x000f200001997983 */ /* 0x000ea80000300800 */
[----:B------:R1:W-:Y:S02]  /*4b100*/  @P0 STG.E desc[UR34][R10.64], R151 ;  /* 0x000000970a000986 */ /* 0x0003e4000c101922 */
[----:B-1----:R-:W-:-:S02]  /*4b110*/  IMAD.WIDE R10, R148, 0x4, R6 ;  /* 0x00000004940a7825 */ /* 0x002fc400078e0206 */
[----:B------:R-:W2:Y:S04]  /*4b120*/  LDL.LU R151, [R1+0xcb0] ;  /* 0x000cb00001977983 */ /* 0x000ea80000300800 */
[----:B------:R1:W-:Y:S01]  /*4b130*/  @P1 STG.E desc[UR34][R10.64], R149 ;  /* 0x000000950a001986 */ /* 0x0003e2000c101922 */
[----:B------:R-:W-:Y:S01]  /*4b140*/  LOP3.LUT P1, RZ, R12, 0x400000, RZ, 0xc0, !PT ;  /* 0x004000000cff7812 */ /* 0x000fe2000782c0ff */
[----:B-1----:R-:W-:Y:S02]  /*4b150*/  IMAD.WIDE R10, R148, 0x4, R8 ;  /* 0x00000004940a7825 */ /* 0x002fe400078e0208 */
[----:B------:R-:W2:Y:S10]  /*4b160*/  LDL.LU R149, [R1+0xab0] ;  /* 0x000ab00001957983 */ /* 0x000eb40000300800 */
[----:B------:R1:W-:Y:S01]  /*4b170*/  @P1 STG.E desc[UR34][R10.64], R147 ;  /* 0x000000930a001986 */ /* 0x0003e2000c101922 */
[----:B------:R-:W-:-:S03]  /*4b180*/  LOP3.LUT P1, RZ, R12, 0x200000, RZ, 0xc0, !PT ;  /* 0x002000000cff7812 */ /* 0x000fc6000782c0ff */
[----:B------:R-:W2:Y:S01]  /*4b190*/  LDL.LU R148, [R1+0x8c0] ;  /* 0x0008c00001947983 */ /* 0x000ea20000300800 */
[----:B-1----:R-:W-:-:S09]  /*4b1a0*/  IMAD.WIDE R10, R158, 0x4, R2 ;  /* 0x000000049e0a7825 */ /* 0x002fd200078e0202 */
[----:B---3--:R1:W-:Y:S04]  /*4b1b0*/  @P1 STG.E desc[UR34][R10.64], R146 ;  /* 0x000000920a001986 */ /* 0x0083e8000c101922 */
[----:B-1----:R-:W3:Y:S04]  /*4b1c0*/  LDL.LU R146, [R1+0x6c0] ;  /* 0x0006c00001927983 */ /* 0x002ee80000300800 */
[----:B------:R-:W3:Y:S01]  /*4b1d0*/  LDL.LU R147, [R1+0x1170] ;  /* 0x0011700001937983 */ /* 0x000ee20000300800 */
        /* <DEDUP_REMOVED lines=8> */
[----:B----4-:R1:W-:Y:S01]  /*4b260*/  @P1 STG.E desc[UR34][R10.64], R138 ;  /* 0x0000008a0a001986 */ /* 0x0103e2000c101922 */
[----:B------:R-:W-:Y:S01]  /*4b270*/  LOP3.LUT P1, RZ, R12, 0x20000, RZ, 0xc0, !PT ;  /* 0x000200000cff7812 */ /* 0x000fe2000782c0ff */
[----:B-1----:R-:W-:-:S12]  /*4b280*/  IMAD.WIDE R10, R145, 0x4, R2 ;  /* 0x00000004910a7825 */ /* 0x002fd800078e0202 */
[----:B------:R1:W-:Y:S01]  /*4b290*/  @P1 STG.E desc[UR34][R10.64], R252 ;  /* 0x000000fc0a001986 */ /* 0x0003e2000c101922 */
[C---:B------:R-:W-:Y:S01]  /*4b2a0*/  LOP3.LUT P1, RZ, R12.reuse, 0x10000, RZ, 0xc0, !PT ;  /* 0x000100000cff7812 */ /* 0x040fe2000782c0ff */
        /* <DEDUP_REMOVED lines=13> */
[----:B--2---:R1:W-:Y:S01]  /*4b380*/  @P3 STG.E desc[UR34][R10.64], R153 ;  /* 0x000000990a003986 */ /* 0x0043e2000c101922 */
[----:B------:R-:W-:Y:S01]  /*4b390*/  LOP3.LUT P6, RZ, R17, 0x100000, RZ, 0xc0, !PT ;  /* 0x0010000011ff7812 */ /* 0x000fe200078cc0ff */
[----:B-1----:R-:W-:-:S05]  /*4b3a0*/  IMAD.WIDE R10, R150, 0x4, R4 ;  /* 0x00000004960a7825 */ /* 0x002fca00078e0204 */
[----:B------:R1:W-:Y:S01]  /*4b3b0*/  @P4 STG.E desc[UR34][R10.64], R151 ;  /* 0x000000970a004986 */ /* 0x0003e2000c101922 */
[----:B------:R-:W-:Y:S01]  /*4b3c0*/  LOP3.LUT P0, RZ, R17, 0x200000, RZ, 0xc0, !PT ;  /* 0x0020000011ff7812 */ /* 0x000fe2000780c0ff */
[----:B-1----:R-:W-:-:S05]  /*4b3d0*/  IMAD.WIDE R10, R150, 0x4, R6 ;  /* 0x00000004960a7825 */ /* 0x002fca00078e0206 */
[----:B------:R1:W-:Y:S02]  /*4b3e0*/  @P5 STG.E desc[UR34][R10.64], R149 ;  /* 0x000000950a005986 */ /* 0x0003e4000c101922 */
[----:B-1----:R-:W-:Y:S02]  /*4b3f0*/  IMAD.WIDE R10, R150, 0x4, R8 ;  /* 0x00000004960a7825 */ /* 0x002fe400078e0208 */
[----:B------:R-:W2:Y:S04]  /*4b400*/  LDL.LU R150, [R1+0x4c0] ;  /* 0x0004c00001967983 */ /* 0x000ea80000300800 */
[----:B------:R1:W-:Y:S04]  /*4b410*/  @P6 STG.E desc[UR34][R10.64], R148 ;  /* 0x000000940a006986 */ /* 0x0003e8000c101922 */
[----:B-1----:R-:W4:Y:S04]  /*4b420*/  LDL.LU R148, [R1+0x2c0] ;  /* 0x0002c00001947983 */ /* 0x002f280000300800 */
[----:B------:R-:W4:Y:S04]  /*4b430*/  LDL.LU R16, [R1+0xc0] ;  /* 0x0000c00001107983 */ /* 0x000f280000300800 */
[----:B------:R-:W4:Y:S04]  /*4b440*/  LDL.LU R14, [R1+0xf24] ;  /* 0x000f2400010e7983 */ /* 0x000f280000300800 */
[----:B------:R-:W4:Y:S01]  /*4b450*/  LDL.LU R15, [R1+0xcb4] ;  /* 0x000cb400010f7983 */ /* 0x000f220000300800 */
[----:B---3--:R-:W-:-:S05]  /*4b460*/  IMAD.WIDE R10, R147, 0x4, R2 ;  /* 0x00000004930a7825 */ /* 0x008fca00078e0202 */
[----:B------:R1:W-:Y:S04]  /*4b470*/  @P0 STG.E desc[UR34][R10.64], R146 ;  /* 0x000000920a000986 */ /* 0x0003e8000c101922 */
[----:B-1----:R-:W3:Y:S04]  /*4b480*/  LDL.LU R146, [R1+0x1174] ;  /* 0x0011740001927983 */ /* 0x002ee80000300800 */
[----:B------:R-:W3:Y:S01]  /*4b490*/  LDL.LU R136, [R1+0xab4] ;  /* 0x000ab40001887983 */ /* 0x000ee20000300800 */
[----:B------:R-:W-:Y:S02]  /*4b4a0*/  LOP3.LUT P1, RZ, R18, 0x4, RZ, 0xc0, !PT ;  /* 0x0000000412ff7812 */ /* 0x000fe4000782c0ff */
        /* <DEDUP_REMOVED lines=17> */
[----:B------:R-:W-:Y:S01]  /*4b5c0*/  LOP3.LUT P5, RZ, R17, 0x800000, RZ, 0xc0, !PT ;  /* 0x0080000011ff7812 */ /* 0x000fe200078ac0ff */
[----:B------:R-:W-:Y:S01]  /*4b5d0*/  IMAD.WIDE R10, R147, 0x4, R4 ;  /* 0x00000004930a7825 */ /* 0x000fe200078e0204 */
[C---:B------:R-:W-:Y:S01]  /*4b5e0*/  LOP3.LUT P6, RZ, R17.reuse, 0x1000000, RZ, 0xc0, !PT ;  /* 0x0100000011ff7812 */ /* 0x040fe200078cc0ff */
        /* <DEDUP_REMOVED lines=26> */
[----:B------:R3:W-:Y:S04]  /*4b790*/  @P6 STG.E desc[UR34][R10.64], R16 ;  /* 0x000000100a006986 */ /* 0x0007e8000c101922 */
[----:B------:R-:W2:Y:S01]  /*4b7a0*/  LDL.LU R147, [R1+0x1180] ;  /* 0x0011800001937983 */ /* 0x000ea20000300800 */
[----:B---3--:R-:W-:-:S05]  /*4b7b0*/  IMAD.WIDE R10, R146, 0x4, R2 ;  /* 0x00000004920a7825 */ /* 0x008fca00078e0202 */
[----:B------:R1:W-:Y:S02]  /*4b7c0*/  @P0 STG.E desc[UR34][R10.64], R14 ;  /* 0x0000000e0a000986 */ /* 0x0003e4000c101922 */
[----:B-1----:R-:W-:-:S05]  /*4b7d0*/  IMAD.WIDE R10, R146, 0x4, R4 ;  /* 0x00000004920a7825 */ /* 0x002fca00078e0204 */
[----:B------:R1:W-:Y:S01]  /*4b7e0*/  @P1 STG.E desc[UR34][R10.64], R15 ;  /* 0x0000000f0a001986 */ /* 0x0003e2000c101922 */
[----:B------:R-:W-:Y:S01]  /*4b7f0*/  LOP3.LUT P1, RZ, R12, 0x4000, RZ, 0xc0, !PT ;  /* 0x000040000cff7812 */ /* 0x000fe2000782c0ff */
[----:B-1----:R-:W-:-:S12]  /*4b800*/  IMAD.WIDE R10, R146, 0x4, R6 ;  /* 0x00000004920a7825 */ /* 0x002fd800078e0206 */
[----:B------:R1:W-:Y:S02]  /*4b810*/  @P1 STG.E desc[UR34][R10.64], R136 ;  /* 0x000000880a001986 */ /* 0x0003e4000c101922 */
[----:B-1----:R-:W-:Y:S02]  /*4b820*/  IMAD.WIDE R10, R146, 0x4, R8 ;  /* 0x00000004920a7825 */ /* 0x002fe400078e0208 */
[----:B------:R-:W3:Y:S01]  /*4b830*/  LDL.LU R146, [R1+0xc8] ;  /* 0x0000c80001927983 */ /* 0x000ee20000300800 */
        /* <DEDUP_REMOVED lines=30> */
[----:B------:R1:W-:Y:S01]  /*4ba20*/  @P4 STG.E desc[UR34][R10.64], R149 ;  /* 0x000000950a004986 */ /* 0x0003e2000c101922 */
[----:B------:R-:W-:Y:S01]  /*4ba30*/  LOP3.LUT P0, RZ, R18, 0x100, RZ, 0xc0, !PT ;  /* 0x0000010012ff7812 */ /* 0x000fe2000780c0ff */
[----:B-1----:R-:W-:-:S05]  /*4ba40*/  IMAD.WIDE R10, R147, 0x4, R4 ;  /* 0x00000004930a7825 */ /* 0x002fca00078e0204 */
[----:B------:R1:W-:Y:S02]  /*4ba50*/  @P5 STG.E desc[UR34][R10.64], R150 ;  /* 0x000000960a005986 */ /* 0x0003e4000c101922 */
[----:B-1----:R-:W-:-:S05]  /*4ba60*/  IMAD.WIDE R10, R147, 0x4, R6 ;  /* 0x00000004930a7825 */ /* 0x002fca00078e0206 */
[----:B----4-:R1:W-:Y:S02]  /*4ba70*/  @P6 STG.E desc[UR34][R10.64], R148 ;  /* 0x000000940a006986 */ /* 0x0103e4000c101922 */
[----:B-1----:R-:W-:-:S05]  /*4ba80*/  IMAD.WIDE R10, R147, 0x4, R8 ;  /* 0x00000004930a7825 */ /* 0x002fca00078e0208 */
[----:B---3--:R1:W-:Y:S04]  /*4ba90*/  @P0 STG.E desc[UR34][R10.64], R146 ;  /* 0x000000920a000986 */ /* 0x0083e8000c101922 */
        /* <DEDUP_REMOVED lines=28> */
[----:B------:R-:W2:Y:S01]  /*4bc60*/  LDL.LU R159, [R1+0x118c] ;  /* 0x00118c00019f7983 */ /* 0x000ea20000300800 */
[----:B------:R-:W-:-:S02]  /*4bc70*/  @P1 LOP3.LUT R12, R12, 0x8, RZ, 0xfc, !PT ;  /* 0x000000080c0c1812 */ /* 0x000fc400078efcff */
[----:B------:R-:W-:Y:S01]  /*4bc80*/  LOP3.LUT P1, RZ, R18, 0x10000, RZ, 0xc0, !PT ;  /* 0x0001000012ff7812 */ /* 0x000fe2000782c0ff */
[----:B------:R-:W2:Y:S01]  /*4bc90*/  LDL.LU R138, [R1+0xcc0] ;  /* 0x000cc000018a7983 */ /* 0x000ea20000300800 */
[----:B------:R-:W-:-:S03]  /*4bca0*/  LOP3.LUT R12, R12, 0xffffffef, RZ, 0xc0, !PT ;  /* 0xffffffef0c0c7812 */ /* 0x000fc600078ec0ff */
[----:B------:R-:W2:Y:S01]  /*4bcb0*/  LDL.LU R252, [R1+0xac0] ;  /* 0x000ac00001fc7983 */ /* 0x000ea20000300800 */
[C---:B------:R-:W-:Y:S02]  /*4bcc0*/  LOP3.LUT P5, RZ, R18.reuse, 0x400, RZ, 0xc0, !PT ;  /* 0x0000040012ff7812 */ /* 0x040fe400078ac0ff */
[----:B------:R-:W-:Y:S01]  /*4bcd0*/  LOP3.LUT P6, RZ, R18, 0x800, RZ, 0xc0, !PT ;  /* 0x0000080012ff7812 */ /* 0x000fe200078cc0ff */
[----:B------:R-:W-:Y:S01]  /*4bce0*/  IMAD.WIDE R10, R149, 0x4, R4 ;  /* 0x00000004950a7825 */ /* 0x000fe200078e0204 */
[----:B------:R-:W2:Y:S03]  /*4bcf0*/  LDL.LU R144, [R1+0x8d0] ;  /* 0x0008d00001907983 */ /* 0x000ea60000300800 */
[----:B------:R-:W-:Y:S02]  /*4bd00*/  @P1 LOP3.LUT R12, R12, 0x10, RZ, 0xfc, !PT ;  /* 0x000000100c0c1812 */ /* 0x000fe400078efcff */
[----:B------:R-:W-:-:S02]  /*4bd10*/  LOP3.LUT P1, RZ, R18, 0x8000, RZ, 0xc0, !PT ;  /* 0x0000800012ff7812 */ /* 0x000fc4000782c0ff */
[----:B------:R-:W-:Y:S02]  /*4bd20*/  LOP3.LUT R12, R12, 0xffffffdf, RZ, 0xc0, !PT ;  /* 0xffffffdf0c0c7812 */ /* 0x000fe400078ec0ff */
[----:B------:R-:W-:-:S09]  /*4bd30*/  LOP3.LUT P0, RZ, R18, 0x1000, RZ, 0xc0, !PT ;  /* 0x0000100012ff7812 */ /* 0x000fd2000780c0ff */
[----:B------:R-:W-:Y:S02]  /*4bd40*/  @P1 LOP3.LUT R12, R12, 0x20, RZ, 0xfc, !PT ;  /* 0x000000200c0c1812 */ /* 0x000fe400078efcff */
[----:B------:R-:W-:Y:S01]  /*4bd50*/  LOP3.LUT P1, RZ, R18, 0x4000, RZ, 0xc0, !PT ;  /* 0x0000400012ff7812 */ /* 0x000fe2000782c0ff */
[----:B---3--:R1:W-:Y:S01]  /*4bd60*/  @P5 STG.E desc[UR34][R10.64], R153 ;  /* 0x000000990a005986 */ /* 0x0083e2000c101922 */
[----:B------:R-:W-:Y:S01]  /*4bd70*/  LOP3.LUT R12, R12, 0xffffffbf, RZ, 0xc0, !PT ;  /* 0xffffffbf0c0c7812 */ /* 0x000fe200078ec0ff */
[----:B-1----:R-:W-:-:S10]  /*4bd80*/  IMAD.WIDE R10, R149, 0x4, R6 ;  /* 0x00000004950a7825 */ /* 0x002fd400078e0206 */
[----:B------:R-:W-:Y:S02]  /*4bd90*/  @P1 LOP3.LUT R12, R12, 0x40, RZ, 0xfc, !PT ;  /* 0x000000400c0c1812 */ /* 0x000fe400078efcff */
[----:B------:R-:W-:Y:S01]  /*4bda0*/  LOP3.LUT P1, RZ, R18, 0x2000, RZ, 0xc0, !PT ;  /* 0x0000200012ff7812 */ /* 0x000fe2000782c0ff */
[----:B----4-:R1:W-:Y:S04]  /*4bdb0*/  @P6 STG.E desc[UR34][R10.64], R151 ;  /* 0x000000970a006986 */ /* 0x0103e8000c101922 */
[----:B-1----:R-:W3:Y:S01]  /*4bdc0*/  LDL.LU R151, [R1+0x1190] ;  /* 0x0011900001977983 */ /* 0x002ee20000300800 */
[----:B------:R-:W-:-:S03]  /*4bdd0*/  IMAD.WIDE R10, R149, 0x4, R8 ;  /* 0x00000004950a7825 */ /* 0x000fc600078e0208 */
[----:B------:R-:W4:Y:S04]  /*4bde0*/  LDL.LU R145, [R1+0x6d0] ;  /* 0x0006d00001917983 */ /* 0x000f280000300800 */
[----:B------:R1:W-:Y:S04]  /*4bdf0*/  @P0 STG.E desc[UR34][R10.64], R150 ;  /* 0x000000960a000986 */ /* 0x0003e8000c101922 */
[----:B------:R-:W4:Y:S04]  /*4be00*/  LDL.LU R139, [R1+0x4d0] ;  /* 0x0004d000018b7983 */ /* 0x000f280000300800 */
[----:B------:R-:W4:Y:S01]  /*4be10*/  LDL.LU R153, [R1+0x2d0] ;  /* 0x0002d00001997983 */ /* 0x000f220000300800 */
[----:B-1----:R-:W-:-:S03]  /*4be20*/  IMAD.WIDE R10, R137, 0x4, R2 ;  /* 0x00000004890a7825 */ /* 0x002fc600078e0202 */
[----:B------:R-:W4:Y:S04]  /*4be30*/  LDL.LU R149, [R1+0xd0] ;  /* 0x0000d00001957983 */ /* 0x000f280000300800 */
[----:B------:R1:W-:Y:S01]  /*4be40*/  @P1 STG.E desc[UR34][R10.64], R148 ;  /* 0x000000940a001986 */ /* 0x0003e2000c101922 */
[----:B------:R-:W-:-:S03]  /*4be50*/  LOP3.LUT P1, RZ, R12, 0x40, RZ, 0xc0, !PT ;  /* 0x000000400cff7812 */ /* 0x000fc6000782c0ff */
[----:B------:R-:W4:Y:S01]  /*4be60*/  LDL.LU R150, [R1+0x1194] ;  /* 0x0011940001967983 */ /* 0x000f220000300800 */
[----:B-1----:R-:W-:-:S03]  /*4be70*/  IMAD.WIDE R10, R137, 0x4, R4 ;  /* 0x00000004890a7825 */ /* 0x002fc600078e0204 */
[----:B------:R-:W4:Y:S06]  /*4be80*/  LDL.LU R148, [R1+0xf34] ;  /* 0x000f340001947983 */ /* 0x000f2c0000300800 */
[----:B------:R1:W-:Y:S01]  /*4be90*/  @P1 STG.E desc[UR34][R10.64], R147 ;  /* 0x000000930a001986 */ /* 0x0003e2000c101922 */
[----:B------:R-:W-:-:S03]  /*4bea0*/  LOP3.LUT P1, RZ, R12, 0x20, RZ, 0xc0, !PT ;  /* 0x000000200cff7812 */ /* 0x000fc6000782c0ff */
[----:B-1----:R-:W4:Y:S01]  /*4beb0*/  LDL.LU R147, [R1+0xcc4] ;  /* 0x000cc40001937983 */ /* 0x002f220000300800 */
        /* <DEDUP_REMOVED lines=21> */
[----:B---3--:R-:W-:-:S08]  /*4c010*/  IMAD.WIDE R10, R151, 0x4, R2 ;  /* 0x00000004970a7825 */ /* 0x008fd000078e0202 */
[----:B----4-:R1:W-:Y:S01]  /*4c020*/  @P1 STG.E desc[UR34][R10.64], R145 ;  /* 0x000000910a001986 */ /* 0x0103e2000c101922 */
        /* <DEDUP_REMOVED lines=38> */
[----:B------:R-:W-:-:S03]  /*4c290*/  LOP3.LUT P0, RZ, R18, 0x80000000, RZ, 0xc0, !PT ;  /* 0x8000000012ff7812 */ /* 0x000fc6000780c0ff */
[----:B------:R-:W4:Y:S01]  /*4c2a0*/  LDL.LU R153, [R1+0xccc] ;  /* 0x000ccc0001997983 */ /* 0x000f220000300800 */
[----:B------:R-:W-:Y:S02]  /*4c2b0*/  LOP3.LUT P1, RZ, R19, 0x100, RZ, 0xc0, !PT ;  /* 0x0000010013ff7812 */ /* 0x000fe4000782c0ff */
[----:B------:R-:W-:Y:S01]  /*4c2c0*/  LOP3.LUT R13, R13, 0xff7fffff, RZ, 0xc0, !PT ;  /* 0xff7fffff0d0d7812 */ /* 0x000fe200078ec0ff */
[----:B---3--:R2:W-:Y:S10]  /*4c2d0*/  @P4 STG.E desc[UR34][R10.64], R151 ;  /* 0x000000970a004986 */ /* 0x0085f4000c101922 */
        /* <DEDUP_REMOVED lines=11> */
[----:B--2---:R-:W-:-:S05]  /*4c390*/  IMAD.WIDE R10, R146, 0x4, R2 ;  /* 0x00000004920a7825 */ /* 0x004fca00078e0202 */
[----:B----4-:R1:W-:Y:S02]  /*4c3a0*/  @P5 STG.E desc[UR34][R10.64], R149 ;  /* 0x000000950a005986 */ /* 0x0103e4000c101922 */
[C---:B-1----:R-:W-:Y:S02]  /*4c3b0*/  IMAD.WIDE R10, R146.reuse, 0x4, R4 ;  /* 0x00000004920a7825 */ /* 0x042fe400078e0204 */
[----:B------:R-:W2:Y:S04]  /*4c3c0*/  LDL.LU R149, [R1+0xacc] ;  /* 0x000acc0001957983 */ /* 0x000ea80000300800 */
[----:B------:R1:W-:Y:S02]  /*4c3d0*/  @P6 STG.E desc[UR34][R10.64], R148 ;  /* 0x000000940a006986 */ /* 0x0003e4000c101922 */
[----:B-1----:R-:W-:-:S02]  /*4c3e0*/  IMAD.WIDE R10, R146, 0x4, R6 ;  /* 0x00000004920a7825 */ /* 0x002fc400078e0206 */
[----:B------:R-:W3:Y:S04]  /*4c3f0*/  LDL.LU R148, [R1+0x8dc] ;  /* 0x0008dc0001947983 */ /* 0x000ee80000300800 */
[----:B------:R1:W-:Y:S02]  /*4c400*/  @P0 STG.E desc[UR34][R10.64], R147 ;  /* 0x000000930a000986 */ /* 0x0003e4000c101922 */
[----:B-1----:R-:W-:Y:S02]  /*4c410*/  IMAD.WIDE R10, R146, 0x4, R8 ;  /* 0x00000004920a7825 */ /* 0x002fe400078e0208 */
[----:B------:R-:W4:Y:S04]  /*4c420*/  LDL.LU R147, [R1+0x6dc] ;  /* 0x0006dc0001937983 */ /* 0x000f280000300800 */
[----:B------:R-:W4:Y:S04]  /*4c430*/  LDL.LU R146, [R1+0x4dc] ;  /* 0x0004dc0001927983 */ /* 0x000f280000300800 */
[----:B------:R-:W4:Y:S01]  /*4c440*/  LDL.LU R151, [R1+0x11a8] ;  /* 0x0011a80001977983 */ /* 0x000f220000300800 */
[----:B------:R-:W-:-:S04]  /*4c450*/  LOP3.LUT R13, R13, 0xf7ffffff, RZ, 0xc0, !PT ;  /* 0xf7ffffff0d0d7812 */ /* 0x000fc800078ec0ff */
        /* <DEDUP_REMOVED lines=45> */
[----:B-1----:R-:W-:Y:S02]  /*4c730*/  IMAD.WIDE R10, R150, 0x4, R6 ;  /* 0x00000004960a7825 */ /* 0x002fe400078e0206 */
[----:B------:R-:W4:Y:S01]  /*4c740*/  LDL.LU R153, [R1+0x2dc] ;  /* 0x0002dc0001997983 */ /* 0x000f220000300800 */
[----:B------:R-:W-:-:S03]  /*4c750*/  LOP3.LUT P0, RZ, R19, 0x4000, RZ, 0xc0, !PT ;  /* 0x0000400013ff7812 */ /* 0x000fc6000780c0ff */
[----:B--2---:R1:W-:Y:S02]  /*4c760*/  @P4 STG.E desc[UR34][R10.64], R149 ;  /* 0x000000950a004986 */ /* 0x0043e4000c101922 */
[----:B-1----:R-:W-:Y:S02]  /*4c770*/  IMAD.WIDE R10, R150, 0x4, R8 ;  /* 0x00000004960a7825 */ /* 0x002fe400078e0208 */
[----:B------:R-:W2:Y:S04]  /*4c780*/  LDL.LU R150, [R1+0xdc] ;  /* 0x0000dc0001967983 */ /* 0x000ea80000300800 */
[----:B---3--:R1:W-:Y:S04]  /*4c790*/  @P5 STG.E desc[UR34][R10.64], R148 ;  /* 0x000000940a005986 */ /* 0x0083e8000c101922 */
[----:B------:R-:W3:Y:S04]  /*4c7a0*/  LDL.LU R149, [R1+0xf40] ;  /* 0x000f400001957983 */ /* 0x000ee80000300800 */
[----:B-1----:R-:W3:Y:S01]  /*4c7b0*/  LDL.LU R148, [R1+0xcd0] ;  /* 0x000cd00001947983 */ /* 0x002ee20000300800 */
[----:B----4-:R-:W-:-:S05]  /*4c7c0*/  IMAD.WIDE R10, R151, 0x4, R2 ;  /* 0x00000004970a7825 */ /* 0x010fca00078e0202 */
[----:B------:R1:W-:Y:S02]  /*4c7d0*/  @P6 STG.E desc[UR34][R10.64], R147 ;  /* 0x000000930a006986 */ /* 0x0003e4000c101922 */
[----:B-1----:R-:W-:Y:S02]  /*4c7e0*/  IMAD.WIDE R10, R151, 0x4, R4 ;  /* 0x00000004970a7825 */ /* 0x002fe400078e0204 */
[----:B------:R-:W4:Y:S04]  /*4c7f0*/  LDL.LU R147, [R1+0xad0] ;  /* 0x000ad00001937983 */ /* 0x000f280000300800 */
[----:B------:R1:W-:Y:S04]  /*4c800*/  @P0 STG.E desc[UR34][R10.64], R146 ;  /* 0x000000920a000986 */ /* 0x0003e8000c101922 */
[----:B-1----:R-:W3:Y:S04]  /*4c810*/  LDL.LU R146, [R1+0x11ac] ;  /* 0x0011ac0001927983 */ /* 0x002ee80000300800 */
[----:B------:R-:W4:Y:S01]  /*4c820*/  LDL.LU R15, [R1+0x8e0] ;  /* 0x0008e000010f7983 */ /* 0x000f220000300800 */
        /* <DEDUP_REMOVED lines=9> */
[----:B------:R-:W4:Y:S04]  /*4c8c0*/  LDL.LU R138, [R1+0xe0] ;  /* 0x0000e000018a7983 */ /* 0x000f280000300800 */
[----:B------:R-:W4:Y:S04]  /*4c8d0*/  LDL.LU R252, [R1+0xf44] ;  /* 0x000f440001fc7983 */ /* 0x000f280000300800 */
[----:B------:R-:W-:Y:S01]  /*4c8e0*/  @P1 LOP3.LUT R13, R13, 0x10000, RZ, 0xfc, !PT ;  /* 0x000100000d0d1812 */ /* 0x000fe200078efcff */
[----:B------:R-:W4:Y:S01]  /*4c8f0*/  LDL.LU R159, [R1+0xcd4] ;  /* 0x000cd400019f7983 */ /* 0x000f220000300800 */
[----:B------:R-:W-:-:S02]  /*4c900*/  LOP3.LUT P1, RZ, R19, 0x2000000, RZ, 0xc0, !PT ;  /* 0x0200000013ff7812 */ /* 0x000fc4000782c0ff */
[----:B------:R-:W-:Y:S01]  /*4c910*/  LOP3.LUT R13, R13, 0xfffdffff, RZ, 0xc0, !PT ;  /* 0xfffdffff0d0d7812 */ /* 0x000fe200078ec0ff */
[----:B------:R-:W4:Y:S04]  /*4c920*/  LDL.LU R144, [R1+0xad4] ;  /* 0x000ad40001907983 */ /* 0x000f280000300800 */
[----:B------:R-:W4:Y:S01]  /*4c930*/  LDL.LU R145, [R1+0x11b4] ;  /* 0x0011b40001917983 */ /* 0x000f220000300800 */
[C---:B------:R-:W-:Y:S02]  /*4c940*/  LOP3.LUT P4, RZ, R19.reuse, 0x8000, RZ, 0xc0, !PT ;  /* 0x0000800013ff7812 */ /* 0x040fe4000788c0ff */
[----:B------:R-:W-:Y:S01]  /*4c950*/  LOP3.LUT P5, RZ, R19, 0x10000, RZ, 0xc0, !PT ;  /* 0x0001000013ff7812 */ /* 0x000fe200078ac0ff */
[----:B------:R-:W-:Y:S01]  /*4c960*/  IMAD.WIDE R10, R151, 0x4, R6 ;  /* 0x00000004970a7825 */ /* 0x000fe200078e0206 */
        /* <DEDUP_REMOVED lines=20> */
[----:B------:R1:W-:Y:S02]  /*4cab0*/  @P4 STG.E desc[UR34][R10.64], R153 ;  /* 0x000000990a004986 */ /* 0x0003e4000c101922 */
[----:B-1----:R-:W-:-:S05]  /*4cac0*/  IMAD.WIDE R10, R151, 0x4, R8 ;  /* 0x00000004970a7825 */ /* 0x002fca00078e0208 */
[----:B--2---:R1:W-:Y:S04]  /*4cad0*/  @P5 STG.E desc[UR34][R10.64], R150 ;  /* 0x000000960a005986 */ /* 0x0043e8000c101922 */
[----:B-1----:R-:W2:Y:S04]  /*4cae0*/  LDL.LU R150, [R1+0x11b8] ;  /* 0x0011b80001967983 */ /* 0x002ea80000300800 */
[----:B------:R-:W2:Y:S04]  /*4caf0*/  LDL.LU R153, [R1+0x6e4] ;  /* 0x0006e40001997983 */ /* 0x000ea80000300800 */
[----:B------:R-:W2:Y:S01]  /*4cb00*/  LDL.LU R151, [R1+0x4e4] ;  /* 0x0004e40001977983 */ /* 0x000ea20000300800 */
[----:B---3--:R-:W-:-:S05]  /*4cb10*/  IMAD.WIDE R10, R146, 0x4, R2 ;  /* 0x00000004920a7825 */ /* 0x008fca00078e0202 */
[----:B------:R1:W-:Y:S02]  /*4cb20*/  @P6 STG.E desc[UR34][R10.64], R149 ;  /* 0x000000950a006986 */ /* 0x0003e4000c101922 */
[C---:B-1----:R-:W-:Y:S02]  /*4cb30*/  IMAD.WIDE R10, R146.reuse, 0x4, R4 ;  /* 0x00000004920a7825 */ /* 0x042fe400078e0204 */
[----:B------:R-:W3:Y:S04]  /*4cb40*/  LDL.LU R149, [R1+0x2e4] ;  /* 0x0002e40001957983 */ /* 0x000ee80000300800 */
[----:B------:R1:W-:Y:S02]  /*4cb50*/  @P0 STG.E desc[UR34][R10.64], R148 ;  /* 0x000000940a000986 */ /* 0x0003e4000c101922 */
[----:B-1----:R-:W-:-:S02]  /*4cb60*/  IMAD.WIDE R10, R146, 0x4, R6 ;  /* 0x00000004920a7825 */ /* 0x002fc400078e0206 */
[----:B------:R-:W3:Y:S04]  /*4cb70*/  LDL.LU R148, [R1+0xe4] ;  /* 0x0000e40001947983 */ /* 0x000ee80000300800 */
[----:B----4-:R1:W-:Y:S02]  /*4cb80*/  @P1 STG.E desc[UR34][R10.64], R147 ;  /* 0x000000930a001986 */ /* 0x0103e4000c101922 */
[----:B-1----:R-:W-:Y:S02]  /*4cb90*/  IMAD.WIDE R10, R146, 0x4, R8 ;  /* 0x00000004920a7825 */ /* 0x002fe400078e0208 */
        /* <DEDUP_REMOVED lines=31> */
[----:B------:R-:W-:Y:S02]  /*4cd90*/  LOP3.LUT P5, RZ, R19, 0x80000000, RZ, 0xc0, !PT ;  /* 0x8000000013ff7812 */ /* 0x000fe400078ac0ff */
[C---:B------:R-:W-:Y:S02]  /*4cda0*/  LOP3.LUT P6, RZ, R20.reuse, 0x1, RZ, 0xc0, !PT ;  /* 0x0000000114ff7812 */ /* 0x040fe400078cc0ff */
[----:B------:R-:W-:Y:S01]  /*4cdb0*/  LOP3.LUT P0, RZ, R20, 0x2, RZ, 0xc0, !PT ;  /* 0x0000000214ff7812 */ /* 0x000fe2000780c0ff */
[----:B--2---:R-:W-:-:S05]  /*4cdc0*/  IMAD.WIDE R10, R150, 0x4, R2 ;  /* 0x00000004960a7825 */ /* 0x004fca00078e0202 */
[----:B------:R1:W-:Y:S02]  /*4cdd0*/  @P3 STG.E desc[UR34][R10.64], R153 ;  /* 0x000000990a003986 */ /* 0x0003e4000c101922 */
[----:B-1----:R-:W-:-:S05]  /*4cde0*/  IMAD.WIDE R10, R150, 0x4, R4 ;  /* 0x00000004960a7825 */ /* 0x002fca00078e0204 */
[----:B------:R1:W-:Y:S02]  /*4cdf0*/  @P4 STG.E desc[UR34][R10.64], R151 ;  /* 0x000000970a004986 */ /* 0x0003e4000c101922 */
[----:B-1----:R-:W-:-:S05]  /*4ce00*/  IMAD.WIDE R10, R150, 0x4, R6 ;  /* 0x00000004960a7825 */ /* 0x002fca00078e0206 */
[----:B---3--:R1:W-:Y:S04]  /*4ce10*/  @P5 STG.E desc[UR34][R10.64], R149 ;  /* 0x000000950a005986 */ /* 0x0083e8000c101922 */
[----:B-1----:R-:W2:Y:S01]  /*4ce20*/  LDL.LU R149, [R1+0xcd8] ;  /* 0x000cd80001957983 */ /* 0x002ea20000300800 */
[----:B------:R-:W-:-:S03]  /*4ce30*/  IMAD.WIDE R10, R150, 0x4, R8 ;  /* 0x00000004960a7825 */ /* 0x000fc600078e0208 */
[----:B------:R-:W3:Y:S04]  /*4ce40*/  LDL.LU R150, [R1+0xad8] ;  /* 0x000ad80001967983 */ /* 0x000ee80000300800 */
[----:B------:R1:W-:Y:S04]  /*4ce50*/  @P6 STG.E desc[UR34][R10.64], R148 ;  /* 0x000000940a006986 */ /* 0x0003e8000c101922 */
[----:B------:R-:W3:Y:S04]  /*4ce60*/  LDL.LU R14, [R1+0x8e8] ;  /* 0x0008e800010e7983 */ /* 0x000ee80000300800 */
[----:B------:R-:W3:Y:S04]  /*4ce70*/  LDL.LU R15, [R1+0x6e8] ;  /* 0x0006e800010f7983 */ /* 0x000ee80000300800 */
[----:B------:R-:W3:Y:S04]  /*4ce80*/  LDL.LU R136, [R1+0x4e8] ;  /* 0x0004e80001887983 */ /* 0x000ee80000300800 */
[----:B-1----:R-:W3:Y:S01]  /*4ce90*/  LDL.LU R148, [R1+0x2e8] ;  /* 0x0002e80001947983 */ /* 0x002ee20000300800 */
[----:B----4-:R-:W-:-:S05]  /*4cea0*/  IMAD.WIDE R10, R147, 0x4, R2 ;  /* 0x00000004930a7825 */ /* 0x010fca00078e0202 */
        /* <DEDUP_REMOVED lines=20> */
[C---:B------:R-:W-:Y:S01]  /*4cff0*/  LOP3.LUT P5, RZ, R20.reuse, 0x8, RZ, 0xc0, !PT ;  /* 0x0000000814ff7812 */ /* 0x040fe200078ac0ff */
[----:B------:R-:W-:Y:S01]  /*4d000*/  IMAD.WIDE R10, R147, 0x4, R4 ;  /* 0x00000004930a7825 */ /* 0x000fe200078e0204 */
[----:B------:R-:W-:Y:S01]  /*4d010*/  LOP3.LUT P6, RZ, R20, 0x10, RZ, 0xc0, !PT ;  /* 0x0000001014ff7812 */ /* 0x000fe200078cc0ff */
        /* <DEDUP_REMOVED lines=25> */
[----:B------:R-:W2:Y:S04]  /*4d1b0*/  LDL.LU R147, [R1+0x11cc] ;  /* 0x0011cc0001937983 */ /* 0x000ea80000300800 */
[----:B------:R4:W-:Y:S02]  /*4d1c0*/  @P6 STG.E desc[UR34][R10.64], R14 ;  /* 0x0000000e0a006986 */ /* 0x0009e4000c101922 */
[----:B----4-:R-:W-:-:S05]  /*4d1d0*/  IMAD.WIDE R10, R146, 0x4, R2 ;  /* 0x00000004920a7825 */ /* 0x010fca00078e0202 */
[----:B------:R1:W-:Y:S02]  /*4d1e0*/  @P0 STG.E desc[UR34][R10.64], R15 ;  /* 0x0000000f0a000986 */ /* 0x0003e4000c101922 */
[----:B-1----:R-:W-:-:S05]  /*4d1f0*/  IMAD.WIDE R10, R146, 0x4, R4 ;  /* 0x00000004920a7825 */ /* 0x002fca00078e0204 */
[----:B------:R1:W-:Y:S01]  /*4d200*/  @P1 STG.E desc[UR34][R10.64], R136 ;  /* 0x000000880a001986 */ /* 0x0003e2000c101922 */
[----:B------:R-:W-:Y:S01]  /*4d210*/  LOP3.LUT P1, RZ, R13, 0x4000, RZ, 0xc0, !PT ;  /* 0x000040000dff7812 */ /* 0x000fe2000782c0ff */
[----:B-1----:R-:W-:-:S12]  /*4d220*/  IMAD.WIDE R10, R146, 0x4, R6 ;  /* 0x00000004920a7825 */ /* 0x002fd800078e0206 */
[----:B------:R1:W-:Y:S04]  /*4d230*/  @P1 STG.E desc[UR34][R10.64], R148 ;  /* 0x000000940a001986 */ /* 0x0003e8000c101922 */
[----:B-1----:R-:W4:Y:S01]  /*4d240*/  LDL.LU R148, [R1+0xae0] ;  /* 0x000ae00001947983 */ /* 0x002f220000300800 */
[----:B------:R-:W-:-:S03]  /*4d250*/  IMAD.WIDE R10, R146, 0x4, R8 ;  /* 0x00000004920a7825 */ /* 0x000fc600078e0208 */
        /* <DEDUP_REMOVED lines=27> */
[C---:B------:R-:W-:Y:S01]  /*4d410*/  LOP3.LUT P5, RZ, R20.reuse, 0x40000, RZ, 0xc0, !PT ;  /* 0x0004000014ff7812 */ /* 0x040fe200078ac0ff */
[----:B-1----:R-:W-:Y:S02]  /*4d420*/  IMAD.WIDE R10, R153, 0x4, R8 ;  /* 0x00000004990a7825 */ /* 0x002fe400078e0208 */
[----:B------:R-:W4:Y:S04]  /*4d430*/  LDL.LU R153, [R1+0x6f0] ;  /* 0x0006f00001997983 */ /* 0x000f280000300800 */
[----:B------:R1:W-:Y:S04]  /*4d440*/  @P3 STG.E desc[UR34][R10.64], R151 ;  /* 0x000000970a003986 */ /* 0x0003e8000c101922 */
[----:B-1----:R-:W4:Y:S01]  /*4d450*/  LDL.LU R151, [R1+0x4f0] ;  /* 0x0004f00001977983 */ /* 0x002f220000300800 */
[----:B------:R-:W-:-:S02]  /*4d460*/  LOP3.LUT P6, RZ, R20, 0x80000, RZ, 0xc0, !PT ;  /* 0x0008000014ff7812 */ /* 0x000fc400078cc0ff */
[----:B------:R-:W-:Y:S01]  /*4d470*/  LOP3.LUT P0, RZ, R20, 0x100000, RZ, 0xc0, !PT ;  /* 0x0010000014ff7812 */ /* 0x000fe2000780c0ff */
[----:B--2---:R-:W-:-:S05]  /*4d480*/  IMAD.WIDE R10, R147, 0x4, R2 ;  /* 0x00000004930a7825 */ /* 0x004fca00078e0202 */
[----:B------:R1:W-:Y:S02]  /*4d490*/  @P4 STG.E desc[UR34][R10.64], R149 ;  /* 0x000000950a004986 */ /* 0x0003e4000c101922 */
[C---:B-1----:R-:W-:Y:S02]  /*4d4a0*/  IMAD.WIDE R10, R147.reuse, 0x4, R4 ;  /* 0x00000004930a7825 */ /* 0x042fe400078e0204 */
[----:B------:R-:W2:Y:S04]  /*4d4b0*/  LDL.LU R149, [R1+0x2f0] ;  /* 0x0002f00001957983 */ /* 0x000ea80000300800 */
[----:B---3--:R1:W-:Y:S04]  /*4d4c0*/  @P5 STG.E desc[UR34][R10.64], R150 ;  /* 0x000000960a005986 */ /* 0x0083e8000c101922 */
[----:B-1----:R-:W3:Y:S01]  /*4d4d0*/  LDL.LU R150, [R1+0x11d0] ;  /* 0x0011d00001967983 */ /* 0x002ee20000300800 */
[----:B------:R-:W-:-:S03]  /*4d4e0*/  IMAD.WIDE R10, R147, 0x4, R6 ;  /* 0x00000004930a7825 */ /* 0x000fc600078e0206 */
[----:B------:R-:W2:Y:S04]  /*4d4f0*/  LDL.LU R136, [R1+0xf0] ;  /* 0x0000f00001887983 */ /* 0x000ea80000300800 */
[----:B------:R-:W2:Y:S04]  /*4d500*/  LDL.LU R137, [R1+0xf54] ;  /* 0x000f540001897983 */ /* 0x000ea80000300800 */
[----:B----4-:R1:W-:Y:S02]  /*4d510*/  @P6 STG.E desc[UR34][R10.64], R148 ;  /* 0x000000940a006986 */ /* 0x0103e4000c101922 */
[----:B-1----:R-:W-:-:S02]  /*4d520*/  IMAD.WIDE R10, R147, 0x4, R8 ;  /* 0x00000004930a7825 */ /* 0x002fc400078e0208 */
[----:B------:R-:W4:Y:S04]  /*4d530*/  LDL.LU R148, [R1+0xce4] ;  /* 0x000ce40001947983 */ /* 0x000f280000300800 */
[----:B------:R1:W-:Y:S04]  /*4d540*/  @P0 STG.E desc[UR34][R10.64], R146 ;  /* 0x000000920a000986 */ /* 0x0003e8000c101922 */
[----:B------:R-:W4:Y:S04]  /*4d550*/  LDL.LU R147, [R1+0xae4] ;  /* 0x000ae40001937983 */ /* 0x000f280000300800 */
[----:B-1----:R-:W4:Y:S01]  /*4d560*/  LDL.LU R146, [R1+0x11d4] ;  /* 0x0011d40001927983 */ /* 0x002f220000300800 */
[----:B------:R-:W-:-:S02]  /*4d570*/  LOP3.LUT P5, RZ, R20, 0x1000000, RZ, 0xc0, !PT ;  /* 0x0100000014ff7812 */ /* 0x000fc400078ac0ff */
[----:B------:R-:W-:Y:S01]  /*4d580*/  LOP3.LUT P0, RZ, R20, 0x8000000, RZ, 0xc0, !PT ;  /* 0x0800000014ff7812 */ /* 0x000fe2000780c0ff */
[----:B------:R-:W4:Y:S01]  /*4d590*/  LDL.LU R22, [R1+0x8f4] ;  /* 0x0008f40001167983 */ /* 0x000f220000300800 */
[----:B------:R-:W-:Y:S02]  /*4d5a0*/  LOP3.LUT R13, R13, 0xffffffbf, RZ, 0xc0, !PT ;  /* 0xffffffbf0d0d7812 */ /* 0x000fe400078ec0ff */
[----:B------:R-:W-:Y:S01]  /*4d5b0*/  LOP3.LUT P1, RZ, R21, 0x2, RZ, 0xc0, !PT ;  /* 0x0000000215ff7812 */ /* 0x000fe2000782c0ff */
[----:B------:R-:W4:Y:S04]  /*4d5c0*/  LDL.LU R158, [R1+0x6f4] ;  /* 0x0006f400019e7983 */ /* 0x000f280000300800 */
[----:B------:R-:W4:Y:S02]  /*4d5d0*/  LDL.LU R138, [R1+0x4f4] ;  /* 0x0004f400018a7983 */ /* 0x000f240000300800 */
[----:B------:R-:W-:-:S02]  /*4d5e0*/  @P5 LOP3.LUT R13, R13, 0x40, RZ, 0xfc, !PT ;  /* 0x000000400d0d5812 */ /* 0x000fc400078efcff */
[C---:B------:R-:W-:Y:S01]  /*4d5f0*/  LOP3.LUT P3, RZ, R20.reuse, 0x200000, RZ, 0xc0, !PT ;  /* 0x0020000014ff7812 */ /* 0x040fe2000786c0ff */
[----:B------:R-:W4:Y:S01]  /*4d600*/  LDL.LU R252, [R1+0x2f4] ;  /* 0x0002f40001fc7983 */ /* 0x000f220000300800 */
[----:B------:R-:W-:Y:S02]  /*4d610*/  LOP3.LUT R13, R13, 0xffffffdf, RZ, 0xc0, !PT ;  /* 0xffffffdf0d0d7812 */ /* 0x000fe400078ec0ff */
[C---:B------:R-:W-:Y:S01]  /*4d620*/  LOP3.LUT P4, RZ, R20.reuse, 0x400000, RZ, 0xc0, !PT ;  /* 0x0040000014ff7812 */ /* 0x040fe2000788c0ff */
[----:B------:R-:W4:Y:S01]  /*4d630*/  LDL.LU R144, [R1+0xf4] ;  /* 0x0000f40001907983 */ /* 0x000f220000300800 */
[----:B------:R-:W-:Y:S02]  /*4d640*/  @P0 LOP3.LUT R13, R13, 0x20, RZ, 0xfc, !PT ;  /* 0x000000200d0d0812 */ /* 0x000fe400078efcff */
[----:B------:R-:W-:Y:S01]  /*4d650*/  LOP3.LUT P5, RZ, R20, 0x800000, RZ, 0xc0, !PT ;  /* 0x0080000014ff7812 */ /* 0x000fe200078ac0ff */
[----:B------:R-:W4:Y:S01]  /*4d660*/  LDL.LU R145, [R1+0xf58] ;  /* 0x000f580001917983 */ /* 0x000f220000300800 */
[----:B------:R-:W-:-:S03]  /*4d670*/  LOP3.LUT R13, R13, 0xfffffffe, RZ, 0xc0, !PT ;  /* 0xfffffffe0d0d7812 */ /* 0x000fc600078ec0ff */
[----:B------:R-:W4:Y:S01]  /*4d680*/  LDL.LU R139, [R1+0xce8] ;  /* 0x000ce800018b7983 */ /* 0x000f220000300800 */
        /* <DEDUP_REMOVED lines=14> */
[----:B------:R-:W-:Y:S01]  /*4d770*/  LOP3.LUT P0, RZ, R20, 0x4000000, RZ, 0xc0, !PT ;  /* 0x0400000014ff7812 */ /* 0x000fe2000780c0ff */
[----:B---3--:R-:W-:-:S05]  /*4d780*/  IMAD.WIDE R10, R150, 0x4, R2 ;  /* 0x00000004960a7825 */ /* 0x008fca00078e0202 */
[----:B------:R1:W-:Y:S02]  /*4d790*/  @P3 STG.E desc[UR34][R10.64], R153 ;  /* 0x000000990a003986 */ /* 0x0003e4000c101922 */
[C---:B-1----:R-:W-:Y:S02]  /*4d7a0*/  IMAD.WIDE R10, R150.reuse, 0x4, R4 ;  /* 0x00000004960a7825 */ /* 0x042fe400078e0204 */
[----:B------:R-:W3:Y:S04]  /*4d7b0*/  LDL.LU R153, [R1+0xae8] ;  /* 0x000ae80001997983 */ /* 0x000ee80000300800 */
[----:B------:R1:W-:Y:S02]  /*4d7c0*/  @P4 STG.E desc[UR34][R10.64], R151 ;  /* 0x000000970a004986 */ /* 0x0003e4000c101922 */
[----:B-1----:R-:W-:-:S02]  /*4d7d0*/  IMAD.WIDE R10, R150, 0x4, R6 ;  /* 0x00000004960a7825 */ /* 0x002fc400078e0206 */
[----:B------:R-:W3:Y:S04]  /*4d7e0*/  LDL.LU R151, [R1+0x11dc] ;  /* 0x0011dc0001977983 */ /* 0x000ee80000300800 */
[----:B--2---:R1:W-:Y:S01]  /*4d7f0*/  @P5 STG.E desc[UR34][R10.64], R149 ;  /* 0x000000950a005986 */ /* 0x0043e2000c101922 */
[----:B------:R-:W-:Y:S01]  /*4d800*/  LOP3.LUT P5, RZ, R13, 0x40, RZ, 0xc0, !PT ;  /* 0x000000400dff7812 */ /* 0x000fe200078ac0ff */
[----:B-1----:R-:W-:Y:S02]  /*4d810*/  IMAD.WIDE R10, R150, 0x4, R8 ;  /* 0x00000004960a7825 */ /* 0x002fe400078e0208 */
[----:B------:R-:W2:Y:S10]  /*4d820*/  LDL.LU R149, [R1+0x8f8] ;  /* 0x0008f80001957983 */ /* 0x000eb40000300800 */
[----:B------:R4:W-:Y:S04]  /*4d830*/  @P5 STG.E desc[UR34][R10.64], R136 ;  /* 0x000000880a005986 */ /* 0x0009e8000c101922 */
[----:B------:R-:W2:Y:S01]  /*4d840*/  LDL.LU R150, [R1+0x11e0] ;  /* 0x0011e00001967983 */ /* 0x000ea20000300800 */
[----:B----4-:R-:W-:-:S05]  /*4d850*/  IMAD.WIDE R10, R146, 0x4, R2 ;  /* 0x00000004920a7825 */ /* 0x010fca00078e0202 */
[----:B------:R1:W-:Y:S02]  /*4d860*/  @P6 STG.E desc[UR34][R10.64], R137 ;  /* 0x000000890a006986 */ /* 0x0003e4000c101922 */
[----:B-1----:R-:W-:-:S05]  /*4d870*/  IMAD.WIDE R10, R146, 0x4, R4 ;  /* 0x00000004920a7825 */ /* 0x002fca00078e0204 */
[----:B------:R1:W-:Y:S01]  /*4d880*/  @P0 STG.E desc[UR34][R10.64], R148 ;  /* 0x000000940a000986 */ /* 0x0003e2000c101922 */
[----:B------:R-:W-:-:S03]  /*4d890*/  LOP3.LUT P0, RZ, R13, 0x20, RZ, 0xc0, !PT ;  /* 0x000000200dff7812 */ /* 0x000fc6000780c0ff */
[----:B-1----:R-:W4:Y:S01]  /*4d8a0*/  LDL.LU R148, [R1+0x6f8] ;  /* 0x0006f80001947983 */ /* 0x002f220000300800 */
[----:B------:R-:W-:-:S09]  /*4d8b0*/  IMAD.WIDE R10, R146, 0x4, R6 ;  /* 0x00000004920a7825 */ /* 0x000fd200078e0206 */
        /* <DEDUP_REMOVED lines=20> */
[C---:B------:R-:W-:Y:S02]  /*4da00*/  LOP3.LUT P3, RZ, R21.reuse, 0x8, RZ, 0xc0, !PT ;  /* 0x0000000815ff7812 */ /* 0x040fe4000786c0ff */
[C---:B------:R-:W-:Y:S02]  /*4da10*/  LOP3.LUT P4, RZ, R21.reuse, 0x10, RZ, 0xc0, !PT ;  /* 0x0000001015ff7812 */ /* 0x040fe4000788c0ff */
[C---:B------:R-:W-:Y:S02]  /*4da20*/  LOP3.LUT P5, RZ, R21.reuse, 0x20, RZ, 0xc0, !PT ;  /* 0x0000002015ff7812 */ /* 0x040fe400078ac0ff */
[----:B------:R-:W-:-:S02]  /*4da30*/  LOP3.LUT P6, RZ, R21, 0x40, RZ, 0xc0, !PT ;  /* 0x0000004015ff7812 */ /* 0x000fc400078cc0ff */
[----:B------:R-:W-:Y:S01]  /*4da40*/  LOP3.LUT P0, RZ, R21, 0x80, RZ, 0xc0, !PT ;  /* 0x0000008015ff7812 */ /* 0x000fe2000780c0ff */
[----:B---3--:R-:W-:-:S05]  /*4da50*/  IMAD.WIDE R10, R151, 0x4, R2 ;  /* 0x00000004970a7825 */ /* 0x008fca00078e0202 */
[----:B------:R1:W-:Y:S02]  /*4da60*/  @P1 STG.E desc[UR34][R10.64], R145 ;  /* 0x000000910a001986 */ /* 0x0003e4000c101922 */
[----:B-1----:R-:W-:-:S05]  /*4da70*/  IMAD.WIDE R10, R151, 0x4, R4 ;  /* 0x00000004970a7825 */ /* 0x002fca00078e0204 */
[----:B------:R1:W-:Y:S02]  /*4da80*/  @P2 STG.E desc[UR34][R10.64], R139 ;  /* 0x0000008b0a002986 */ /* 0x0003e4000c101922 */
[----:B-1----:R-:W-:-:S05]  /*4da90*/  IMAD.WIDE R10, R151, 0x4, R6 ;  /* 0x00000004970a7825 */ /* 0x002fca00078e0206 */
[----:B------:R1:W-:Y:S02]  /*4daa0*/  @P3 STG.E desc[UR34][R10.64], R153 ;  /* 0x000000990a003986 */ /* 0x0003e4000c101922 */
[----:B-1----:R-:W-:Y:S02]  /*4dab0*/  IMAD.WIDE R10, R151, 0x4, R8 ;  /* 0x00000004970a7825 */ /* 0x002fe400078e0208 */
[----:B------:R-:W3:Y:S04]  /*4dac0*/  LDL.LU R151, [R1+0x11e8] ;  /* 0x0011e80001977983 */ /* 0x000ee80000300800 */
[----:B--2---:R1:W-:Y:S02]  /*4dad0*/  @P4 STG.E desc[UR34][R10.64], R149 ;  /* 0x000000950a004986 */ /* 0x0043e4000c101922 */
[----:B-1----:R-:W-:-:S05]  /*4dae0*/  IMAD.WIDE R10, R150, 0x4, R2 ;  /* 0x00000004960a7825 */ /* 0x002fca00078e0202 */
[----:B----4-:R1:W-:Y:S04]  /*4daf0*/  @P5 STG.E desc[UR34][R10.64], R148 ;  /* 0x000000940a005986 */ /* 0x0103e8000c101922 */
[----:B-1----:R-:W2:Y:S01]  /*4db00*/  LDL.LU R148, [R1+0xf8] ;  /* 0x0000f80001947983 */ /* 0x002ea20000300800 */
[----:B------:R-:W-:-:S03]  /*4db10*/  IMAD.WIDE R10, R150, 0x4, R4 ;  /* 0x00000004960a7825 */ /* 0x000fc600078e0204 */
[----:B------:R-:W4:Y:S01]  /*4db20*/  LDL.LU R145, [R1+0x11e4] ;  /* 0x0011e40001917983 */ /* 0x000f220000300800 */
[----:B------:R-:W-:-:S03]  /*4db30*/  IMAD.WIDE R12, R150, 0x4, R6 ;  /* 0x00000004960c7825 */ /* 0x000fc600078e0206 */
[----:B------:R1:W-:Y:S04]  /*4db40*/  @P6 STG.E desc[UR34][R10.64], R147 ;  /* 0x000000930a006986 */ /* 0x0003e8000c101922 */
[----:B------:R1:W-:Y:S04]  /*4db50*/  @P0 STG.E desc[UR34][R12.64], R146 ;  /* 0x000000920c000986 */ /* 0x0003e8000c101922 */
[----:B-1----:R-:W3:Y:S04]  /*4db60*/  LDL.LU R147, [R1+0xf5c] ;  /* 0x000f5c0001937983 */ /* 0x002ee80000300800 */
[----:B------:R-:W3:Y:S04]  /*4db70*/  LDL.LU R146, [R1+0xcec] ;  /* 0x000cec0001927983 */ /* 0x000ee80000300800 */
[----:B------:R-:W3:Y:S04]  /*4db80*/  LDL.LU R144, [R1+0xaec] ;  /* 0x000aec0001907983 */ /* 0x000ee80000300800 */
[----:B------:R-:W3:Y:S04]  /*4db90*/  LDL.LU R139, [R1+0x8fc] ;  /* 0x0008fc00018b7983 */ /* 0x000ee80000300800 */
[----:B------:R-:W3:Y:S04]  /*4dba0*/  LDL.LU R149, [R1+0x6fc] ;  /* 0x0006fc0001957983 */ /* 0x000ee80000300800 */
[----:B------:R-:W3:Y:S01]  /*4dbb0*/  LDL.LU R153, [R1+0x4fc] ;  /* 0x0004fc0001997983 */ /* 0x000ee20000300800 */
[----:B------:R-:W-:-:S02]  /*4dbc0*/  LOP3.LUT P1, RZ, R21, 0x200, RZ, 0xc0, !PT ;  /* 0x0000020015ff7812 */ /* 0x000fc4000782c0ff */
[----:B------:R-:W-:Y:S01]  /*4dbd0*/  LOP3.LUT R21, R21, 0x7fffffff, RZ, 0xc0, !PT ;  /* 0x7fffffff15157812 */ /* 0x000fe200078ec0ff */
[----:B------:R-:W3:Y:S10]  /*4dbe0*/  LDL.LU R159, [R1+0x2fc] ;  /* 0x0002fc00019f7983 */ /* 0x000ef40000300800 */
[----:B------:R-:W-:-:S04]  /*4dbf0*/  @P1 LOP3.LUT R21, R21, 0x80000000, RZ, 0xfc, !PT ;  /* 0x8000000015151812 */ /* 0x000fc800078efcff */
[C---:B------:R-:W-:Y:S02]  /*4dc00*/  LOP3.LUT P6, RZ, R21.reuse, 0x20000, RZ, 0xc0, !PT ;  /* 0x0002000015ff7812 */ /* 0x040fe400078cc0ff */
[C---:B------:R-:W-:Y:S02]  /*4dc10*/  LOP3.LUT P1, RZ, R21.reuse, 0x100, RZ, 0xc0, !PT ;  /* 0x0000010015ff7812 */ /* 0x040fe4000782c0ff */
[C---:B------:R-:W-:Y:S02]  /*4dc20*/  LOP3.LUT P2, RZ, R21.reuse, 0x400, RZ, 0xc0, !PT ;  /* 0x0000040015ff7812 */ /* 0x040fe4000784c0ff */
[C---:B------:R-:W-:Y:S02]  /*4dc30*/  LOP3.LUT P3, RZ, R21.reuse, 0x800, RZ, 0xc0, !PT ;  /* 0x0000080015ff7812 */ /* 0x040fe4000786c0ff */
[C---:B------:R-:W-:Y:S02]  /*4dc40*/  LOP3.LUT P4, RZ, R21.reuse, 0x1000, RZ, 0xc0, !PT ;  /* 0x0000100015ff7812 */ /* 0x040fe4000788c0ff */
[----:B------:R-:W-:-:S02]  /*4dc50*/  LOP3.LUT P5, RZ, R21, 0x2000, RZ, 0xc0, !PT ;  /* 0x0000200015ff7812 */ /* 0x000fc400078ac0ff */
[----:B------:R-:W-:-:S04]  /*4dc60*/  LOP3.LUT R21, R21, 0xefffffff, RZ, 0xc0, !PT ;  /* 0xefffffff15157812 */ /* 0x000fc800078ec0ff */
[----:B------:R-:W-:-:S04]  /*4dc70*/  @P6 LOP3.LUT R21, R21, 0x10000000, RZ, 0xfc, !PT ;  /* 0x1000000015156812 */ /* 0x000fc800078efcff */
[C---:B------:R-:W-:Y:S02]  /*4dc80*/  LOP3.LUT P6, RZ, R21.reuse, 0x10000, RZ, 0xc0, !PT ;  /* 0x0001000015ff7812 */ /* 0x040fe400078cc0ff */
[----:B------:R-:W-:-:S11]  /*4dc90*/  LOP3.LUT R21, R21, 0xdfffffff, RZ, 0xc0, !PT ;  /* 0xdfffffff15157812 */ /* 0x000fd600078ec0ff */
[----:B------:R-:W-:-:S04]  /*4dca0*/  @P6 LOP3.LUT R21, R21, 0x20000000, RZ, 0xfc, !PT ;  /* 0x2000000015156812 */ /* 0x000fc800078efcff */
[C---:B------:R-:W-:Y:S02]  /*4dcb0*/  LOP3.LUT P6, RZ, R21.reuse, 0x8000, RZ, 0xc0, !PT ;  /* 0x0000800015ff7812 */ /* 0x040fe400078cc0ff */
[----:B------:R-:W-:-:S11]  /*4dcc0*/  LOP3.LUT R21, R21, 0xbfffffff, RZ, 0xc0, !PT ;  /* 0xbfffffff15157812 */ /* 0x000fd600078ec0ff */
[----:B------:R-:W-:-:S04]  /*4dcd0*/  @P6 LOP3.LUT R21, R21, 0x40000000, RZ, 0xfc, !PT ;  /* 0x4000000015156812 */ /* 0x000fc800078efcff */
[C---:B------:R-:W-:Y:S02]  /*4dce0*/  LOP3.LUT P0, RZ, R21.reuse, 0x100000, RZ, 0xc0, !PT ;  /* 0x0010000015ff7812 */ /* 0x040fe4000780c0ff */
[C---:B------:R-:W-:Y:S02]  /*4dcf0*/  LOP3.LUT P6, RZ, R21.reuse, 0x4000, RZ, 0xc0, !PT ;  /* 0x0000400015ff7812 */ /* 0x040fe400078cc0ff */
[----:B------:R-:W-:-:S09]  /*4dd00*/  LOP3.LUT R21, R21, 0xfbffffff, RZ, 0xc0, !PT ;  /* 0xfbffffff15157812 */ /* 0x000fd200078ec0ff */
[----:B------:R-:W-:-:S04]  /*4dd10*/  @P0 LOP3.LUT R21, R21, 0x4000000, RZ, 0xfc, !PT ;  /* 0x0400000015150812 */ /* 0x000fc800078efcff */
[C---:B------:R-:W-:Y:S02]  /*4dd20*/  LOP3.LUT P0, RZ, R21.reuse, 0x80000, RZ, 0xc0, !PT ;  /* 0x0008000015ff7812 */ /* 0x040fe4000780c0ff */
[----:B------:R-:W-:Y:S01]  /*4dd30*/  LOP3.LUT R21, R21, 0xf7ffffff, RZ, 0xc0, !PT ;  /* 0xf7ffffff15157812 */ /* 0x000fe200078ec0ff */
[----:B------:R-:W-:Y:S02]  /*4dd40*/  IMAD.WIDE R14, R150, 0x4, R8 ;  /* 0x00000004960e7825 */ /* 0x000fe400078e0208 */
[----:B------:R-:W3:Y:S08]  /*4dd50*/  LDL.LU R150, [R1+0x11ec] ;  /* 0x0011ec0001967983 */ /* 0x000ef00000300800 */
[----:B------:R-:W-:Y:S01]  /*4dd60*/  @P0 LOP3.LUT R21, R21, 0x8000000, RZ, 0xfc, !PT ;  /* 0x0800000015150812 */ /* 0x000fe200078efcff */
[----:B--2---:R1:W-:Y:S03]  /*4dd70*/  @P1 STG.E desc[UR34][R14.64], R148 ;  /* 0x000000940e001986 */ /* 0x0043e6000c101922 */
[----:B------:R-:W-:Y:S01]  /*4dd80*/  LOP3.LUT P1, RZ, R21, 0x80000000, RZ, 0xc0, !PT ;  /* 0x8000000015ff7812 */ /* 0x000fe2000782c0ff */
[C---:B----4-:R-:W-:Y:S01]  /*4dd90*/  IMAD.WIDE R10, R145.reuse, 0x4, R2 ;  /* 0x00000004910a7825 */ /* 0x050fe200078e0202 */
[----:B-1----:R-:W2:Y:S11]  /*4dda0*/  LDL.LU R148, [R1+0xfc] ;  /* 0x0000fc0001947983 */ /* 0x002eb60000300800 */
[----:B---3--:R1:W-:Y:S04]  /*4ddb0*/  @P1 STG.E desc[UR34][R10.64], R147 ;  /* 0x000000930a001986 */ /* 0x0083e8000c101922 */
[----:B-1----:R-:W3:Y:S01]  /*4ddc0*/  LDL.LU R147, [R1+0xaf0] ;  /* 0x000af00001937983 */ /* 0x002ee20000300800 */
[----:B------:R-:W-:-:S05]  /*4ddd0*/  IMAD.WIDE R10, R145, 0x4, R4 ;  /* 0x00000004910a7825 */ /* 0x000fca00078e0204 */
[----:B------:R1:W-:Y:S04]  /*4dde0*/  @P2 STG.E desc[UR34][R10.64], R146 ;  /* 0x000000920a002986 */ /* 0x0003e8000c101922 */
[----:B-1----:R-:W4:Y:S01]  /*4ddf0*/  LDL.LU R146, [R1+0xf60] ;  /* 0x000f600001927983 */ /* 0x002f220000300800 */
[----:B------:R-:W-:-:S05]  /*4de00*/  IMAD.WIDE R10, R145, 0x4, R6 ;  /* 0x00000004910a7825 */ /* 0x000fca00078e0206 */
[----:B------:R1:W-:Y:S04]  /*4de10*/  @P3 STG.E desc[UR34][R10.64], R144 ;  /* 0x000000900a003986 */ /* 0x0003e8000c101922 */
[----:B-1----:R-:W4:Y:S01]  /*4de20*/  LDL.LU R144, [R1+0xcf0] ;  /* 0x000cf00001907983 */ /* 0x002f220000300800 */
[----:B------:R-:W-:-:S03]  /*4de30*/  IMAD.WIDE R10, R145, 0x4, R8 ;  /* 0x00000004910a7825 */ /* 0x000fc600078e0208 */
[----:B------:R-:W4:Y:S04]  /*4de40*/  LDL.LU R145, [R1+0x900] ;  /* 0x0009000001917983 */ /* 0x000f280000300800 */
[----:B------:R1:W-:Y:S02]  /*4de50*/  @P4 STG.E desc[UR34][R10.64], R139 ;  /* 0x0000008b0a004986 */ /* 0x0003e4000c101922 */
[----:B-1----:R-:W-:-:S05]  /*4de60*/  IMAD.WIDE R10, R151, 0x4, R2 ;  /* 0x00000004970a7825 */ /* 0x002fca00078e0202 */
[----:B------:R1:W-:Y:S04]  /*4de70*/  @P5 STG.E desc[UR34][R10.64], R149 ;  /* 0x000000950a005986 */ /* 0x0003e8000c101922 */
[----:B-1----:R-:W4:Y:S01]  /*4de80*/  LDL.LU R149, [R1+0x11f0] ;  /* 0x0011f00001957983 */ /* 0x002f220000300800 */
[----:B------:R-:W-:-:S03]  /*4de90*/  IMAD.WIDE R10, R151, 0x4, R4 ;  /* 0x00000004970a7825 */ /* 0x000fc600078e0204 */
[----:B------:R-:W4:Y:S04]  /*4dea0*/  LDL.LU R139, [R1+0x700] ;  /* 0x00070000018b7983 */ /* 0x000f280000300800 */
[----:B------:R1:W-:Y:S04]  /*4deb0*/  @P6 STG.E desc[UR34][R10.64], R153 ;  /* 0x000000990a006986 */ /* 0x0003e8000c101922 */
[----:B------:R-:W4:Y:S04]  /*4dec0*/  LDL.LU R14, [R1+0x1398] ;  /* 0x00139800010e7983 */ /* 0x000f280000300800 */
[----:B-1----:R-:W4:Y:S01]  /*4ded0*/  LDL.LU R153, [R1+0x100] ;  /* 0x0001000001997983 */ /* 0x002f220000300800 */
[----:B------:R-:W-:Y:S01]  /*4dee0*/  LOP3.LUT P6, RZ, R21, 0x40000000, RZ, 0xc0, !PT ;  /* 0x4000000015ff7812 */ /* 0x000fe200078cc0ff */
[----:B------:R-:W-:-:S12]  /*4def0*/  IMAD.WIDE R10, R151, 0x4, R6 ;  /* 0x00000004970a7825 */ /* 0x000fd800078e0206 */
[----:B------:R1:W-:Y:S01]  /*4df00*/  @P6 STG.E desc[UR34][R10.64], R159 ;  /* 0x0000009f0a006986 */ /* 0x0003e2000c101922 */
[----:B------:R-:W-:Y:S01]  /*4df10*/  LOP3.LUT P6, RZ, R21, 0x20000000, RZ, 0xc0, !PT ;  /* 0x2000000015ff7812 */ /* 0x000fe200078cc0ff */
[----:B-1----:R-:W-:Y:S01]  /*4df20*/  IMAD.WIDE R10, R151, 0x4, R8 ;  /* 0x00000004970a7825 */ /* 0x002fe200078e0208 */
[C---:B------:R-:W-:Y:S01]  /*4df30*/  LOP3.LUT P0, RZ, R21.reuse, 0x40000, RZ, 0xc0, !PT ;  /* 0x0004000015ff7812 */ /* 0x040fe2000780c0ff */
[----:B------:R-:W4:Y:S01]  /*4df40*/  LDL.LU R151, [R1+0x11f4] ;  /* 0x0011f40001977983 */ /* 0x000f220000300800 */
[C---:B------:R-:W-:Y:S02]  /*4df50*/  LOP3.LUT P1, RZ, R21.reuse, 0x200000, RZ, 0xc0, !PT ;  /* 0x0020000015ff7812 */ /* 0x040fe4000782c0ff */
[----:B------:R-:W-:-:S07]  /*4df60*/  LOP3.LUT P2, RZ, R21, 0x400000, RZ, 0xc0, !PT ;  /* 0x0040000015ff7812 */ /* 0x000fce000784c0ff */
[----:B--2---:R1:W-:Y:S01]  /*4df70*/  @P6 STG.E desc[UR34][R10.64], R148 ;  /* 0x000000940a006986 */ /* 0x0043e2000c101922 */
[----:B------:R-:W-:Y:S01]  /*4df80*/  LOP3.LUT P6, RZ, R21, 0x10000000, RZ, 0xc0, !PT ;  /* 0x1000000015ff7812 */ /* 0x000fe200078cc0ff */
[C---:B-1----:R-:W-:Y:S02]  /*4df90*/  IMAD.WIDE R10, R150.reuse, 0x4, R2 ;  /* 0x00000004960a7825 */ /* 0x042fe400078e0202 */
[----:B------:R-:W2:Y:S10]  /*4dfa0*/  LDL.LU R148, [R1+0x500] ;  /* 0x0005000001947983 */ /* 0x000eb40000300800 */
[----:B---3--:R1:W-:Y:S02]  /*4dfb0*/  @P6 STG.E desc[UR34][R10.64], R147 ;  /* 0x000000930a006986 */ /* 0x0083e4000c101922 */
[----:B-1----:R-:W-:-:S02]  /*4dfc0*/  IMAD.WIDE R10, R150, 0x4, R4 ;  /* 0x00000004960a7825 */ /* 0x002fc400078e0204 */
[----:B------:R-:W3:Y:S04]  /*4dfd0*/  LDL.LU R147, [R1+0x300] ;  /* 0x0003000001937983 */ /* 0x000ee80000300800 */
[----:B----4-:R1:W-:Y:S01]  /*4dfe0*/  @P0 STG.E desc[UR34][R10.64], R146 ;  /* 0x000000920a000986 */ /* 0x0103e2000c101922 */
[C---:B------:R-:W-:Y:S01]  /*4dff0*/  LOP3.LUT P0, RZ, R21.reuse, 0x8000000, RZ, 0xc0, !PT ;  /* 0x0800000015ff7812 */ /* 0x040fe2000780c0ff */
[C---:B-1----:R-:W-:Y:S02]  /*4e000*/  IMAD.WIDE R10, R150.reuse, 0x4, R6 ;  /* 0x00000004960a7825 */ /* 0x042fe400078e0206 */
[----:B------:R-:W4:Y:S10]  /*4e010*/  LDL.LU R146, [R1+0xaf4] ;  /* 0x000af40001927983 */ /* 0x000f340000300800 */
[----:B------:R1:W-:Y:S01]  /*4e020*/  @P0 STG.E desc[UR34][R10.64], R144 ;  /* 0x000000900a000986 */ /* 0x0003e2000c101922 */
[----:B------:R-:W-:Y:S01]  /*4e030*/  LOP3.LUT P0, RZ, R21, 0x4000000, RZ, 0xc0, !PT ;  /* 0x0400000015ff7812 */ /* 0x000fe2000780c0ff */
[----:B-1----:R-:W-:-:S02]  /*4e040*/  IMAD.WIDE R10, R150, 0x4, R8 ;  /* 0x00000004960a7825 */ /* 0x002fc400078e0208 */
[----:B------:R-:W4:Y:S04]  /*4e050*/  LDL.LU R150, [R1+0x11f8] ;  /* 0x0011f80001967983 */ /* 0x000f280000300800 */
[----:B------:R-:W4:Y:S06]  /*4e060*/  LDL.LU R159, [R1+0xf64] ;  /* 0x000f6400019f7983 */ /* 0x000f2c0000300800 */
[----:B------:R1:W-:Y:S04]  /*4e070*/  @P0 STG.E desc[UR34][R10.64], R145 ;  /* 0x000000910a000986 */ /* 0x0003e8000c101922 */
[----:B------:R-:W4:Y:S04]  /*4e080*/  LDL.LU R144, [R1+0xcf4] ;  /* 0x000cf40001907983 */ /* 0x000f280000300800 */
[----:B-1----:R-:W4:Y:S01]  /*4e090*/  LDL.LU R145, [R1+0x904] ;  /* 0x0009040001917983 */ /* 0x002f220000300800 */
[----:B------:R-:W-:-:S04]  /*4e0a0*/  IMAD.WIDE R10, R149, 0x4, R2 ;  /* 0x00000004950a7825 */ /* 0x000fc800078e0202 */
[----:B------:R-:W-:Y:S01]  /*4e0b0*/  IMAD.WIDE R12, R149, 0x4, R4 ;  /* 0x00000004950c7825 */ /* 0x000fe200078e0204 */
[----:B------:R1:W-:Y:S04]  /*4e0c0*/  @P1 STG.E desc[UR34][R10.64], R139 ;  /* 0x0000008b0a001986 */ /* 0x0003e8000c101922 */
[----:B-1----:R-:W4:Y:S04]  /*4e0d0*/  LDL.LU R139, [R1+0x704] ;  /* 0x00070400018b7983 */ /* 0x002f280000300800 */
[----:B------:R1:W-:Y:S04]  /*4e0e0*/  @P2 STG.E desc[UR34][R12.64], R153 ;  /* 0x000000990c002986 */ /* 0x0003e8000c101922 */
[----:B-1----:R-:W4:Y:S01]  /*4e0f0*/  LDL.LU R153, [R1+0x104] ;  /* 0x0001040001997983 */ /* 0x002f220000300800 */
[----:B------:R-:W-:-:S02]  /*4e100*/  LOP3.LUT P3, RZ, R21, 0x800000, RZ, 0xc0, !PT ;  /* 0x0080000015ff7812 */ /* 0x000fc4000786c0ff */
[----:B------:R-:W-:Y:S02]  /*4e110*/  LOP3.LUT P4, RZ, R21, 0x1000000, RZ, 0xc0, !PT ;  /* 0x0100000015ff7812 */ /* 0x000fe4000788c0ff */
[C---:B------:R-:W-:Y:S01]  /*4e120*/  LOP3.LUT P5, RZ, R0.reuse, 0x40, RZ, 0xc0, !PT ;  /* 0x0000004000ff7812 */ /* 0x040fe200078ac0ff */
[----:B------:R-:W-:Y:S01]  /*4e130*/  IMAD.WIDE R10, R149, 0x4, R6 ;  /* 0x00000004950a7825 */ /* 0x000fe200078e0206 */
[----:B------:R-:W-:Y:S02]  /*4e140*/  LOP3.LUT P6, RZ, R0, 0x80, RZ, 0xc0, !PT ;  /* 0x0000008000ff7812 */ /* 0x000fe400078cc0ff */
[----:B------:R-:W-:Y:S01]  /*4e150*/  LOP3.LUT P0, RZ, R21, 0x2000000, RZ, 0xc0, !PT ;  /* 0x0200000015ff7812 */ /* 0x000fe2000780c0ff */
[----:B------:R-:W-:Y:S02]  /*4e160*/  VIADD R0, R23, 0x83 ;  /* 0x0000008317007836 */ /* 0x000fe40000000000 */
[----:B------:R-:W-:Y:S01]  /*4e170*/  IMAD.WIDE R12, R149, 0x4, R8 ;  /* 0x00000004950c7825 */ /* 0x000fe200078e0208 */
[----:B------:R-:W-:Y:S01]  /*4e180*/  ISETP.LT.AND P1, PT, R156, R14, !P0 ;  /* 0x0000000e9c00720c */ /* 0x000fe20004721270 */
[----:B------:R-:W4:Y:S01]  /*4e190*/  LDL.LU R149, [R1+0x11fc] ;  /* 0x0011fc0001957983 */ /* 0x000f220000300800 */
[----:B------:R-:W-:Y:S01]  /*4e1a0*/  ISETP.LT.AND P0, PT, R155, UR4, !P0 ;  /* 0x000000049b007c0c */ /* 0x000fe2000c701270 */
[C---:B------:R-:W-:Y:S01]  /*4e1b0*/  IMAD.WIDE R14, R151.reuse, 0x4, R2 ;  /* 0x00000004970e7825 */ /* 0x040fe200078e0202 */
[----:B------:R-:W-:Y:S01]  /*4e1c0*/  ISETP.GE.AND P2, PT, R0, UR5, PT ;  /* 0x0000000500007c0c */ /* 0x000fe2000bf46270 */
[----:B------:R-:W-:Y:S01]  /*4e1d0*/  ULDC UR5, c[0x0][0x22c] ;  /* 0x00008b0000057ab9 */ /* 0x000fe20000000800 */
[----:B--2---:R1:W-:Y:S04]  /*4e1e0*/  @P3 STG.E desc[UR34][R10.64], R148 ;  /* 0x000000940a003986 */ /* 0x0043e8000c101922 */
[----:B-1----:R-:W2:Y:S01]  /*4e1f0*/  LDL.LU R148, [R1+0x504] ;  /* 0x0005040001947983 */ /* 0x002ea20000300800 */
[----:B------:R-:W-:-:S03]  /*4e200*/  IMAD.WIDE R10, R151, 0x4, R4 ;  /* 0x00000004970a7825 */ /* 0x000fc600078e0204 */
[----:B---3--:R1:W-:Y:S01]  /*4e210*/  @P4 STG.E desc[UR34][R12.64], R147 ;  /* 0x000000930c004986 */ /* 0x0083e2000c101922 */
[----:B------:R-:W-:-:S03]  /*4e220*/  ISETP.LT.AND P4, PT, R152, UR4, !P2 ;  /* 0x0000000498007c0c */ /* 0x000fc6000d781270 */
[----:B-1----:R-:W3:Y:S01]  /*4e230*/  LDL.LU R147, [R1+0x304] ;  /* 0x0003040001937983 */ /* 0x002ee20000300800 */
[----:B------:R-:W-:-:S03]  /*4e240*/  IMAD.WIDE R12, R151, 0x4, R6 ;  /* 0x00000004970c7825 */ /* 0x000fc600078e0206 */
[----:B----4-:R1:W-:Y:S01]  /*4e250*/  @P5 STG.E desc[UR34][R14.64], R146 ;  /* 0x000000920e005986 */ /* 0x0103e2000c101922 */
[----:B------:R-:W-:-:S03]  /*4e260*/  ISETP.LT.AND P5, PT, R154, UR4, !P2 ;  /* 0x000000049a007c0c */ /* 0x000fc6000d7a1270 */
[----:B-1----:R-:W4:Y:S04]  /*4e270*/  LDL.LU R146, [R1+0xaf8] ;  /* 0x000af80001927983 */ /* 0x002f280000300800 */
[----:B------:R1:W-:Y:S01]  /*4e280*/  @P6 STG.E desc[UR34][R10.64], R159 ;  /* 0x0000009f0a006986 */ /* 0x0003e2000c101922 */
[----:B------:R-:W-:-:S03]  /*4e290*/  IMAD.WIDE R14, R150, 0x4, R4 ;  /* 0x00000004960e7825 */ /* 0x000fc600078e0204 */
[----:B------:R1:W-:Y:S02]  /*4e2a0*/  @P1 STG.E desc[UR34][R12.64], R144 ;  /* 0x000000900c001986 */ /* 0x0003e4000c101922 */
[----:B-1----:R-:W-:Y:S02]  /*4e2b0*/  IMAD.WIDE R10, R151, 0x4, R8 ;  /* 0x00000004970a7825 */ /* 0x002fe400078e0208 */
[----:B------:R-:W4:Y:S04]  /*4e2c0*/  LDL.LU R151, [R1+0x1200] ;  /* 0x0012000001977983 */ /* 0x000f280000300800 */
[----:B------:R1:W-:Y:S01]  /*4e2d0*/  @P0 STG.E desc[UR34][R10.64], R145 ;  /* 0x000000910a000986 */ /* 0x0003e2000c101922 */
[----:B------:R-:W-:-:S03]  /*4e2e0*/  IMAD.WIDE R12, R150, 0x4, R2 ;  /* 0x00000004960c7825 */ /* 0x000fc600078e0202 */
[----:B------:R-:W4:Y:S04]  /*4e2f0*/  LDL.LU R159, [R1+0xf68] ;  /* 0x000f6800019f7983 */ /* 0x000f280000300800 */
[----:B-1----:R-:W4:Y:S01]  /*4e300*/  LDL.LU R145, [R1+0xcf8] ;  /* 0x000cf80001917983 */ /* 0x002f220000300800 */
[----:B------:R-:W-:-:S03]  /*4e310*/  IMAD.WIDE R10, R150, 0x4, R6 ;  /* 0x00000004960a7825 */ /* 0x000fc600078e0206 */
[----:B------:R1:W-:Y:S04]  /*4e320*/  @P4 STG.E desc[UR34][R12.64], R139 ;  /* 0x0000008b0c004986 */ /* 0x0003e8000c101922 */
[----:B-1----:R-:W4:Y:S01]  /*4e330*/  LDL.LU R139, [R1+0x908] ;  /* 0x00090800018b7983 */ /* 0x002f220000300800 */
[----:B------:R-:W-:-:S03]  /*4e340*/  IMAD.WIDE R12, R150, 0x4, R8 ;  /* 0x00000004960c7825 */ /* 0x000fc600078e0208 */
[----:B------:R1:W-:Y:S04]  /*4e350*/  @P5 STG.E desc[UR34][R14.64], R153 ;  /* 0x000000990e005986 */ /* 0x0003e8000c101922 */
[----:B-1----:R-:W4:Y:S04]  /*4e360*/  LDL.LU R153, [R1+0x708] ;  /* 0x0007080001997983 */ /* 0x002f280000300800 */
[----:B------:R-:W4:Y:S01]  /*4e370*/  LDL.LU R150, [R1+0x108] ;  /* 0x0001080001967983 */ /* 0x000f220000300800 */
[----:B------:R-:W-:Y:S01]  /*4e380*/  VIADD R0, R23, 0x84 ;  /* 0x0000008417007836 */ /* 0x000fe20000000000 */
[----:B------:R-:W-:Y:S01]  /*4e390*/  ISETP.LT.AND P1, PT, R156, UR4, !P2 ;  /* 0x000000049c007c0c */ /* 0x000fe2000d721270 */
[----:B------:R-:W-:Y:S01]  /*4e3a0*/  IMAD.WIDE R14, R149, 0x4, R2 ;  /* 0x00000004950e7825 */ /* 0x000fe200078e0202 */
[----:B------:R-:W4:Y:S02]  /*4e3b0*/  LDL.LU R144, [R1+0x1204] ;  /* 0x0012040001907983 */ /* 0x000f240000300800 */
[----:B------:R-:W-:-:S02]  /*4e3c0*/  ISETP.GE.AND P3, PT, R0, UR5, PT ;  /* 0x0000000500007c0c */ /* 0x000fc4000bf66270 */
[----:B------:R-:W-:Y:S01]  /*4e3d0*/  ISETP.LT.AND P2, PT, R155, UR4, !P2 ;  /* 0x000000049b007c0c */ /* 0x000fe2000d741270 */
[C---:B------:R-:W-:Y:S01]  /*4e3e0*/  VIADD R0, R23.reuse, 0x85 ;  /* 0x0000008517007836 */ /* 0x040fe20000000000 */
[----:B------:R-:W-:Y:S01]  /*4e3f0*/  ISETP.LT.AND P0, PT, R152, UR4, !P3 ;  /* 0x0000000498007c0c */ /* 0x000fe2000df01270 */
[----:B------:R-:W-:Y:S01]  /*4e400*/  ULDC UR5, c[0x0][0x22c] ;  /* 0x00008b0000057ab9 */ /* 0x000fe20000000800 */
[----:B------:R-:W-:Y:S02]  /*4e410*/  ISETP.LT.AND P5, PT, R154, UR4, !P3 ;  /* 0x000000049a007c0c */ /* 0x000fe4000dfa1270 */
[----:B------:R-:W-:Y:S01]  /*4e420*/  ISETP.GE.AND P6, PT, R0, UR5, PT ;  /* 0x0000000500007c0c */ /* 0x000fe2000bfc6270 */
[----:B--2---:R1:W-:Y:S01]  /*4e430*/  @P1 STG.E desc[UR34][R10.64], R148 ;  /* 0x000000940a001986 */ /* 0x0043e2000c101922 */
[----:B------:R-:W-:Y:S01]  /*4e440*/  ISETP.LT.AND P1, PT, R156, UR4, !P3 ;  /* 0x000000049c007c0c */ /* 0x000fe2000df21270 */
[----:B------:R-:W-:Y:S01]  /*4e450*/  VIADD R0, R23, 0x86 ;  /* 0x0000008617007836 */ /* 0x000fe20000000000 */
[----:B------:R-:W-:Y:S01]  /*4e460*/  ISETP.LT.AND P3, PT, R155, UR4, !P3 ;  /* 0x000000049b007c0c */ /* 0x000fe2000df61270 */
[----:B------:R-:W-:Y:S01]  /*4e470*/  ULDC UR5, c[0x0][0x22c] ;  /* 0x00008b0000057ab9 */ /* 0x000fe20000000800 */
[----:B-1----:R-:W2:Y:S01]  /*4e480*/  LDL.LU R148, [R1+0x508] ;  /* 0x0005080001947983 */ /* 0x002ea20000300800 */
[----:B------:R-:W-:-:S03]  /*4e490*/  IMAD.WIDE R10, R149, 0x4, R4 ;  /* 0x00000004950a7825 */ /* 0x000fc600078e0204 */
[----:B---3--:R1:W-:Y:S01]  /*4e4a0*/  @P2 STG.E desc[UR34][R12.64], R147 ;  /* 0x000000930c002986 */ /* 0x0083e2000c101922 */
[----:B------:R-:W-:Y:S01]  /*4e4b0*/  ISETP.LT.AND P2, PT, R152, UR4, !P6 ;  /* 0x0000000498007c0c */ /* 0x000fe2000f741270 */
[----:B-1----:R-:W-:Y:S02]  /*4e4c0*/  IMAD.WIDE R12, R149, 0x4, R6 ;  /* 0x00000004950c7825 */ /* 0x002fe400078e0206 */
[----:B------:R-:W3:Y:S04]  /*4e4d0*/  LDL.LU R147, [R1+0x308] ;  /* 0x0003080001937983 */ /* 0x000ee80000300800 */
[----:B----4-:R1:W-:Y:S01]  /*4e4e0*/  @P0 STG.E desc[UR34][R14.64], R146 ;  /* 0x000000920e000986 */ /* 0x0103e2000c101922 */
[----:B------:R-:W-:-:S03]  /*4e4f0*/  ISETP.LT.AND P0, PT, R154, UR4, !P6 ;  /* 0x000000049a007c0c */ /* 0x000fc6000f701270 */
[----:B-1----:R-:W4:Y:S01]  /*4e500*/  LDL.LU R146, [R1+0xafc] ;  /* 0x000afc0001927983 */ /* 0x002f220000300800 */
[----:B------:R-:W-:-:S03]  /*4e510*/  IMAD.WIDE R14, R151, 0x4, R4 ;  /* 0x00000004970e7825 */ /* 0x000fc600078e0204 */
[----:B------:R1:W-:Y:S04]  /*4e520*/  @P5 STG.E desc[UR34][R10.64], R159 ;  /* 0x0000009f0a005986 */ /* 0x0003e8000c101922 */
[----:B------:R1:W-:Y:S02]  /*4e530*/  @P1 STG.E desc[UR34][R12.64], R145 ;  /* 0x000000910c001986 */ /* 0x0003e4000c101922 */
[----:B-1----:R-:W-:Y:S02]  /*4e540*/  IMAD.WIDE R10, R149, 0x4, R8 ;  /* 0x00000004950a7825 */ /* 0x002fe400078e0208 */
[----:B------:R-:W4:Y:S04]  /*4e550*/  LDL.LU R149, [R1+0x1208] ;  /* 0x0012080001957983 */ /* 0x000f280000300800 */
[----:B------:R-:W4:Y:S01]  /*4e560*/  LDL.LU R159, [R1+0xf6c] ;  /* 0x000f6c00019f7983 */ /* 0x000f220000300800 */
[----:B------:R-:W-:-:S03]  /*4e570*/  IMAD.WIDE R12, R151, 0x4, R2 ;  /* 0x00000004970c7825 */ /* 0x000fc600078e0202 */
[----:B------:R-:W4:Y:S04]  /*4e580*/  LDL.LU R145, [R1+0xcfc] ;  /* 0x000cfc0001917983 */ /* 0x000f280000300800 */
[----:B------:R-:W-:Y:S04]  /*4e590*/  @P3 STG.E desc[UR34][R10.64], R139 ;  /* 0x0000008b0a003986 */ /* 0x000fe8000c101922 */
[----:B------:R-:W-:Y:S04]  /*4e5a0*/  @P2 STG.E desc[UR34][R12.64], R153 ;  /* 0x000000990c002986 */ /* 0x000fe8000c101922 */
[----:B------:R1:W-:Y:S04]  /*4e5b0*/  @P0 STG.E desc[UR34][R14.64], R150 ;  /* 0x000000960e000986 */ /* 0x0003e8000c101922 */
[----:B-1----:R-:W4:Y:S04]  /*4e5c0*/  LDL.LU R150, [R1+0x90c] ;  /* 0x00090c0001967983 */ /* 0x002f280000300800 */
[----:B------:R-:W4:Y:S04]  /*4e5d0*/  LDL.LU R139, [R1+0x70c] ;  /* 0x00070c00018b7983 */ /* 0x000f280000300800 */
[----:B------:R-:W4:Y:S01]  /*4e5e0*/  LDL.LU R153, [R1+0x10c] ;  /* 0x00010c0001997983 */ /* 0x000f220000300800 */
[----:B------:R-:W-:-:S02]  /*4e5f0*/  ISETP.LT.AND P1, PT, R156, UR4, !P6 ;  /* 0x000000049c007c0c */ /* 0x000fc4000f721270 */
[----:B------:R-:W-:Y:S01]  /*4e600*/  ISETP.GE.AND P4, PT, R0, UR5, PT ;  /* 0x0000000500007c0c */ /* 0x000fe2000bf86270 */
[----:B------:R-:W-:Y:S01]  /*4e610*/  IMAD.WIDE R10, R151, 0x4, R6 ;  /* 0x00000004970a7825 */ /* 0x000fe200078e0206 */
[----:B------:R-:W-:Y:S01]  /*4e620*/  ISETP.LT.AND P6, PT, R155, UR4, !P6 ;  /* 0x000000049b007c0c */ /* 0x000fe2000f7c1270 */
[----:B------:R-:W-:Y:S01]  /*4e630*/  ULDC UR5, c[0x0][0x22c] ;  /* 0x00008b0000057ab9 */ /* 0x000fe20000000800 */
[----:B------:R-:W-:Y:S02]  /*4e640*/  ISETP.LT.AND P3, PT, R152, UR4, !P4 ;  /* 0x0000000498007c0c */ /* 0x000fe4000e761270 */
[----:B------:R-:W-:Y:S01]  /*4e650*/  ISETP.LT.AND P2, PT, R154, UR4, !P4 ;  /* 0x000000049a007c0c */ /* 0x000fe2000e741270 */
[----:B------:R-:W-:Y:S02]  /*4e660*/  VIADD R0, R23, 0x87 ;  /* 0x0000008717007836 */ /* 0x000fe40000000000 */
[----:B------:R-:W-:Y:S02]  /*4e670*/  IMAD.WIDE R12, R151, 0x4, R8 ;  /* 0x00000004970c7825 */ /* 0x000fe400078e0208 */
[----:B------:R-:W4:Y:S02]  /*4e680*/  LDL.LU R151, [R1+0x120c] ;  /* 0x00120c0001977983 */ /* 0x000f240000300800 */
[----:B------:R-:W-:Y:S01]  /*4e690*/  IMAD.WIDE R14, R144, 0x4, R2 ;  /* 0x00000004900e7825 */ /* 0x000fe200078e0202 */
[----:B------:R-:W-:Y:S01]  /*4e6a0*/  ISETP.GE.AND P5, PT, R0, UR5, PT ;  /* 0x0000000500007c0c */ /* 0x000fe2000bfa6270 */
[----:B------:R-:W-:Y:S01]  /*4e6b0*/  ULDC UR5, c[0x0][0x22c] ;  /* 0x00008b0000057ab9 */ /* 0x000fe20000000800 */
[----:B--2---:R1:W-:Y:S01]  /*4e6c0*/  @P1 STG.E desc[UR34][R10.64], R148 ;  /* 0x000000940a001986 */ /* 0x0043e2000c101922 */
[----:B------:R-:W-:-:S02]  /*4e6d0*/  ISETP.LT.AND P1, PT, R156, UR4, !P4 ;  /* 0x000000049c007c0c */ /* 0x000fc4000e721270 */
[----:B------:R-:W-:Y:S01]  /*4e6e0*/  ISETP.LT.AND P4, PT, R155, UR4, !P4 ;  /* 0x000000049b007c0c */ /* 0x000fe2000e781270 */
        /* <DEDUP_REMOVED lines=9> */
[----:B------:R1:W-:Y:S04]  /*4e780*/  @P2 STG.E desc[UR34][R10.64], R159 ;  /* 0x0000009f0a002986 */ /* 0x0003e8000c101922 */
[----:B------:R1:W-:Y:S02]  /*4e790*/  @P1 STG.E desc[UR34][R12.64], R145 ;  /* 0x000000910c001986 */ /* 0x0003e4000c101922 */
[----:B-1----:R-:W-:-:S02]  /*4e7a0*/  IMAD.WIDE R10, R144, 0x4, R8 ;  /* 0x00000004900a7825 */ /* 0x002fc400078e0208 */
[----:B------:R-:W4:Y:S02]  /*4e7b0*/  LDL.LU R159, [R1+0xf70] ;  /* 0x000f7000019f7983 */ /* 0x000f240000300800 */
[----:B------:R-:W-:-:S04]  /*4e7c0*/  IMAD.WIDE R12, R149, 0x4, R2 ;  /* 0x00000004950c7825 */ /* 0x000fc800078e0202 */
[----:B------:R-:W-:Y:S01]  /*4e7d0*/  IMAD.WIDE R14, R149, 0x4, R4 ;  /* 0x00000004950e7825 */ /* 0x000fe200078e0204 */
[----:B------:R1:W-:Y:S04]  /*4e7e0*/  @P4 STG.E desc[UR34][R10.64], R150 ;  /* 0x000000960a004986 */ /* 0x0003e8000c101922 */
[----:B------:R1:W-:Y:S04]  /*4e7f0*/  @P3 STG.E desc[UR34][R12.64], R139 ;  /* 0x0000008b0c003986 */ /* 0x0003e8000c101922 */
[----:B-1----:R-:W4:Y:S04]  /*4e800*/  LDL.LU R150, [R1+0x1210] ;  /* 0x0012100001967983 */ /* 0x002f280000300800 */
[----:B------:R-:W4:Y:S04]  /*4e810*/  LDL.LU R144, [R1+0xd00] ;  /* 0x000d000001907983 */ /* 0x000f280000300800 */
[----:B------:R-:W4:Y:S04]  /*4e820*/  LDL.LU R145, [R1+0x910] ;  /* 0x0009100001917983 */ /* 0x000f280000300800 */
[----:B------:R1:W-:Y:S04]  /*4e830*/  @P6 STG.E desc[UR34][R14.64], R153 ;  /* 0x000000990e006986 */ /* 0x0003e8000c101922 */
[----:B------:R-:W4:Y:S04]  /*4e840*/  LDL.LU R139, [R1+0x710] ;  /* 0x00071000018b7983 */ /* 0x000f280000300800 */
[----:B-1----:R-:W4:Y:S01]  /*4e850*/  LDL.LU R153, [R1+0x110] ;  /* 0x0001100001997983 */ /* 0x002f220000300800 */
[----:B------:R-:W-:Y:S01]  /*4e860*/  VIADD R0, R23, 0x88 ;  /* 0x0000008817007836 */ /* 0x000fe20000000000 */
[----:B------:R-:W-:-:S04]  /*4e870*/  ISETP.LT.AND P1, PT, R156, UR4, !P5 ;  /* 0x000000049c007c0c */ /* 0x000fc8000ef21270 */
[----:B------:R-:W-:Y:S02]  /*4e880*/  ISETP.GE.AND P0, PT, R0, UR5, PT ;  /* 0x0000000500007c0c */ /* 0x000fe4000bf06270 */
[----:B------:R-:W-:Y:S01]  /*4e890*/  ISETP.LT.AND P5, PT, R155, UR4, !P5 ;  /* 0x000000049b007c0c */ /* 0x000fe2000efa1270 */
[----:B------:R-:W-:Y:S01]  /*4e8a0*/  IMAD.WIDE R10, R149, 0x4, R6 ;  /* 0x00000004950a7825 */ /* 0x000fe200078e0206 */
[----:B------:R-:W-:Y:S01]  /*4e8b0*/  ISETP.LT.AND P4, PT, R152, UR4, !P0 ;  /* 0x0000000498007c0c */ /* 0x000fe2000c781270 */
[----:B------:R-:W-:Y:S01]  /*4e8c0*/  ULDC UR5, c[0x0][0x22c] ;  /* 0x00008b0000057ab9 */ /* 0x000fe20000000800 */
        /* <DEDUP_REMOVED lines=19> */
[----:B------:R1:W-:Y:S02]  /*4ea00*/  @P6 STG.E desc[UR34][R10.64], R159 ;  /* 0x0000009f0a006986 */ /* 0x0003e4000c101922 */
[----:B-1----:R-:W-:Y:S02]  /*4ea10*/  IMAD.WIDE R10, R151, 0x4, R8 ;  /* 0x00000004970a7825 */ /* 0x002fe400078e0208 */
[----:B------:R-:W4:Y:S04]  /*4ea20*/  LDL.LU R151, [R1+0x1218] ;  /* 0x0012180001977983 */ /* 0x000f280000300800 */
[----:B------:R-:W4:Y:S01]  /*4ea30*/  LDL.LU R159, [R1+0xf74] ;  /* 0x000f7400019f7983 */ /* 0x000f220000300800 */
[----:B------:R-:W-:-:S03]  /*4ea40*/  IMAD.WIDE R14, R150, 0x4, R4 ;  /* 0x00000004960e7825 */ /* 0x000fc600078e0204 */
[----:B------:R1:W-:Y:S04]  /*4ea50*/  @P1 STG.E desc[UR34][R12.64], R144 ;  /* 0x000000900c001986 */ /* 0x0003e8000c101922 */
[----:B------:R1:W-:Y:S02]  /*4ea60*/  @P0 STG.E desc[UR34][R10.64], R145 ;  /* 0x000000910a000986 */ /* 0x0003e4000c101922 */
[----:B-1----:R-:W-:Y:S02]  /*4ea70*/  IMAD.WIDE R12, R150, 0x4, R2 ;  /* 0x00000004960c7825 */ /* 0x002fe400078e0202 */
[----:B------:R-:W4:Y:S04]  /*4ea80*/  LDL.LU R144, [R1+0xd04] ;  /* 0x000d040001907983 */ /* 0x000f280000300800 */
[----:B------:R-:W4:Y:S04]  /*4ea90*/  LDL.LU R145, [R1+0x914] ;  /* 0x0009140001917983 */ /* 0x000f280000300800 */
[----:B------:R1:W-:Y:S04]  /*4eaa0*/  @P4 STG.E desc[UR34][R12.64], R139 ;  /* 0x0000008b0c004986 */ /* 0x0003e8000c101922 */
[----:B------:R1:W-:Y:S04]  /*4eab0*/  @P5 STG.E desc[UR34][R14.64], R153 ;  /* 0x000000990e005986 */ /* 0x0003e8000c101922 */
[----:B-1----:R-:W4:Y:S04]  /*4eac0*/  LDL.LU R139, [R1+0x714] ;  /* 0x00071400018b7983 */ /* 0x002f280000300800 */
[----:B------:R-:W4:Y:S01]  /*4ead0*/  LDL.LU R153, [R1+0x114] ;  /* 0x0001140001997983 */ /* 0x000f220000300800 */
        /* <DEDUP_REMOVED lines=10> */
[----:B------:R-:W4:Y:S01]  /*4eb80*/  LDL.LU R150, [R1+0x121c] ;  /* 0x00121c0001967983 */ /* 0x000f220000300800 */
[----:B------:R-:W-:Y:S01]  /*4eb90*/  ISETP.GE.AND P6, PT, R0, UR5, PT ;  /* 0x0000000500007c0c */ /* 0x000fe2000bfc6270 */
[----:B------:R-:W-:Y:S01]  /*4eba0*/  IMAD.WIDE R14, R149, 0x4, R2 ;  /* 0x00000004950e7825 */ /* 0x000fe200078e0202 */
        /* <DEDUP_REMOVED lines=14> */
[----:B------:R-:W-:-:S04]  /*4ec90*/  IMAD.WIDE R14, R151, 0x4, R4 ;  /* 0x00000004970e7825 */ /* 0x000fc800078e0204 */
[----:B-1----:R-:W-:Y:S02]  /*4eca0*/  IMAD.WIDE R10, R149, 0x4, R8 ;  /* 0x00000004950a7825 */ /* 0x002fe400078e0208 */
[----:B------:R-:W4:Y:S04]  /*4ecb0*/  LDL.LU R149, [R1+0x1220] ;  /* 0x0012200001957983 */ /* 0x000f280000300800 */
[----:B------:R-:W4:Y:S04]  /*4ecc0*/  LDL.LU R159, [R1+0xf78] ;  /* 0x000f7800019f7983 */ /* 0x000f280000300800 */
[----:B------:R1:W-:Y:S04]  /*4ecd0*/  @P1 STG.E desc[UR34][R12.64], R144 ;  /* 0x000000900c001986 */ /* 0x0003e8000c101922 */
[----:B------:R1:W-:Y:S02]  /*4ece0*/  @P3 STG.E desc[UR34][R10.64], R145 ;  /* 0x000000910a003986 */ /* 0x0003e4000c101922 */
[----:B-1----:R-:W-:-:S02]  /*4ecf0*/  IMAD.WIDE R12, R151, 0x4, R2 ;  /* 0x00000004970c7825 */ /* 0x002fc400078e0202 */
[----:B------:R-:W4:Y:S02]  /*4ed00*/  LDL.LU R145, [R1+0xd08] ;  /* 0x000d080001917983 */ /* 0x000f240000300800 */
[C---:B------:R-:W-:Y:S02]  /*4ed10*/  IMAD.WIDE R10, R151.reuse, 0x4, R6 ;  /* 0x00000004970a7825 */ /* 0x040fe400078e0206 */
[----:B------:R1:W-:Y:S04]  /*4ed20*/  @P2 STG.E desc[UR34][R12.64], R139 ;  /* 0x0000008b0c002986 */ /* 0x0003e8000c101922 */
[----:B------:R1:W-:Y:S04]  /*4ed30*/  @P0 STG.E desc[UR34][R14.64], R153 ;  /* 0x000000990e000986 */ /* 0x0003e8000c101922 */
[----:B-1----:R-:W4:Y:S01]  /*4ed40*/  LDL.LU R139, [R1+0x918] ;  /* 0x00091800018b7983 */ /* 0x002f220000300800 */
[----:B------:R-:W-:-:S03]  /*4ed50*/  IMAD.WIDE R12, R151, 0x4, R8 ;  /* 0x00000004970c7825 */ /* 0x000fc600078e0208 */
[----:B------:R-:W4:Y:S04]  /*4ed60*/  LDL.LU R153, [R1+0x718] ;  /* 0x0007180001997983 */ /* 0x000f280000300800 */
        /* <DEDUP_REMOVED lines=27> */
[----:B------:R1:W-:Y:S02]  /*4ef20*/  @P2 STG.E desc[UR34][R10.64], R159 ;  /* 0x0000009f0a002986 */ /* 0x0003e4000c101922 */
[----:B-1----:R-:W-:Y:S02]  /*4ef30*/  IMAD.WIDE R10, R150, 0x4, R8 ;  /* 0x00000004960a7825 */ /* 0x002fe400078e0208 */
[----:B------:R-:W4:Y:S04]  /*4ef40*/  LDL.LU R150, [R1+0x1228] ;  /* 0x0012280001967983 */ /* 0x000f280000300800 */
[----:B------:R-:W4:Y:S04]  /*4ef50*/  LDL.LU R159, [R1+0xf7c] ;  /* 0x000f7c00019f7983 */ /* 0x000f280000300800 */
[----:B------:R1:W-:Y:S02]  /*4ef60*/  @P1 STG.E desc[UR34][R12.64], R145 ;  /* 0x000000910c001986 */ /* 0x0003e4000c101922 */
[----:B-1----:R-:W-:-:S02]  /*4ef70*/  IMAD.WIDE R12, R149, 0x4, R2 ;  /* 0x00000004950c7825 */ /* 0x002fc400078e0202 */
        /* <DEDUP_REMOVED lines=34> */
[----:B-1----:R-:W-:Y:S01]  /*4f1a0*/  IMAD.WIDE R10, R144, 0x4, R8 ;  /* 0x00000004900a7825 */ /* 0x002fe200078e0208 */
[----:B------:R-:W4:Y:S04]  /*4f1b0*/  LDL.LU R159, [R1+0xf80] ;  /* 0x000f8000019f7983 */ /* 0x000f280000300800 */
[----:B------:R1:W-:Y:S02]  /*4f1c0*/  @P1 STG.E desc[UR34][R12.64], R145 ;  /* 0x000000910c001986 */ /* 0x0003e4000c101922 */
[----:B-1----:R-:W-:Y:S02]  /*4f1d0*/  IMAD.WIDE R12, R150, 0x4, R2 ;  /* 0x00000004960c7825 */ /* 0x002fe400078e0202 */
        /* <DEDUP_REMOVED lines=497> */
[----:B------:R-:W-:-:S04]  /*510f0*/  IMAD.WIDE R12, R150, 0x4, R8 ;  /* 0x00000004960c7825 */ /* 0x000fc800078e0208 */
[----:B------:R-:W-:Y:S01]  /*51100*/  IMAD.WIDE R14, R149, 0x4, R2 ;  /* 0x00000004950e7825 */ /* 0x000fe200078e0202 */
[----:B--2---:R1:W-:Y:S01]  /*51110*/  @P1 STG.E desc[UR34][R10.64], R148 ;  /* 0x000000940a001986 */ /* 0x0043e2000c101922 */
[----:B------:R-:W-:Y:S02]  /*51120*/  ISETP.LT.AND P1, PT, R156, UR4, !P3 ;  /* 0x000000049c007c0c */ /* 0x000fe4000df21270 */
[----:B------:R-:W-:Y:S02]  /*51130*/  ISETP.LT.AND P3, PT, R155, UR4, !P3 ;  /* 0x000000049b007c0c */ /* 0x000fe4000df61270 */
[----:B------:R-:W-:Y:S01]  /*51140*/  ISETP.GE.AND P6, PT, R0, UR5, PT ;  /* 0x0000000500007c0c */ /* 0x000fe2000bfc6270 */
[----:B-1----:R-:W2:Y:S01]  /*51150*/  LDL.LU R148, [R1+0x1298] ;  /* 0x0012980001947983 */ /* 0x002ea20000300800 */
[----:B------:R-:W-:Y:S01]  /*51160*/  IMAD.WIDE R10, R149, 0x4, R4 ;  /* 0x00000004950a7825 */ /* 0x000fe200078e0204 */
[----:B------:R-:W-:Y:S02]  /*51170*/  ULDC UR5, c[0x0][0x22c] ;  /* 0x00008b0000057ab9 */ /* 0x000fe40000000800 */
[----:B------:R-:W2:Y:S04]  /*51180*/  LDL.LU R150, [R1+0x350] ;  /* 0x0003500001967983 */ /* 0x000ea80000300800 */
        /* <DEDUP_REMOVED lines=32> */
[----:B--2---:R-:W-:-:S02]  /*51390*/  IMAD.WIDE R14, R148, 0x4, R2 ;  /* 0x00000004940e7825 */ /* 0x004fc400078e0202 */
[----:B------:R1:W-:Y:S01]  /*513a0*/  @P1 STG.E desc[UR34][R10.64], R150 ;  /* 0x000000960a001986 */ /* 0x0003e2000c101922 */
[----:B------:R-:W-:Y:S02]  /*513b0*/  ISETP.LT.AND P1, PT, R156, UR4, !P4 ;  /* 0x000000049c007c0c */ /* 0x000fe4000e721270 */
[----:B------:R-:W-:Y:S02]  /*513c0*/  ISETP.LT.AND P4, PT, R155, UR4, !P4 ;  /* 0x000000049b007c0c */ /* 0x000fe4000e781270 */
[----:B------:R-:W-:Y:S01]  /*513d0*/  ISETP.GE.AND P5, PT, R0, UR5, PT ;  /* 0x0000000500007c0c */ /* 0x000fe2000bfa6270 */
[----:B-1----:R-:W2:Y:S01]  /*513e0*/  LDL.LU R150, [R1+0x354] ;  /* 0x0003540001967983 */ /* 0x002ea20000300800 */
[----:B------:R-:W-:Y:S01]  /*513f0*/  IMAD.WIDE R10, R148, 0x4, R4 ;  /* 0x00000004940a7825 */ /* 0x000fe200078e0204 */
[----:B------:R-:W-:Y:S02]  /*51400*/  ULDC UR5, c[0x0][0x22c] ;  /* 0x00008b0000057ab9 */ /* 0x000fe40000000800 */
        /* <DEDUP_REMOVED lines=63> */
[----:B------:R-:W-:Y:S02]  /*51800*/  ISETP.LT.AND P2, PT, R155, UR4, !P2 ;  /* 0x000000049b007c0c */ /* 0x000fe4000d741270 */
[----:B------:R-:W-:Y:S01]  /*51810*/  ISETP.GE.AND P3, PT, R0, UR5, PT ;  /* 0x0000000500007c0c */ /* 0x000fe2000bf66270 */
[----:B------:R-:W-:Y:S01]  /*51820*/  IMAD.WIDE R10, R148, 0x4, R6 ;  /* 0x00000004940a7825 */ /* 0x000fe200078e0206 */
[----:B------:R-:W-:Y:S02]  /*51830*/  ULDC UR5, c[0x0][0x22c] ;  /* 0x00008b0000057ab9 */ /* 0x000fe40000000800 */
[----:B------:R-:W-:Y:S01]  /*51840*/  ISETP.LT.AND P0, PT, R152, UR4, !P3 ;  /* 0x0000000498007c0c */ /* 0x000fe2000df01270 */
[----:B------:R-:W-:Y:S01]  /*51850*/  IMAD.WIDE R12, R148, 0x4, R8 ;  /* 0x00000004940c7825 */ /* 0x000fe200078e0208 */
[----:B------:R-:W-:Y:S01]  /*51860*/  ISETP.LT.AND P5, PT, R154, UR4, !P3 ;  /* 0x000000049a007c0c */ /* 0x000fe2000dfa1270 */
[----:B------:R-:W4:Y:S02]  /*51870*/  LDL.LU R148, [R1+0x12b0] ;  /* 0x0012b00001947983 */ /* 0x000f240000300800 */
[----:B------:R-:W-:-:S02]  /*51880*/  VIADD R0, R23, 0xaf ;  /* 0x000000af17007836 */ /* 0x000fc40000000000 */
[----:B--2---:R1:W-:Y:S01]  /*51890*/  @P1 STG.E desc[UR34][R10.64], R150 ;  /* 0x000000960a001986 */ /* 0x0043e2000c101922 */
[----:B------:R-:W-:Y:S01]  /*518a0*/  ISETP.LT.AND P1, PT, R156, UR4, !P3 ;  /* 0x000000049c007c0c */ /* 0x000fe2000df21270 */
[----:B------:R-:W-:Y:S01]  /*518b0*/  IMAD.WIDE R14, R144, 0x4, R2 ;  /* 0x00000004900e7825 */ /* 0x000fe200078e0202 */
[----:B------:R-:W-:Y:S02]  /*518c0*/  ISETP.LT.AND P3, PT, R155, UR4, !P3 ;  /* 0x000000049b007c0c */ /* 0x000fe4000df61270 */
[----:B------:R-:W-:Y:S01]  /*518d0*/  ISETP.GE.AND P6, PT, R0, UR5, PT ;  /* 0x0000000500007c0c */ /* 0x000fe2000bfc6270 */
[----:B---3--:R2:W-:Y:S01]  /*518e0*/  @P2 STG.E desc[UR34][R12.64], R147 ;  /* 0x000000930c002986 */ /* 0x0085e2000c101922 */
[----:B-1----:R-:W-:Y:S02]  /*518f0*/  IMAD.WIDE R10, R144, 0x4, R4 ;  /* 0x00000004900a7825 */ /* 0x002fe400078e0204 */
[----:B------:R-:W-:Y:S01]  /*51900*/  ISETP.LT.AND P2, PT, R152, UR4, !P6 ;  /* 0x0000000498007c0c */ /* 0x000fe2000f741270 */
[----:B------:R-:W-:Y:S01]  /*51910*/  ULDC UR5, c[0x0][0x22c] ;  /* 0x00008b0000057ab9 */ /* 0x000fe20000000800 */
[----:B--2---:R-:W2:Y:S01]  /*51920*/  LDL.LU R147, [R1+0x35c] ;  /* 0x00035c0001937983 */ /* 0x004ea20000300800 */
[----:B------:R-:W-:-:S03]  /*51930*/  IMAD.WIDE R12, R144, 0x4, R6 ;  /* 0x00000004900c7825 */ /* 0x000fc600078e0206 */
[----:B----4-:R1:W-:Y:S01]  /*51940*/  @P0 STG.E desc[UR34][R14.64], R146 ;  /* 0x000000920e000986 */ /* 0x0103e2000c101922 */
[----:B------:R-:W-:-:S03]  /*51950*/  ISETP.LT.AND P0, PT, R154, UR4, !P6 ;  /* 0x000000049a007c0c */ /* 0x000fc6000f701270 */
[----:B------:R-:W3:Y:S04]  /*51960*/  LDL.LU R150, [R1+0x15c] ;  /* 0x00015c0001967983 */ /* 0x000ee80000300800 */
        /* <DEDUP_REMOVED lines=24> */
[----:B--2---:R1:W-:Y:S01]  /*51af0*/  @P1 STG.E desc[UR34][R10.64], R147 ;  /* 0x000000930a001986 */ /* 0x0043e2000c101922 */
[----:B------:R-:W-:Y:S01]  /*51b00*/  IMAD.WIDE R12, R151, 0x4, R8 ;  /* 0x00000004970c7825 */ /* 0x000fe200078e0208 */
[----:B------:R-:W-:-:S02]  /*51b10*/  ISETP.LT.AND P1, PT, R156, UR4, !P4 ;  /* 0x000000049c007c0c */ /* 0x000fc4000e721270 */
[----:B------:R-:W-:Y:S01]  /*51b20*/  ISETP.LT.AND P4, PT, R155, UR4, !P4 ;  /* 0x000000049b007c0c */ /* 0x000fe2000e781270 */
[----:B------:R-:W-:Y:S01]  /*51b30*/  IMAD.WIDE R14, R148, 0x4, R2 ;  /* 0x00000004940e7825 */ /* 0x000fe200078e0202 */
[----:B------:R-:W-:Y:S01]  /*51b40*/  ISETP.GE.AND P5, PT, R0, UR5, PT ;  /* 0x0000000500007c0c */ /* 0x000fe2000bfa6270 */
[----:B---3--:R2:W-:Y:S01]  /*51b50*/  @P6 STG.E desc[UR34][R12.64], R150 ;  /* 0x000000960c006986 */ /* 0x0085e2000c101922 */
[----:B------:R-:W-:-:S03]  /*51b60*/  ULDC UR5, c[0x0][0x22c] ;  /* 0x00008b0000057ab9 */ /* 0x000fc60000000800 */
[----:B-1----:R-:W3:Y:S01]  /*51b70*/  LDL.LU R147, [R1+0x12b8] ;  /* 0x0012b80001937983 */ /* 0x002ee20000300800 */
[----:B------:R-:W-:-:S03]  /*51b80*/  IMAD.WIDE R10, R148, 0x4, R4 ;  /* 0x00000004940a7825 */ /* 0x000fc600078e0204 */
[----:B------:R-:W3:Y:S01]  /*51b90*/  LDL.LU R151, [R1+0x360] ;  /* 0x0003600001977983 */ /* 0x000ee20000300800 */
[----:B------:R-:W-:-:S03]  /*51ba0*/  ISETP.LT.AND P6, PT, R154, UR4, !P5 ;  /* 0x000000049a007c0c */ /* 0x000fc6000efc1270 */
[----:B----4-:R1:W-:Y:S01]  /*51bb0*/  @P3 STG.E desc[UR34][R14.64], R146 ;  /* 0x000000920e003986 */ /* 0x0103e2000c101922 */
[----:B------:R-:W-:Y:S01]  /*51bc0*/  ISETP.LT.AND P3, PT, R152, UR4, !P5 ;  /* 0x0000000498007c0c */ /* 0x000fe2000ef61270 */
[C---:B--2---:R-:W-:Y:S02]  /*51bd0*/  IMAD.WIDE R12, R148.reuse, 0x4, R6 ;  /* 0x00000004940c7825 */ /* 0x044fe400078e0206 */
[----:B------:R-:W2:Y:S04]  /*51be0*/  LDL.LU R150, [R1+0x160] ;  /* 0x0001600001967983 */ /* 0x000ea80000300800 */
[----:B-1----:R-:W4:Y:S04]  /*51bf0*/  LDL.LU R146, [R1+0xb54] ;  /* 0x000b540001927983 */ /* 0x002f280000300800 */
[----:B------:R1:W-:Y:S02]  /*51c00*/  @P2 STG.E desc[UR34][R10.64], R159 ;  /* 0x0000009f0a002986 */ /* 0x0003e4000c101922 */
[----:B-1----:R-:W-:-:S02]  /*51c10*/  IMAD.WIDE R10, R148, 0x4, R8 ;  /* 0x00000004940a7825 */ /* 0x002fc400078e0208 */
        /* <DEDUP_REMOVED lines=21> */
[----:B------:R-:W-:Y:S01]  /*51d70*/  IMAD.WIDE R12, R149, 0x4, R8 ;  /* 0x00000004950c7825 */ /* 0x000fe200078e0208 */
[----:B---3--:R1:W-:Y:S01]  /*51d80*/  @P1 STG.E desc[UR34][R10.64], R151 ;  /* 0x000000970a001986 */ /* 0x0083e2000c101922 */
[----:B------:R-:W-:-:S02]  /*51d90*/  ISETP.LT.AND P1, PT, R156, UR4, !P0 ;  /* 0x000000049c007c0c */ /* 0x000fc4000c721270 */
[----:B------:R-:W-:Y:S01]  /*51da0*/  IMAD.WIDE R14, R147, 0x4, R2 ;  /* 0x00000004930e7825 */ /* 0x000fe200078e0202 */
[----:B------:R-:W3:Y:S01]  /*51db0*/  LDL.LU R149, [R1+0x12c0] ;  /* 0x0012c00001957983 */ /* 0x000ee20000300800 */
[----:B------:R-:W-:Y:S02]  /*51dc0*/  ISETP.LT.AND P0, PT, R155, UR4, !P0 ;  /* 0x000000049b007c0c */ /* 0x000fe4000c701270 */
[----:B------:R-:W-:Y:S01]  /*51dd0*/  ISETP.GE.AND P2, PT, R0, UR5, PT ;  /* 0x0000000500007c0c */ /* 0x000fe2000bf46270 */
[----:B--2---:R2:W-:Y:S04]  /*51de0*/  @P5 STG.E desc[UR34][R12.64], R150 ;  /* 0x000000960c005986 */ /* 0x0045e8000c101922 */
[----:B-1----:R-:W3:Y:S01]  /*51df0*/  LDL.LU R151, [R1+0x364] ;  /* 0x0003640001977983 */ /* 0x002ee20000300800 */
[----:B------:R-:W-:Y:S01]  /*51e00*/  IMAD.WIDE R10, R147, 0x4, R4 ;  /* 0x00000004930a7825 */ /* 0x000fe200078e0204 */
[----:B------:R-:W-:Y:S01]  /*51e10*/  ISETP.LT.AND P5, PT, R154, UR4, !P2 ;  /* 0x000000049a007c0c */ /* 0x000fe2000d7a1270 */
[----:B------:R-:W-:Y:S01]  /*51e20*/  ULDC UR5, c[0x0][0x22c] ;  /* 0x00008b0000057ab9 */ /* 0x000fe20000000800 */
[----:B----4-:R1:W-:Y:S01]  /*51e30*/  @P4 STG.E desc[UR34][R14.64], R146 ;  /* 0x000000920e004986 */ /* 0x0103e2000c101922 */
[----:B------:R-:W-:-:S03]  /*51e40*/  ISETP.LT.AND P4, PT, R152, UR4, !P2 ;  /* 0x0000000498007c0c */ /* 0x000fc6000d781270 */
[----:B--2---:R-:W2:Y:S01]  /*51e50*/  LDL.LU R150, [R1+0x164] ;  /* 0x0001640001967983 */ /* 0x004ea20000300800 */
[----:B------:R-:W-:-:S03]  /*51e60*/  IMAD.WIDE R12, R147, 0x4, R6 ;  /* 0x00000004930c7825 */ /* 0x000fc600078e0206 */
        /* <DEDUP_REMOVED lines=19> */
[----:B---3--:R-:W-:Y:S01]  /*51fa0*/  IMAD.WIDE R14, R149, 0x4, R2 ;  /* 0x00000004950e7825 */ /* 0x008fe200078e0202 */
[----:B------:R-:W3:Y:S02]  /*51fb0*/  LDL.LU R144, [R1+0x12c8] ;  /* 0x0012c80001907983 */ /* 0x000ee40000300800 */
[----:B------:R-:W-:Y:S01]  /*51fc0*/  ISETP.GE.AND P3, PT, R0, UR5, PT ;  /* 0x0000000500007c0c */ /* 0x000fe2000bf66270 */
[----:B------:R-:W-:Y:S01]  /*51fd0*/  ULDC UR5, c[0x0][0x22c] ;  /* 0x00008b0000057ab9 */ /* 0x000fe20000000800 */
[----:B------:R-:W-:-:S02]  /*51fe0*/  ISETP.LT.AND P2, PT, R155, UR4, !P2 ;  /* 0x000000049b007c0c */ /* 0x000fc4000d741270 */
[----:B------:R-:W-:Y:S01]  /*51ff0*/  ISETP.LT.AND P0, PT, R152, UR4, !P3 ;  /* 0x0000000498007c0c */ /* 0x000fe2000df01270 */
[----:B------:R-:W-:Y:S01]  /*52000*/  VIADD R0, R23, 0xb5 ;  /* 0x000000b517007836 */ /* 0x000fe20000000000 */
[----:B------:R-:W-:-:S03]  /*52010*/  ISETP.LT.AND P5, PT, R154, UR4, !P3 ;  /* 0x000000049a007c0c */ /* 0x000fc6000dfa1270 */
[----:B------:R1:W-:Y:S01]  /*52020*/  @P1 STG.E desc[UR34][R10.64], R151 ;  /* 0x000000970a001986 */ /* 0x0003e2000c101922 */
[----:B------:R-:W-:Y:S02]  /*52030*/  ISETP.LT.AND P1, PT, R156, UR4, !P3 ;  /* 0x000000049c007c0c */ /* 0x000fe4000df21270 */
[----:B------:R-:W-:Y:S02]  /*52040*/  ISETP.GE.AND P6, PT, R0, UR5, PT ;  /* 0x0000000500007c0c */ /* 0x000fe4000bfc6270 */
[----:B------:R-:W-:Y:S01]  /*52050*/  ISETP.LT.AND P3, PT, R155, UR4, !P3 ;  /* 0x000000049b007c0c */ /* 0x000fe2000df61270 */
[----:B--2---:R2:W-:Y:S01]  /*52060*/  @P2 STG.E desc[UR34][R12.64], R150 ;  /* 0x000000960c002986 */ /* 0x0045e2000c101922 */
[----:B------:R-:W-:-:S03]  /*52070*/  ISETP.LT.AND P2, PT, R152, UR4, !P6 ;  /* 0x0000000498007c0c */ /* 0x000fc6000f741270 */
[----:B-1----:R-:W3:Y:S01]  /*52080*/  LDL.LU R151, [R1+0x368] ;  /* 0x0003680001977983 */ /* 0x002ee20000300800 */
[C---:B------:R-:W-:Y:S01]  /*52090*/  IMAD.WIDE R10, R149.reuse, 0x4, R4 ;  /* 0x00000004950a7825 */ /* 0x040fe200078e0204 */
[----:B------:R-:W-:Y:S02]  /*520a0*/  ULDC UR5, c[0x0][0x22c] ;  /* 0x00008b0000057ab9 */ /* 0x000fe40000000800 */
[----:B----4-:R1:W-:Y:S01]  /*520b0*/  @P0 STG.E desc[UR34][R14.64], R146 ;  /* 0x000000920e000986 */ /* 0x0103e2000c101922 */
[----:B------:R-:W-:Y:S01]  /*520c0*/  ISETP.LT.AND P0, PT, R154, UR4, !P6 ;  /* 0x000000049a007c0c */ /* 0x000fe2000f701270 */
[----:B--2---:R-:W-:Y:S02]  /*520d0*/  IMAD.WIDE R12, R149, 0x4, R6 ;  /* 0x00000004950c7825 */ /* 0x004fe400078e0206 */
[----:B------:R-:W2:Y:S04]  /*520e0*/  LDL.LU R150, [R1+0x168] ;  /* 0x0001680001967983 */ /* 0x000ea80000300800 */
        /* <DEDUP_REMOVED lines=20> */
[----:B------:R-:W-:Y:S01]  /*52230*/  IMAD.WIDE R12, R147, 0x4, R8 ;  /* 0x00000004930c7825 */ /* 0x000fe200078e0208 */
[----:B------:R-:W-:Y:S01]  /*52240*/  ISETP.LT.AND P3, PT, R152, UR4, !P4 ;  /* 0x0000000498007c0c */ /* 0x000fe2000e761270 */
[----:B------:R-:W4:Y:S01]  /*52250*/  LDL.LU R147, [R1+0x12d0] ;  /* 0x0012d00001937983 */ /* 0x000f220000300800 */
[----:B------:R-:W-:Y:S01]  /*52260*/  ISETP.LT.AND P2, PT, R154, UR4, !P4 ;  /* 0x000000049a007c0c */ /* 0x000fe2000e741270 */
[----:B---3--:R-:W-:Y:S01]  /*52270*/  IMAD.WIDE R14, R144, 0x4, R2 ;  /* 0x00000004900e7825 */ /* 0x008fe200078e0202 */
[----:B------:R-:W-:Y:S01]  /*52280*/  ULDC UR5, c[0x0][0x22c] ;  /* 0x00008b0000057ab9 */ /* 0x000fe20000000800 */
[----:B------:R1:W-:Y:S01]  /*52290*/  @P1 STG.E desc[UR34][R10.64], R151 ;  /* 0x000000970a001986 */ /* 0x0003e2000c101922 */
[----:B------:R-:W-:Y:S01]  /*522a0*/  ISETP.LT.AND P1, PT, R156, UR4, !P4 ;  /* 0x000000049c007c0c */ /* 0x000fe2000e721270 */
[----:B------:R-:W-:Y:S01]  /*522b0*/  VIADD R0, R23, 0xb7 ;  /* 0x000000b717007836 */ /* 0x000fe20000000000 */
[----:B------:R-:W-:-:S03]  /*522c0*/  ISETP.LT.AND P4, PT, R155, UR4, !P4 ;  /* 0x000000049b007c0c */ /* 0x000fc6000e781270 */
[----:B--2---:R-:W-:Y:S01]  /*522d0*/  @P6 STG.E desc[UR34][R12.64], R150 ;  /* 0x000000960c006986 */ /* 0x004fe2000c101922 */
[----:B------:R-:W-:-:S03]  /*522e0*/  ISETP.GE.AND P5, PT, R0, UR5, PT ;  /* 0x0000000500007c0c */ /* 0x000fc6000bfa6270 */
[----:B----4-:R2:W-:Y:S01]  /*522f0*/  @P3 STG.E desc[UR34][R14.64], R146 ;  /* 0x000000920e003986 */ /* 0x0105e2000c101922 */
[----:B-1----:R-:W-:Y:S01]  /*52300*/  IMAD.WIDE R10, R144, 0x4, R4 ;  /* 0x00000004900a7825 */ /* 0x002fe200078e0204 */
[----:B------:R-:W-:Y:S01]  /*52310*/  ISETP.LT.AND P3, PT, R152, UR4, !P5 ;  /* 0x0000000498007c0c */ /* 0x000fe2000ef61270 */
[----:B------:R-:W-:Y:S01]  /*52320*/  ULDC UR5, c[0x0][0x22c] ;  /* 0x00008b0000057ab9 */ /* 0x000fe20000000800 */
[----:B--2---:R-:W2:Y:S01]  /*52330*/  LDL.LU R146, [R1+0x36c] ;  /* 0x00036c0001927983 */ /* 0x004ea20000300800 */
[----:B------:R-:W-:-:S03]  /*52340*/  IMAD.WIDE R12, R144, 0x4, R6 ;  /* 0x00000004900c7825 */ /* 0x000fc600078e0206 */
[----:B------:R-:W3:Y:S04]  /*52350*/  LDL.LU R151, [R1+0x16c] ;  /* 0x00016c0001977983 */ /* 0x000ee80000300800 */
[----:B------:R-:W4:Y:S04]  /*52360*/  LDL.LU R150, [R1+0xb60] ;  /* 0x000b600001967983 */ /* 0x000f280000300800 */
[----:B------:R1:W-:Y:S02]  /*52370*/  @P2 STG.E desc[UR34][R10.64], R159 ;  /* 0x0000009f0a002986 */ /* 0x0003e4000c101922 */
[----:B-1----:R-:W-:-:S02]  /*52380*/  IMAD.WIDE R10, R144, 0x4, R8 ;  /* 0x00000004900a7825 */ /* 0x002fc400078e0208 */
[----:B------:R-:W4:Y:S02]  /*52390*/  LDL.LU R159, [R1+0xfe0] ;  /* 0x000fe000019f7983 */ /* 0x000f240000300800 */
[C---:B------:R-:W-:Y:S02]  /*523a0*/  IMAD.WIDE R14, R149.reuse, 0x4, R4 ;  /* 0x00000004950e7825 */ /* 0x040fe400078e0204 */
[----:B------:R1:W-:Y:S02]  /*523b0*/  @P1 STG.E desc[UR34][R12.64], R145 ;  /* 0x000000910c001986 */ /* 0x0003e4000c101922 */
[C---:B-1----:R-:W-:Y:S02]  /*523c0*/  IMAD.WIDE R12, R149.reuse, 0x4, R2 ;  /* 0x00000004950c7825 */ /* 0x042fe400078e0202 */
[----:B------:R1:W-:Y:S04]  /*523d0*/  @P4 STG.E desc[UR34][R10.64], R148 ;  /* 0x000000940a004986 */ /* 0x0003e8000c101922 */
[----:B------:R1:W-:Y:S04]  /*523e0*/  @P3 STG.E desc[UR34][R12.64], R139 ;  /* 0x0000008b0c003986 */ /* 0x0003e8000c101922 */
[----:B-1----:R-:W4:Y:S04]  /*523f0*/  LDL.LU R148, [R1+0x12d4] ;  /* 0x0012d40001947983 */ /* 0x002f280000300800 */
[----:B------:R-:W4:Y:S04]  /*52400*/  LDL.LU R144, [R1+0xd60] ;  /* 0x000d600001907983 */ /* 0x000f280000300800 */
[----:B------:R-:W4:Y:S01]  /*52410*/  LDL.LU R145, [R1+0x960] ;  /* 0x0009600001917983 */ /* 0x000f220000300800 */
[----:B------:R-:W-:-:S03]  /*52420*/  IMAD.WIDE R10, R149, 0x4, R6 ;  /* 0x00000004950a7825 */ /* 0x000fc600078e0206 */
[----:B------:R-:W4:Y:S01]  /*52430*/  LDL.LU R139, [R1+0x770] ;  /* 0x00077000018b7983 */ /* 0x000f220000300800 */
[----:B------:R-:W-:-:S03]  /*52440*/  IMAD.WIDE R12, R149, 0x4, R8 ;  /* 0x00000004950c7825 */ /* 0x000fc600078e0208 */
[----:B------:R-:W4:Y:S01]  /*52450*/  LDL.LU R149, [R1+0x570] ;  /* 0x0005700001957983 */ /* 0x000f220000300800 */
[----:B------:R-:W-:Y:S01]  /*52460*/  ISETP.LT.AND P6, PT, R154, UR4, !P5 ;  /* 0x000000049a007c0c */ /* 0x000fe2000efc1270 */
[----:B------:R-:W-:Y:S01]  /*52470*/  VIADD R0, R23, 0xb8 ;  /* 0x000000b817007836 */ /* 0x000fe20000000000 */
[----:B------:R-:W-:-:S04]  /*52480*/  ISETP.LT.AND P1, PT, R156, UR4, !P5 ;  /* 0x000000049c007c0c */ /* 0x000fc8000ef21270 */
[----:B------:R-:W-:Y:S02]  /*52490*/  ISETP.GE.AND P0, PT, R0, UR5, PT ;  /* 0x0000000500007c0c */ /* 0x000fe4000bf06270 */
[----:B------:R-:W-:-:S05]  /*524a0*/  ISETP.LT.AND P5, PT, R155, UR4, !P5 ;  /* 0x000000049b007c0c */ /* 0x000fca000efa1270 */
[----:B------:R1:W-:Y:S01]  /*524b0*/  @P6 STG.E desc[UR34][R14.64], R153 ;  /* 0x000000990e006986 */ /* 0x0003e2000c101922 */
[----:B------:R-:W-:Y:S01]  /*524c0*/  ISETP.LT.AND P4, PT, R152, UR4, !P0 ;  /* 0x0000000498007c0c */ /* 0x000fe2000c781270 */
[----:B------:R-:W-:Y:S01]  /*524d0*/  VIADD R0, R23, 0xb9 ;  /* 0x000000b917007836 */ /* 0x000fe20000000000 */
[----:B------:R-:W-:Y:S01]  /*524e0*/  ISETP.LT.AND P6, PT, R154, UR4, !P0 ;  /* 0x000000049a007c0c */ /* 0x000fe2000c7c1270 */
[----:B--2---:R2:W-:Y:S01]  /*524f0*/  @P1 STG.E desc[UR34][R10.64], R146 ;  /* 0x000000920a001986 */ /* 0x0045e2000c101922 */
[----:B------:R-:W-:Y:S01]  /*52500*/  ULDC UR5, c[0x0][0x22c] ;  /* 0x00008b0000057ab9 */ /* 0x000fe20000000800 */
[----:B------:R-:W-:Y:S02]  /*52510*/  ISETP.LT.AND P1, PT, R156, UR4, !P0 ;  /* 0x000000049c007c0c */ /* 0x000fe4000c721270 */
[----:B------:R-:W-:Y:S02]  /*52520*/  ISETP.LT.AND P0, PT, R155, UR4, !P0 ;  /* 0x000000049b007c0c */ /* 0x000fe4000c701270 */
[----:B------:R-:W-:Y:S01]  /*52530*/  ISETP.GE.AND P2, PT, R0, UR5, PT ;  /* 0x0000000500007c0c */ /* 0x000fe2000bf46270 */
[C---:B-1----:R-:W-:Y:S01]  /*52540*/  IMAD.WIDE R14, R147.reuse, 0x4, R2 ;  /* 0x00000004930e7825 */ /* 0x042fe200078e0202 */
[----:B--2---:R-:W2:Y:S03]  /*52550*/  LDL.LU R146, [R1+0x12d8] ;  /* 0x0012d80001927983 */ /* 0x004ea60000300800 */
[----:B------:R-:W-:Y:S01]  /*52560*/  IMAD.WIDE R10, R147, 0x4, R4 ;  /* 0x00000004930a7825 */ /* 0x000fe200078e0204 */
[----:B------:R-:W-:Y:S01]  /*52570*/  ULDC UR5, c[0x0][0x22c] ;  /* 0x00008b0000057ab9 */ /* 0x000fe20000000800 */
[----:B------:R-:W2:Y:S04]  /*52580*/  LDL.LU R153, [R1+0x370] ;  /* 0x0003700001997983 */ /* 0x000ea80000300800 */
[----:B---3--:R1:W-:Y:S01]  /*52590*/  @P5 STG.E desc[UR34][R12.64], R151 ;  /* 0x000000970c005986 */ /* 0x0083e2000c101922 */
[----:B------:R-:W-:-:S03]  /*525a0*/  ISETP.LT.AND P5, PT, R154, UR4, !P2 ;  /* 0x000000049a007c0c */ /* 0x000fc6000d7a1270 */
[----:B----4-:R3:W-:Y:S01]  /*525b0*/  @P4 STG.E desc[UR34][R14.64], R150 ;  /* 0x000000960e004986 */ /* 0x0107e2000c101922 */
[----:B------:R-:W-:-:S03]  /*525c0*/  ISETP.LT.AND P4, PT, R152, UR4, !P2 ;  /* 0x0000000498007c0c */ /* 0x000fc6000d781270 */
[----:B-1----:R-:W4:Y:S01]  /*525d0*/  LDL.LU R151, [R1+0x170] ;  /* 0x0001700001977983 */ /* 0x002f220000300800 */
[----:B------:R-:W-:-:S03]  /*525e0*/  IMAD.WIDE R12, R147, 0x4, R6 ;  /* 0x00000004930c7825 */ /* 0x000fc600078e0206 */
[----:B---3--:R-:W3:Y:S04]  /*525f0*/  LDL.LU R150, [R1+0xb64] ;  /* 0x000b640001967983 */ /* 0x008ee80000300800 */
[----:B------:R1:W-:Y:S02]  /*52600*/  @P6 STG.E desc[UR34][R10.64], R159 ;  /* 0x0000009f0a006986 */ /* 0x0003e4000c101922 */
[----:B-1----:R-:W-:Y:S02]  /*52610*/  IMAD.WIDE R10, R147, 0x4, R8 ;  /* 0x00000004930a7825 */ /* 0x002fe400078e0208 */
[----:B------:R-:W3:Y:S04]  /*52620*/  LDL.LU R147, [R1+0x12dc] ;  /* 0x0012dc0001937983 */ /* 0x000ee80000300800 */
[----:B------:R-:W3:Y:S01]  /*52630*/  LDL.LU R159, [R1+0xfe4] ;  /* 0x000fe400019f7983 */ /* 0x000ee20000300800 */
[----:B------:R-:W-:-:S03]  /*52640*/  IMAD.WIDE R14, R148, 0x4, R4 ;  /* 0x00000004940e7825 */ /* 0x000fc600078e0204 */
[----:B------:R1:W-:Y:S04]  /*52650*/  @P1 STG.E desc[UR34][R12.64], R144 ;  /* 0x000000900c001986 */ /* 0x0003e8000c101922 */
[----:B------:R1:W-:Y:S02]  /*52660*/  @P0 STG.E desc[UR34][R10.64], R145 ;  /* 0x000000910a000986 */ /* 0x0003e4000c101922 */
[----:B-1----:R-:W-:Y:S02]  /*52670*/  IMAD.WIDE R12, R148, 0x4, R2 ;  /* 0x00000004940c7825 */ /* 0x002fe400078e0202 */
[----:B------:R-:W3:Y:S04]  /*52680*/  LDL.LU R144, [R1+0xd64] ;  /* 0x000d640001907983 */ /* 0x000ee80000300800 */
[----:B------:R-:W3:Y:S04]  /*52690*/  LDL.LU R145, [R1+0x964] ;  /* 0x0009640001917983 */ /* 0x000ee80000300800 */
[----:B------:R1:W-:Y:S04]  /*526a0*/  @P4 STG.E desc[UR34][R12.64], R139 ;  /* 0x0000008b0c004986 */ /* 0x0003e8000c101922 */
[----:B------:R1:W-:Y:S04]  /*526b0*/  @P5 STG.E desc[UR34][R14.64], R149 ;  /* 0x000000950e005986 */ /* 0x0003e8000c101922 */
[----:B-1----:R-:W3:Y:S04]  /*526c0*/  LDL.LU R139, [R1+0x774] ;  /* 0x00077400018b7983 */ /* 0x002ee80000300800 */
[----:B------:R-:W3:Y:S01]  /*526d0*/  LDL.LU R149, [R1+0x574] ;  /* 0x0005740001957983 */ /* 0x000ee20000300800 */
        /* <DEDUP_REMOVED lines=10> */
[----:B--2---:R1:W-:Y:S01]  /*52780*/  @P1 STG.E desc[UR34][R10.64], R153 ;  /* 0x000000990a001986 */ /* 0x0043e2000c101922 */
[----:B------:R-:W-:-:S02]  /*52790*/  ISETP.LT.AND P1, PT, R156, UR4, !P3 ;  /* 0x000000049c007c0c */ /* 0x000fc4000df21270 */
[----:B------:R-:W-:Y:S01]  /*527a0*/  IMAD.WIDE R14, R146, 0x4, R2 ;  /* 0x00000004920e7825 */ /* 0x000fe200078e0202 */
[----:B------:R-:W2:Y:S01]  /*527b0*/  LDL.LU R148, [R1+0x12e0] ;  /* 0x0012e00001947983 */ /* 0x000ea20000300800 */
[----:B------:R-:W-:Y:S02]  /*527c0*/  ISETP.LT.AND P3, PT, R155, UR4, !P3 ;  /* 0x000000049b007c0c */ /* 0x000fe4000df61270 */
[----:B------:R-:W-:Y:S01]  /*527d0*/  ISETP.GE.AND P6, PT, R0, UR5, PT ;  /* 0x0000000500007c0c */ /* 0x000fe2000bfc6270 */
[----:B-1----:R-:W2:Y:S01]  /*527e0*/  LDL.LU R153, [R1+0x374] ;  /* 0x0003740001997983 */ /* 0x002ea20000300800 */
[----:B------:R-:W-:Y:S01]  /*527f0*/  IMAD.WIDE R10, R146, 0x4, R4 ;  /* 0x00000004920a7825 */ /* 0x000fe200078e0204 */
[----:B------:R-:W-:Y:S02]  /*52800*/  ULDC UR5, c[0x0][0x22c] ;  /* 0x00008b0000057ab9 */ /* 0x000fe40000000800 */
[----:B----4-:R1:W-:Y:S01]  /*52810*/  @P2 STG.E desc[UR34][R12.64], R151 ;  /* 0x000000970c002986 */ /* 0x0103e2000c101922 */
[----:B------:R-:W-:-:S03]  /*52820*/  ISETP.LT.AND P2, PT, R152, UR4, !P6 ;  /* 0x0000000498007c0c */ /* 0x000fc6000f741270 */
[----:B---3--:R3:W-:Y:S01]  /*52830*/  @P0 STG.E desc[UR34][R14.64], R150 ;  /* 0x000000960e000986 */ /* 0x0087e2000c101922 */
[----:B------:R-:W-:-:S03]  /*52840*/  ISETP.LT.AND P0, PT, R154, UR4, !P6 ;  /* 0x000000049a007c0c */ /* 0x000fc6000f701270 */
[----:B-1----:R-:W4:Y:S01]  /*52850*/  LDL.LU R151, [R1+0x174] ;  /* 0x0001740001977983 */ /* 0x002f220000300800 */
[----:B------:R-:W-:-:S03]  /*52860*/  IMAD.WIDE R12, R146, 0x4, R6 ;  /* 0x00000004920c7825 */ /* 0x000fc600078e0206 */
[----:B---3--:R-:W3:Y:S04]  /*52870*/  LDL.LU R150, [R1+0xb68] ;  /* 0x000b680001967983 */ /* 0x008ee80000300800 */
[----:B------:R1:W-:Y:S01]  /*52880*/  @P5 STG.E desc[UR34][R10.64], R159 ;  /* 0x0000009f0a005986 */ /* 0x0003e2000c101922 */
[----:B------:R-:W-:-:S04]  /*52890*/  IMAD.WIDE R14, R147, 0x4, R4 ;  /* 0x00000004930e7825 */ /* 0x000fc800078e0204 */
[----:B-1----:R-:W-:Y:S02]  /*528a0*/  IMAD.WIDE R10, R146, 0x4, R8 ;  /* 0x00000004920a7825 */ /* 0x002fe400078e0208 */
[----:B------:R-:W3:Y:S04]  /*528b0*/  LDL.LU R146, [R1+0x12e4] ;  /* 0x0012e40001927983 */ /* 0x000ee80000300800 */
[----:B------:R-:W3:Y:S04]  /*528c0*/  LDL.LU R159, [R1+0xfe8] ;  /* 0x000fe800019f7983 */ /* 0x000ee80000300800 */
[----:B------:R1:W-:Y:S04]  /*528d0*/  @P1 STG.E desc[UR34][R12.64], R144 ;  /* 0x000000900c001986 */ /* 0x0003e8000c101922 */
[----:B------:R1:W-:Y:S02]  /*528e0*/  @P3 STG.E desc[UR34][R10.64], R145 ;  /* 0x000000910a003986 */ /* 0x0003e4000c101922 */
[----:B-1----:R-:W-:-:S02]  /*528f0*/  IMAD.WIDE R12, R147, 0x4, R2 ;  /* 0x00000004930c7825 */ /* 0x002fc400078e0202 */
[----:B------:R-:W3:Y:S02]  /*52900*/  LDL.LU R145, [R1+0xd68] ;  /* 0x000d680001917983 */ /* 0x000ee40000300800 */
[C---:B------:R-:W-:Y:S02]  /*52910*/  IMAD.WIDE R10, R147.reuse, 0x4, R6 ;  /* 0x00000004930a7825 */ /* 0x040fe400078e0206 */
[----:B------:R1:W-:Y:S04]  /*52920*/  @P2 STG.E desc[UR34][R12.64], R139 ;  /* 0x0000008b0c002986 */ /* 0x0003e8000c101922 */
[----:B------:R1:W-:Y:S04]  /*52930*/  @P0 STG.E desc[UR34][R14.64], R149 ;  /* 0x000000950e000986 */ /* 0x0003e8000c101922 */
[----:B-1----:R-:W3:Y:S01]  /*52940*/  LDL.LU R139, [R1+0x968] ;  /* 0x00096800018b7983 */ /* 0x002ee20000300800 */
[----:B------:R-:W-:-:S03]  /*52950*/  IMAD.WIDE R12, R147, 0x4, R8 ;  /* 0x00000004930c7825 */ /* 0x000fc600078e0208 */
[----:B------:R-:W3:Y:S04]  /*52960*/  LDL.LU R149, [R1+0x778] ;  /* 0x0007780001957983 */ /* 0x000ee80000300800 */
[----:B------:R-:W3:Y:S01]  /*52970*/  LDL.LU R147, [R1+0x578] ;  /* 0x0005780001937983 */ /* 0x000ee20000300800 */
[----:B------:R-:W-:Y:S01]  /*52980*/  VIADD R0, R23, 0xbc ;  /* 0x000000bc17007836 */ /* 0x000fe20000000000 */
[----:B------:R-:W-:Y:S01]  /*52990*/  ISETP.LT.AND P1, PT, R156, UR4, !P6 ;  /* 0x000000049c007c0c */ /* 0x000fe2000f721270 */
[----:B--2---:R-:W-:Y:S01]  /*529a0*/  IMAD.WIDE R14, R148, 0x4, R2 ;  /* 0x00000004940e7825 */ /* 0x004fe200078e0202 */
[----:B------:R-:W2:Y:S02]  /*529b0*/  LDL.LU R144, [R1+0x12e8] ;  /* 0x0012e80001907983 */ /* 0x000ea40000300800 */
        /* <DEDUP_REMOVED lines=19> */
[----:B---3--:R-:W3:Y:S01]  /*52af0*/  LDL.LU R150, [R1+0xb6c] ;  /* 0x000b6c0001967983 */ /* 0x008ee20000300800 */
[----:B------:R-:W-:-:S03]  /*52b00*/  IMAD.WIDE R14, R146, 0x4, R4 ;  /* 0x00000004920e7825 */ /* 0x000fc600078e0204 */
[----:B------:R1:W-:Y:S02]  /*52b10*/  @P2 STG.E desc[UR34][R10.64], R159 ;  /* 0x0000009f0a002986 */ /* 0x0003e4000c101922 */
[----:B-1----:R-:W-:Y:S02]  /*52b20*/  IMAD.WIDE R10, R148, 0x4, R8 ;  /* 0x00000004940a7825 */ /* 0x002fe400078e0208 */
[----:B------:R-:W3:Y:S04]  /*52b30*/  LDL.LU R148, [R1+0x12ec] ;  /* 0x0012ec0001947983 */ /* 0x000ee80000300800 */
[----:B------:R-:W3:Y:S04]  /*52b40*/  LDL.LU R159, [R1+0xfec] ;  /* 0x000fec00019f7983 */ /* 0x000ee80000300800 */
[----:B------:R1:W-:Y:S02]  /*52b50*/  @P1 STG.E desc[UR34][R12.64], R145 ;  /* 0x000000910c001986 */ /* 0x0003e4000c101922 */
[----:B-1----:R-:W-:-:S02]  /*52b60*/  IMAD.WIDE R12, R146, 0x4, R2 ;  /* 0x00000004920c7825 */ /* 0x002fc400078e0202 */
[----:B------:R-:W3:Y:S04]  /*52b70*/  LDL.LU R145, [R1+0xd6c] ;  /* 0x000d6c0001917983 */ /* 0x000ee80000300800 */
[----:B------:R-:W-:Y:S04]  /*52b80*/  @P4 STG.E desc[UR34][R10.64], R139 ;  /* 0x0000008b0a004986 */ /* 0x000fe8000c101922 */
[----:B------:R-:W-:Y:S04]  /*52b90*/  @P3 STG.E desc[UR34][R12.64], R149 ;  /* 0x000000950c003986 */ /* 0x000fe8000c101922 */
[----:B------:R1:W-:Y:S04]  /*52ba0*/  @P6 STG.E desc[UR34][R14.64], R147 ;  /* 0x000000930e006986 */ /* 0x0003e8000c101922 */
[----:B-1----:R-:W3:Y:S04]  /*52bb0*/  LDL.LU R147, [R1+0x96c] ;  /* 0x00096c0001937983 */ /* 0x002ee80000300800 */
[----:B------:R-:W3:Y:S04]  /*52bc0*/  LDL.LU R139, [R1+0x77c] ;  /* 0x00077c00018b7983 */ /* 0x000ee80000300800 */
        /* <DEDUP_REMOVED lines=9> */
[----:B------:R-:W-:-:S04]  /*52c60*/  IMAD.WIDE R12, R146, 0x4, R8 ;  /* 0x00000004920c7825 */ /* 0x000fc800078e0208 */
[----:B--2---:R-:W-:Y:S01]  /*52c70*/  IMAD.WIDE R14, R144, 0x4, R2 ;  /* 0x00000004900e7825 */ /* 0x004fe200078e0202 */
[----:B------:R1:W-:Y:S01]  /*52c80*/  @P1 STG.E desc[UR34][R10.64], R153 ;  /* 0x000000990a001986 */ /* 0x0003e2000c101922 */
[----:B------:R-:W-:Y:S02]  /*52c90*/  ISETP.LT.AND P1, PT, R156, UR4, !P0 ;  /* 0x000000049c007c0c */ /* 0x000fe4000c721270 */
[----:B------:R-:W-:Y:S01]  /*52ca0*/  VIADD R0, R23, 0xbf ;  /* 0x000000bf17007836 */ /* 0x000fe20000000000 */
[----:B----4-:R2:W-:Y:S01]  /*52cb0*/  @P5 STG.E desc[UR34][R12.64], R151 ;  /* 0x000000970c005986 */ /* 0x0105e2000c101922 */
[----:B------:R-:W-:-:S03]  /*52cc0*/  ISETP.LT.AND P0, PT, R155, UR4, !P0 ;  /* 0x000000049b007c0c */ /* 0x000fc6000c701270 */
[----:B------:R-:W4:Y:S01]  /*52cd0*/  LDL.LU R146, [R1+0x12f0] ;  /* 0x0012f00001927983 */ /* 0x000f220000300800 */
[----:B------:R-:W-:-:S03]  /*52ce0*/  ISETP.GE.AND P2, PT, R0, UR5, PT ;  /* 0x0000000500007c0c */ /* 0x000fc6000bf46270 */
[----:B---3--:R3:W-:Y:S01]  /*52cf0*/  @P4 STG.E desc[UR34][R14.64], R150 ;  /* 0x000000960e004986 */ /* 0x0087e2000c101922 */
[----:B-1----:R-:W-:Y:S01]  /*52d00*/  IMAD.WIDE R10, R144, 0x4, R4 ;  /* 0x00000004900a7825 */ /* 0x002fe200078e0204 */
[----:B------:R-:W-:Y:S01]  /*52d10*/  ISETP.LT.AND P4, PT, R152, UR4, !P2 ;  /* 0x0000000498007c0c */ /* 0x000fe2000d781270 */
[----:B------:R-:W-:Y:S01]  /*52d20*/  ULDC UR5, c[0x0][0x22c] ;  /* 0x00008b0000057ab9 */ /* 0x000fe20000000800 */
[----:B------:R-:W-:Y:S01]  /*52d30*/  ISETP.LT.AND P5, PT, R154, UR4, !P2 ;  /* 0x000000049a007c0c */ /* 0x000fe2000d7a1270 */
[----:B--2---:R-:W-:Y:S01]  /*52d40*/  IMAD.WIDE R12, R144, 0x4, R6 ;  /* 0x00000004900c7825 */ /* 0x004fe200078e0206 */
[----:B---3--:R-:W2:Y:S04]  /*52d50*/  LDL.LU R150, [R1+0x37c] ;  /* 0x00037c0001967983 */ /* 0x008ea80000300800 */
[----:B------:R-:W3:Y:S04]  /*52d60*/  LDL.LU R153, [R1+0x17c] ;  /* 0x00017c0001997983 */ /* 0x000ee80000300800 */
[----:B------:R-:W3:Y:S04]  /*52d70*/  LDL.LU R151, [R1+0xb70] ;  /* 0x000b700001977983 */ /* 0x000ee80000300800 */
[----:B------:R1:W-:Y:S01]  /*52d80*/  @P6 STG.E desc[UR34][R10.64], R159 ;  /* 0x0000009f0a006986 */ /* 0x0003e2000c101922 */
[----:B------:R-:W-:-:S04]  /*52d90*/  IMAD.WIDE R14, R148, 0x4, R4 ;  /* 0x00000004940e7825 */ /* 0x000fc800078e0204 */
[----:B-1----:R-:W-:Y:S01]  /*52da0*/  IMAD.WIDE R10, R144, 0x4, R8 ;  /* 0x00000004900a7825 */ /* 0x002fe200078e0208 */
[----:B------:R-:W3:Y:S04]  /*52db0*/  LDL.LU R159, [R1+0xff0] ;  /* 0x000ff000019f7983 */ /* 0x000ee80000300800 */
[----:B------:R1:W-:Y:S02]  /*52dc0*/  @P1 STG.E desc[UR34][R12.64], R145 ;  /* 0x000000910c001986 */ /* 0x0003e4000c101922 */
[----:B-1----:R-:W-:Y:S02]  /*52dd0*/  IMAD.WIDE R12, R148, 0x4, R2 ;  /* 0x00000004940c7825 */ /* 0x002fe400078e0202 */
[----:B------:R1:W-:Y:S04]  /*52de0*/  @P0 STG.E desc[UR34][R10.64], R147 ;  /* 0x000000930a000986 */ /* 0x0003e8000c101922 */
[----:B------:R-:W-:Y:S04]  /*52df0*/  @P4 STG.E desc[UR34][R12.64], R139 ;  /* 0x0000008b0c004986 */ /* 0x000fe8000c101922 */
[----:B-1----:R-:W3:Y:S04]  /*52e00*/  LDL.LU R147, [R1+0x12f4] ;  /* 0x0012f40001937983 */ /* 0x002ee80000300800 */
[----:B------:R-:W3:Y:S04]  /*52e10*/  LDL.LU R144, [R1+0xd70] ;  /* 0x000d700001907983 */ /* 0x000ee80000300800 */
[----:B------:R1:W-:Y:S04]  /*52e20*/  @P5 STG.E desc[UR34][R14.64], R149 ;  /* 0x000000950e005986 */ /* 0x0003e8000c101922 */
[----:B------:R-:W3:Y:S04]  /*52e30*/  LDL.LU R145, [R1+0x970] ;  /* 0x0009700001917983 */ /* 0x000ee80000300800 */
[----:B-1----:R-:W3:Y:S01]  /*52e40*/  LDL.LU R149, [R1+0x780] ;  /* 0x0007800001957983 */ /* 0x002ee20000300800 */
        /* <DEDUP_REMOVED lines=10> */
[----:B------:R-:W3:Y:S02]  /*52ef0*/  LDL.LU R148, [R1+0x380] ;  /* 0x0003800001947983 */ /* 0x000ee40000300800 */
[----:B----4-:R-:W-:-:S02]  /*52f00*/  IMAD.WIDE R14, R146, 0x4, R2 ;  /* 0x00000004920e7825 */ /* 0x010fc400078e0202 */
[----:B--2---:R1:W-:Y:S01]  /*52f10*/  @P1 STG.E desc[UR34][R10.64], R150 ;  /* 0x000000960a001986 */ /* 0x0043e2000c101922 */
[----:B------:R-:W-:Y:S02]  /*52f20*/  ISETP.LT.AND P1, PT, R156, UR4, !P3 ;  /* 0x000000049c007c0c */ /* 0x000fe4000df21270 */
[----:B------:R-:W-:Y:S01]  /*52f30*/  ISETP.GE.AND P6, PT, R0, UR5, PT ;  /* 0x0000000500007c0c */ /* 0x000fe2000bfc6270 */
[----:B---3--:R2:W-:Y:S01]  /*52f40*/  @P2 STG.E desc[UR34][R12.64], R153 ;  /* 0x000000990c002986 */ /* 0x0085e2000c101922 */
[----:B------:R-:W-:-:S03]  /*52f50*/  ISETP.LT.AND P3, PT, R155, UR4, !P3 ;  /* 0x000000049b007c0c */ /* 0x000fc6000df61270 */
[----:B-1----:R-:W3:Y:S01]  /*52f60*/  LDL.LU R150, [R1+0x12f8] ;  /* 0x0012f80001967983 */ /* 0x002ee20000300800 */
[----:B------:R-:W-:Y:S01]  /*52f70*/  IMAD.WIDE R10, R146, 0x4, R4 ;  /* 0x00000004920a7825 */ /* 0x000fe200078e0204 */
[----:B------:R-:W-:Y:S02]  /*52f80*/  ULDC UR5, c[0x0][0x22c] ;  /* 0x00008b0000057ab9 */ /* 0x000fe40000000800 */
[----:B------:R-:W4:Y:S01]  /*52f90*/  LDL.LU R139, [R1+0x180] ;  /* 0x00018000018b7983 */ /* 0x000f220000300800 */
[----:B------:R-:W-:-:S03]  /*52fa0*/  ISETP.LT.AND P2, PT, R152, UR4, !P6 ;  /* 0x0000000498007c0c */ /* 0x000fc6000f741270 */
[----:B------:R1:W-:Y:S01]  /*52fb0*/  @P0 STG.E desc[UR34][R14.64], R151 ;  /* 0x000000970e000986 */ /* 0x0003e2000c101922 */
[----:B--2---:R-:W-:-:S03]  /*52fc0*/  IMAD.WIDE R12, R146, 0x4, R6 ;  /* 0x00000004920c7825 */ /* 0x004fc600078e0206 */
[----:B------:R-:W2:Y:S04]  /*52fd0*/  LDL.LU R153, [R1+0x60] ;  /* 0x0000600001997983 */ /* 0x000ea80000300800 */
[----:B-1----:R-:W2:Y:S04]  /*52fe0*/  LDL.LU R151, [R1+0xb74] ;  /* 0x000b740001977983 */ /* 0x002ea80000300800 */
[----:B------:R1:W-:Y:S02]  /*52ff0*/  @P5 STG.E desc[UR34][R10.64], R159 ;  /* 0x0000009f0a005986 */ /* 0x0003e4000c101922 */
[----:B-1----:R-:W-:-:S02]  /*53000*/  IMAD.WIDE R10, R146, 0x4, R8 ;  /* 0x00000004920a7825 */ /* 0x002fc400078e0208 */
[----:B------:R-:W2:Y:S04]  /*53010*/  LDL.LU R146, [R1+0x12fc] ;  /* 0x0012fc0001927983 */ /* 0x000ea80000300800 */
[----:B------:R-:W2:Y:S04]  /*53020*/  LDL.LU R159, [R1+0xff4] ;  /* 0x000ff400019f7983 */ /* 0x000ea80000300800 */
[----:B------:R1:W-:Y:S01]  /*53030*/  @P1 STG.E desc[UR34][R12.64], R144 ;  /* 0x000000900c001986 */ /* 0x0003e2000c101922 */
[----:B------:R-:W-:-:S03]  /*53040*/  IMAD.WIDE R14, R147, 0x4, R4 ;  /* 0x00000004930e7825 */ /* 0x000fc600078e0204 */
[----:B------:R1:W-:Y:S02]  /*53050*/  @P3 STG.E desc[UR34][R10.64], R145 ;  /* 0x000000910a003986 */ /* 0x0003e4000c101922 */
[C---:B-1----:R-:W-:Y:S02]  /*53060*/  IMAD.WIDE R12, R147.reuse, 0x4, R2 ;  /* 0x00000004930c7825 */ /* 0x042fe400078e0202 */
[----:B------:R-:W2:Y:S04]  /*53070*/  LDL.LU R144, [R1+0xd74] ;  /* 0x000d740001907983 */ /* 0x000ea80000300800 */
[----:B------:R1:W-:Y:S01]  /*53080*/  @P2 STG.E desc[UR34][R12.64], R149 ;  /* 0x000000950c002986 */ /* 0x0003e2000c101922 */
[----:B------:R-:W-:-:S03]  /*53090*/  IMAD.WIDE R10, R147, 0x4, R6 ;  /* 0x00000004930a7825 */ /* 0x000fc600078e0206 */
[----:B------:R-:W2:Y:S01]  /*530a0*/  LDL.LU R145, [R1+0x974] ;  /* 0x0009740001917983 */ /* 0x000ea20000300800 */
[----:B-1----:R-:W-:-:S03]  /*530b0*/  IMAD.WIDE R12, R147, 0x4, R8 ;  /* 0x00000004930c7825 */ /* 0x002fc600078e0208 */
[----:B------:R-:W2:Y:S04]  /*530c0*/  LDL.LU R149, [R1+0x784] ;  /* 0x0007840001957983 */ /* 0x000ea80000300800 */
[----:B------:R-:W2:Y:S01]  /*530d0*/  LDL.LU R147, [R1+0x384] ;  /* 0x0003840001937983 */ /* 0x000ea20000300800 */
[----:B------:R-:W-:Y:S01]  /*530e0*/  VIADD R0, R23, 0xc2 ;  /* 0x000000c217007836 */ /* 0x000fe20000000000 */
[----:B------:R-:W-:Y:S02]  /*530f0*/  ISETP.LT.AND P0, PT, R154, UR4, !P6 ;  /* 0x000000049a007c0c */ /* 0x000fe4000f701270 */
[----:B------:R-:W-:Y:S02]  /*53100*/  ISETP.LT.AND P1, PT, R156, UR4, !P6 ;  /* 0x000000049c007c0c */ /* 0x000fe4000f721270 */
[----:B------:R-:W-:-:S02]  /*53110*/  ISETP.GE.AND P4, PT, R0, UR5, PT ;  /* 0x0000000500007c0c */ /* 0x000fc4000bf86270 */
[----:B------:R-:W-:Y:S01]  /*53120*/  ISETP.LT.AND P6, PT, R155, UR4, !P6 ;  /* 0x000000049b007c0c */ /* 0x000fe2000f7c1270 */
[----:B------:R-:W-:Y:S01]  /*53130*/  VIADD R0, R23, 0xc3 ;  /* 0x000000c317007836 */ /* 0x000fe20000000000 */
[----:B------:R-:W-:Y:S01]  /*53140*/  ISETP.LT.AND P3, PT, R152, UR4, !P4 ;  /* 0x0000000498007c0c */ /* 0x000fe2000e761270 */
[----:B------:R-:W-:Y:S01]  /*53150*/  ULDC UR5, c[0x0][0x22c] ;  /* 0x00008b0000057ab9 */ /* 0x000fe20000000800 */
[----:B------:R-:W-:-:S03]  /*53160*/  ISETP.LT.AND P2, PT, R154, UR4, !P4 ;  /* 0x000000049a007c0c */ /* 0x000fc6000e741270 */
[----:B------:R3:W-:Y:S01]  /*53170*/  @P0 STG.E desc[UR34][R14.64], R148 ;  /* 0x000000940e000986 */ /* 0x0007e2000c101922 */
[----:B------:R-:W-:-:S03]  /*53180*/  ISETP.GE.AND P5, PT, R0, UR5, PT ;  /* 0x0000000500007c0c */ /* 0x000fc6000bfa6270 */
[----:B----4-:R1:W-:Y:S01]  /*53190*/  @P1 STG.E desc[UR34][R10.64], R139 ;  /* 0x0000008b0a001986 */ /* 0x0103e2000c101922 */
[----:B------:R-:W-:Y:S01]  /*531a0*/  ISETP.LT.AND P1, PT, R156, UR4, !P4 ;  /* 0x000000049c007c0c */ /* 0x000fe2000e721270 */
[C---:B---3--:R-:W-:Y:S02]  /*531b0*/  IMAD.WIDE R14, R150.reuse, 0x4, R2 ;  /* 0x00000004960e7825 */ /* 0x048fe400078e0202 */
[----:B--2---:R2:W-:Y:S01]  /*531c0*/  @P6 STG.E desc[UR34][R12.64], R153 ;  /* 0x000000990c006986 */ /* 0x0045e2000c101922 */
[----:B------:R-:W-:Y:S01]  /*531d0*/  ISETP.LT.AND P4, PT, R155, UR4, !P4 ;  /* 0x000000049b007c0c */ /* 0x000fe2000e781270 */
[----:B------:R-:W-:Y:S02]  /*531e0*/  ULDC UR5, c[0x0][0x22c] ;  /* 0x00008b0000057ab9 */ /* 0x000fe40000000800 */
[----:B------:R-:W3:Y:S01]  /*531f0*/  LDL.LU R148, [R1+0x1300] ;  /* 0x0013000001947983 */ /* 0x000ee20000300800 */
[----:B-1----:R-:W-:Y:S01]  /*53200*/  IMAD.WIDE R10, R150, 0x4, R4 ;  /* 0x00000004960a7825 */ /* 0x002fe200078e0204 */
[----:B------:R-:W-:-:S02]  /*53210*/  ISETP.LT.AND P6, PT, R154, UR4, !P5 ;  /* 0x000000049a007c0c */ /* 0x000fc4000efc1270 */
[----:B------:R1:W-:Y:S01]  /*53220*/  @P3 STG.E desc[UR34][R14.64], R151 ;  /* 0x000000970e003986 */ /* 0x0003e2000c101922 */
[----:B------:R-:W-:-:S03]  /*53230*/  ISETP.LT.AND P3, PT, R152, UR4, !P5 ;  /* 0x0000000498007c0c */ /* 0x000fc6000ef61270 */
[----:B------:R-:W4:Y:S01]  /*53240*/  LDL.LU R139, [R1+0x184] ;  /* 0x00018400018b7983 */ /* 0x000f220000300800 */
[----:B--2---:R-:W-:-:S03]  /*53250*/  IMAD.WIDE R12, R150, 0x4, R6 ;  /* 0x00000004960c7825 */ /* 0x004fc600078e0206 */
[----:B------:R-:W2:Y:S04]  /*53260*/  LDL.LU R153, [R1+0x64] ;  /* 0x0000640001997983 */ /* 0x000ea80000300800 */
[----:B-1----:R-:W2:Y:S01]  /*53270*/  LDL.LU R151, [R1+0xb78] ;  /* 0x000b780001977983 */ /* 0x002ea20000300800 */
[----:B------:R-:W-:-:S03]  /*53280*/  IMAD.WIDE R14, R146, 0x4, R4 ;  /* 0x00000004920e7825 */ /* 0x000fc600078e0204 */
[----:B------:R1:W-:Y:S02]  /*53290*/  @P2 STG.E desc[UR34][R10.64], R159 ;  /* 0x0000009f0a002986 */ /* 0x0003e4000c101922 */
[----:B-1----:R-:W-:Y:S02]  /*532a0*/  IMAD.WIDE R10, R150, 0x4, R8 ;  /* 0x00000004960a7825 */ /* 0x002fe400078e0208 */
[----:B------:R-:W2:Y:S04]  /*532b0*/  LDL.LU R150, [R1+0x1304] ;  /* 0x0013040001967983 */ /* 0x000ea80000300800 */
[----:B------:R-:W2:Y:S04]  /*532c0*/  LDL.LU R159, [R1+0xff8] ;  /* 0x000ff800019f7983 */ /* 0x000ea80000300800 */
[----:B------:R1:W-:Y:S04]  /*532d0*/  @P1 STG.E desc[UR34][R12.64], R144 ;  /* 0x000000900c001986 */ /* 0x0003e8000c101922 */
[----:B------:R-:W-:Y:S01]  /*532e0*/  @P4 STG.E desc[UR34][R10.64], R145 ;  /* 0x000000910a004986 */ /* 0x000fe2000c101922 */
[----:B-1----:R-:W-:-:S03]  /*532f0*/  IMAD.WIDE R12, R146, 0x4, R2 ;  /* 0x00000004920c7825 */ /* 0x002fc600078e0202 */
[----:B------:R-:W2:Y:S04]  /*53300*/  LDL.LU R144, [R1+0xd78] ;  /* 0x000d780001907983 */ /* 0x000ea80000300800 */
[----:B------:R-:W-:Y:S04]  /*53310*/  @P3 STG.E desc[UR34][R12.64], R149 ;  /* 0x000000950c003986 */ /* 0x000fe8000c101922 */
[----:B------:R1:W-:Y:S04]  /*53320*/  @P6 STG.E desc[UR34][R14.64], R147 ;  /* 0x000000930e006986 */ /* 0x0003e8000c101922 */
[----:B-1----:R-:W2:Y:S01]  /*53330*/  LDL.LU R147, [R1+0x978] ;  /* 0x0009780001937983 */ /* 0x002ea20000300800 */
[----:B------:R-:W-:Y:S01]  /*53340*/  VIADD R0, R23, 0xc4 ;  /* 0x000000c417007836 */ /* 0x000fe20000000000 */
[----:B------:R-:W-:Y:S01]  /*53350*/  ISETP.LT.AND P1, PT, R156, UR4, !P5 ;  /* 0x000000049c007c0c */ /* 0x000fe2000ef21270 */
[----:B------:R-:W-:Y:S01]  /*53360*/  IMAD.WIDE R10, R146, 0x4, R6 ;  /* 0x00000004920a7825 */ /* 0x000fe200078e0206 */
[----:B------:R-:W2:Y:S02]  /*53370*/  LDL.LU R145, [R1+0x788] ;  /* 0x0007880001917983 */ /* 0x000ea40000300800 */
[----:B------:R-:W-:Y:S01]  /*53380*/  ISETP.GE.AND P0, PT, R0, UR5, PT ;  /* 0x0000000500007c0c */ /* 0x000fe2000bf06270 */
[----:B------:R-:W-:Y:S01]  /*53390*/  IMAD.WIDE R12, R146, 0x4, R8 ;  /* 0x00000004920c7825 */ /* 0x000fe200078e0208 */
[----:B------:R-:W-:Y:S01]  /*533a0*/  ISETP.LT.AND P5, PT, R155, UR4, !P5 ;  /* 0x000000049b007c0c */ /* 0x000fe2000efa1270 */
[----:B------:R-:W2:Y:S01]  /*533b0*/  LDL.LU R146, [R1+0x388] ;  /* 0x0003880001927983 */ /* 0x000ea20000300800 */
[----:B------:R-:W-:Y:S01]  /*533c0*/  ISETP.LT.AND P4, PT, R152, UR4, !P0 ;  /* 0x0000000498007c0c */ /* 0x000fe2000c781270 */
[----:B---3--:R-:W-:Y:S01]  /*533d0*/  IMAD.WIDE R14, R148, 0x4, R2 ;  /* 0x00000004940e7825 */ /* 0x008fe200078e0202 */
[----:B------:R-:W-:Y:S01]  /*533e0*/  ISETP.LT.AND P6, PT, R154, UR4, !P0 ;  /* 0x000000049a007c0c */ /* 0x000fe2000c7c1270 */
[----:B------:R-:W3:Y:S01]  /*533f0*/  LDL.LU R149, [R1+0x1308] ;  /* 0x0013080001957983 */ /* 0x000ee20000300800 */
[----:B------:R-:W-:-:S03]  /*53400*/  ULDC UR5, c[0x0][0x22c] ;  /* 0x00008b0000057ab9 */ /* 0x000fc60000000800 */
[----:B----4-:R1:W-:Y:S01]  /*53410*/  @P1 STG.E desc[UR34][R10.64], R139 ;  /* 0x0000008b0a001986 */ /* 0x0103e2000c101922 */
[----:B------:R-:W-:Y:S02]  /*53420*/  ISETP.LT.AND P1, PT, R156, UR4, !P0 ;  /* 0x000000049c007c0c */ /* 0x000fe4000c721270 */
[----:B------:R-:W-:Y:S01]  /*53430*/  ISETP.LT.AND P0, PT, R155, UR4, !P0 ;  /* 0x000000049b007c0c */ /* 0x000fe2000c701270 */
[----:B--2---:R2:W-:Y:S04]  /*53440*/  @P5 STG.E desc[UR34][R12.64], R153 ;  /* 0x000000990c005986 */ /* 0x0045e8000c101922 */
[----:B-1----:R-:W4:Y:S01]  /*53450*/  LDL.LU R139, [R1+0x188] ;  /* 0x00018800018b7983 */ /* 0x002f220000300800 */
[----:B------:R-:W-:-:S03]  /*53460*/  IMAD.WIDE R10, R148, 0x4, R4 ;  /* 0x00000004940a7825 */ /* 0x000fc600078e0204 */
        /* <DEDUP_REMOVED lines=8> */
[----:B------:R-:W-:Y:S04]  /*534f0*/  @P1 STG.E desc[UR34][R12.64], R144 ;  /* 0x000000900c001986 */ /* 0x000fe8000c101922 */
[----:B------:R1:W-:Y:S04]  /*53500*/  @P0 STG.E desc[UR34][R10.64], R147 ;  /* 0x000000930a000986 */ /* 0x0003e8000c101922 */
[----:B-1----:R-:W2:Y:S01]  /*53510*/  LDL.LU R147, [R1+0xd7c] ;  /* 0x000d7c0001937983 */ /* 0x002ea20000300800 */
[----:B------:R-:W-:-:S05]  /*53520*/  VIADD R0, R23, 0xc5 ;  /* 0x000000c517007836 */ /* 0x000fca0000000000 */
[----:B------:R-:W-:Y:S01]  /*53530*/  ISETP.GE.AND P2, PT, R0, UR5, PT ;  /* 0x0000000500007c0c */ /* 0x000fe2000bf46270 */
[----:B------:R-:W-:Y:S01]  /*53540*/  IMAD.WIDE R12, R150, 0x4, R2 ;  /* 0x00000004960c7825 */ /* 0x000fe200078e0202 */
[----:B------:R-:W-:Y:S02]  /*53550*/  ULDC UR5, c[0x0][0x22c] ;  /* 0x00008b0000057ab9 */ /* 0x000fe40000000800 */
[----:B------:R-:W-:Y:S02]  /*53560*/  ISETP.LT.AND P4, PT, R152, UR4, !P2 ;  /* 0x0000000498007c0c */ /* 0x000fe4000d781270 */
[----:B------:R-:W-:Y:S01]  /*53570*/  ISETP.LT.AND P5, PT, R154, UR4, !P2 ;  /* 0x000000049a007c0c */ /* 0x000fe2000d7a1270 */
[----:B------:R-:W-:Y:S01]  /*53580*/  IMAD.WIDE R14, R150, 0x4, R4 ;  /* 0x00000004960e7825 */ /* 0x000fe200078e0204 */
[----:B------:R-:W-:-:S03]  /*53590*/  ISETP.LT.AND P1, PT, R156, UR4, !P2 ;  /* 0x000000049c007c0c */ /* 0x000fc6000d721270 */
[----:B------:R-:W-:Y:S01]  /*535a0*/  VIADD R0, R23, 0xc6 ;  /* 0x000000c617007836 */ /* 0x000fe20000000000 */
[----:B------:R-:W-:-:S05]  /*535b0*/  ISETP.LT.AND P2, PT, R155, UR4, !P2 ;  /* 0x000000049b007c0c */ /* 0x000fca000d741270 */
[----:B------:R-:W-:Y:S04]  /*535c0*/  @P4 STG.E desc[UR34][R12.64], R145 ;  /* 0x000000910c004986 */ /* 0x000fe8000c101922 */
[----:B------:R1:W-:Y:S01]  /*535d0*/  @P5 STG.E desc[UR34][R14.64], R146 ;  /* 0x000000920e005986 */ /* 0x0003e2000c101922 */
[----:B------:R-:W-:Y:S01]  /*535e0*/  ISETP.GE.AND P3, PT, R0, UR5, PT ;  /* 0x0000000500007c0c */ /* 0x000fe2000bf66270 */
[----:B------:R-:W-:Y:S01]  /*535f0*/  IMAD.WIDE R10, R150, 0x4, R6 ;  /* 0x00000004960a7825 */ /* 0x000fe200078e0206 */
[----:B------:R-:W-:Y:S02]  /*53600*/  ULDC UR5, c[0x0][0x22c] ;  /* 0x00008b0000057ab9 */ /* 0x000fe40000000800 */
[----:B------:R-:W-:Y:S01]  /*53610*/  ISETP.LT.AND P0, PT, R152, UR4, !P3 ;  /* 0x0000000498007c0c */ /* 0x000fe2000df01270 */
[----:B-1----:R-:W2:Y:S01]  /*53620*/  LDL.LU R146, [R1+0x97c] ;  /* 0x00097c0001927983 */ /* 0x002ea20000300800 */
[----:B------:R-:W-:Y:S01]  /*53630*/  ISETP.LT.AND P5, PT, R154, UR4, !P3 ;  /* 0x000000049a007c0c */ /* 0x000fe2000dfa1270 */
[----:B------:R-:W-:-:S02]  /*53640*/  IMAD.WIDE R12, R150, 0x4, R8 ;  /* 0x00000004960c7825 */ /* 0x000fc400078e0208 */
[----:B------:R-:W2:Y:S04]  /*53650*/  LDL.LU R144, [R1+0x78c] ;  /* 0x00078c0001907983 */ /* 0x000ea80000300800 */
[----:B------:R-:W2:Y:S04]  /*53660*/  LDL.LU R145, [R1+0x38c] ;  /* 0x00038c0001917983 */ /* 0x000ea80000300800 */
[----:B------:R-:W2:Y:S04]  /*53670*/  LDL.LU R150, [R1+0x1318] ;  /* 0x0013180001967983 */ /* 0x000ea80000300800 */
[----:B----4-:R1:W-:Y:S01]  /*53680*/  @P1 STG.E desc[UR34][R10.64], R139 ;  /* 0x0000008b0a001986 */ /* 0x0103e2000c101922 */
[----:B------:R-:W-:Y:S01]  /*53690*/  ISETP.LT.AND P1, PT, R156, UR4, !P3 ;  /* 0x000000049c007c0c */ /* 0x000fe2000df21270 */
[----:B---3--:R-:W-:-:S02]  /*536a0*/  IMAD.WIDE R14, R149, 0x4, R2 ;  /* 0x00000004950e7825 */ /* 0x008fc400078e0202 */
[----:B--2---:R2:W-:Y:S04]  /*536b0*/  @P2 STG.E desc[UR34][R12.64], R153 ;  /* 0x000000990c002986 */ /* 0x0045e8000c101922 */
[----:B-1----:R-:W3:Y:S01]  /*536c0*/  LDL.LU R139, [R1+0x18c] ;  /* 0x00018c00018b7983 */ /* 0x002ee20000300800 */
[----:B------:R-:W-:-:S03]  /*536d0*/  IMAD.WIDE R10, R149, 0x4, R4 ;  /* 0x00000004950a7825 */ /* 0x000fc600078e0204 */
[----:B--2---:R-:W2:Y:S01]  /*536e0*/  LDL.LU R153, [R1+0x6c] ;  /* 0x00006c0001997983 */ /* 0x004ea20000300800 */
[----:B------:R-:W-:-:S03]  /*536f0*/  IMAD.WIDE R12, R149, 0x4, R6 ;  /* 0x00000004950c7825 */ /* 0x000fc600078e0206 */
[----:B------:R1:W-:Y:S04]  /*53700*/  @P0 STG.E desc[UR34][R14.64], R151 ;  /* 0x000000970e000986 */ /* 0x0003e8000c101922 */
[----:B-1----:R-:W4:Y:S04]  /*53710*/  LDL.LU R151, [R1+0x30] ;  /* 0x0000300001977983 */ /* 0x002f280000300800 */
[----:B------:R1:W-:Y:S02]  /*53720*/  @P5 STG.E desc[UR34][R10.64], R159 ;  /* 0x0000009f0a005986 */ /* 0x0003e4000c101922 */
[----:B-1----:R-:W-:-:S02]  /*53730*/  IMAD.WIDE R10, R149, 0x4, R8 ;  /* 0x00000004950a7825 */ /* 0x002fc400078e0208 */
[----:B------:R-:W4:Y:S04]  /*53740*/  LDL.LU R149, [R1+0x10] ;  /* 0x0000100001957983 */ /* 0x000f280000300800 */
[----:B------:R1:W-:Y:S04]  /*53750*/  @P1 STG.E desc[UR34][R12.64], R147 ;  /* 0x000000930c001986 */ /* 0x0003e8000c101922 */
[----:B-1----:R-:W4:Y:S01]  /*53760*/  LDL.LU R147, [R1] ;  /* 0x0000000001937983 */ /* 0x002f220000300800 */
[----:B------:R-:W-:Y:S01]  /*53770*/  VIADD R0, R23, 0xc7 ;  /* 0x000000c717007836 */ /* 0x000fe20000000000 */
[----:B------:R-:W-:-:S04]  /*53780*/  ISETP.LT.AND P3, PT, R155, UR4, !P3 ;  /* 0x000000049b007c0c */ /* 0x000fc8000df61270 */
[----:B------:R-:W-:Y:S01]  /*53790*/  ISETP.GE.AND P6, PT, R0, UR5, PT ;  /* 0x0000000500007c0c */ /* 0x000fe2000bfc6270 */
[----:B------:R-:W-:Y:S01]  /*537a0*/  VIADD R0, R23, 0xc8 ;  /* 0x000000c817007836 */ /* 0x000fe20000000000 */
[----:B------:R-:W-:Y:S02]  /*537b0*/  ULDC UR5, c[0x0][0x22c] ;  /* 0x00008b0000057ab9 */ /* 0x000fe40000000800 */
[----:B------:R-:W-:Y:S02]  /*537c0*/  ISETP.LT.AND P2, PT, R152, UR4, !P6 ;  /* 0x0000000498007c0c */ /* 0x000fe4000f741270 */
[----:B------:R-:W-:Y:S02]  /*537d0*/  ISETP.LT.AND P0, PT, R154, UR4, !P6 ;  /* 0x000000049a007c0c */ /* 0x000fe4000f701270 */
[----:B------:R-:W-:Y:S01]  /*537e0*/  ISETP.LT.AND P1, PT, R156, UR4, !P6 ;  /* 0x000000049c007c0c */ /* 0x000fe2000f721270 */
[----:B------:R-:W-:Y:S01]  /*537f0*/  IMAD.WIDE R12, R148, 0x4, R2 ;  /* 0x00000004940c7825 */ /* 0x000fe200078e0202 */
[----:B------:R-:W-:-:S02]  /*53800*/  ISETP.LT.AND P6, PT, R155, UR4, !P6 ;  /* 0x000000049b007c0c */ /* 0x000fc4000f7c1270 */
[----:B------:R-:W-:Y:S01]  /*53810*/  ISETP.GE.AND P4, PT, R0, UR5, PT ;  /* 0x0000000500007c0c */ /* 0x000fe2000bf86270 */
[----:B------:R-:W-:Y:S01]  /*53820*/  IMAD.WIDE R14, R148, 0x4, R4 ;  /* 0x00000004940e7825 */ /* 0x000fe200078e0204 */
[----:B------:R-:W-:Y:S01]  /*53830*/  ULDC UR5, c[0x0][0x22c] ;  /* 0x00008b0000057ab9 */ /* 0x000fe20000000800 */
[----:B------:R1:W-:Y:S01]  /*53840*/  @P3 STG.E desc[UR34][R10.64], R146 ;  /* 0x000000920a003986 */ /* 0x0003e2000c101922 */
[----:B------:R-:W-:-:S03]  /*53850*/  ISETP.LT.AND P3, PT, R152, UR4, !P4 ;  /* 0x0000000498007c0c */ /* 0x000fc6000e761270 */
[----:B------:R1:W-:Y:S04]  /*53860*/  @P2 STG.E desc[UR34][R12.64], R144 ;  /* 0x000000900c002986 */ /* 0x0003e8000c101922 */
[----:B-1----:R-:W4:Y:S01]  /*53870*/  LDL.LU R146, [R1+0x131c] ;  /* 0x00131c0001927983 */ /* 0x002f220000300800 */
[----:B------:R-:W-:Y:S01]  /*53880*/  IMAD.WIDE R10, R148, 0x4, R6 ;  /* 0x00000004940a7825 */ /* 0x000fe200078e0206 */
[----:B------:R-:W-:Y:S02]  /*53890*/  ISETP.LT.AND P2, PT, R154, UR4, !P4 ;  /* 0x000000049a007c0c */ /* 0x000fe4000e741270 */
[----:B------:R1:W-:Y:S01]  /*538a0*/  @P0 STG.E desc[UR34][R14.64], R145 ;  /* 0x000000910e000986 */ /* 0x0003e2000c101922 */
[----:B------:R-:W-:-:S03]  /*538b0*/  IMAD.WIDE R12, R148, 0x4, R8 ;  /* 0x00000004940c7825 */ /* 0x000fc600078e0208 */
[----:B------:R-:W4:Y:S04]  /*538c0*/  LDL.LU R148, [R1+0x132c] ;  /* 0x00132c0001947983 */ /* 0x000f280000300800 */
[----:B---3--:R3:W-:Y:S01]  /*538d0*/  @P1 STG.E desc[UR34][R10.64], R139 ;  /* 0x0000008b0a001986 */ /* 0x0087e2000c101922 */
[----:B------:R-:W-:Y:S01]  /*538e0*/  ISETP.LT.AND P1, PT, R156, UR4, !P4 ;  /* 0x000000049c007c0c */ /* 0x000fe2000e721270 */
[C---:B-1----:R-:W-:Y:S02]  /*538f0*/  IMAD.WIDE R14, R150.reuse, 0x4, R2 ;  /* 0x00000004960e7825 */ /* 0x042fe400078e0202 */
[----:B--2---:R1:W-:Y:S02]  /*53900*/  @P6 STG.E desc[UR34][R12.64], R153 ;  /* 0x000000990c006986 */ /* 0x0043e4000c101922 */
[----:B---3--:R-:W-:-:S04]  /*53910*/  IMAD.WIDE R10, R150, 0x4, R6 ;  /* 0x00000004960a7825 */ /* 0x008fc800078e0206 */
[C---:B-1----:R-:W-:Y:S01]  /*53920*/  IMAD.WIDE R12, R150.reuse, 0x4, R4 ;  /* 0x00000004960c7825 */ /* 0x042fe200078e0204 */
[----:B----4-:R1:W-:Y:S04]  /*53930*/  @P3 STG.E desc[UR34][R14.64], R151 ;  /* 0x000000970e003986 */ /* 0x0103e8000c101922 */
[----:B-1----:R-:W2:Y:S04]  /*53940*/  LDL.LU R151, [R1+0x34] ;  /* 0x0000340001977983 */ /* 0x002ea80000300800 */
[----:B------:R1:W-:Y:S02]  /*53950*/  @P2 STG.E desc[UR34][R12.64], R149 ;  /* 0x000000950c002986 */ /* 0x0003e4000c101922 */
[----:B-1----:R-:W-:-:S02]  /*53960*/  IMAD.WIDE R12, R150, 0x4, R8 ;  /* 0x00000004960c7825 */ /* 0x002fc400078e0208 */
[----:B------:R-:W3:Y:S04]  /*53970*/  LDL.LU R149, [R1+0x14] ;  /* 0x0000140001957983 */ /* 0x000ee80000300800 */
[----:B------:R-:W4:Y:S04]  /*53980*/  LDL.LU R150, [R1+0x133c] ;  /* 0x00133c0001967983 */ /* 0x000f280000300800 */
[----:B------:R1:W-:Y:S04]  /*53990*/  @P1 STG.E desc[UR34][R10.64], R147 ;  /* 0x000000930a001986 */ /* 0x0003e8000c101922 */
[----:B-1----:R-:W4:Y:S01]  /*539a0*/  LDL.LU R147, [R1+0x4] ;  /* 0x0000040001937983 */ /* 0x002f220000300800 */
        /* <DEDUP_REMOVED lines=8> */
[----:B------:R-:W-:Y:S01]  /*53a30*/  @P4 STG.E desc[UR34][R12.64], R248 ;  /* 0x000000f80c004986 */ /* 0x000fe2000c101922 */
[----:B------:R-:W-:-:S02]  /*53a40*/  ISETP.GE.AND P0, PT, R0, UR5, PT ;  /* 0x0000000500007c0c */ /* 0x000fc4000bf06270 */
[----:B------:R-:W-:Y:S01]  /*53a50*/  ISETP.LT.AND P5, PT, R155, UR4, !P5 ;  /* 0x000000049b007c0c */ /* 0x000fe2000efa1270 */
[----:B------:R-:W-:-:S04]  /*53a60*/  IMAD.WIDE R10, R146, 0x4, R2 ;  /* 0x00000004920a7825 */ /* 0x000fc800078e0202 */
[----:B------:R-:W-:Y:S01]  /*53a70*/  IMAD.WIDE R14, R146, 0x4, R4 ;  /* 0x00000004920e7825 */ /* 0x000fe200078e0204 */
[----:B------:R1:W-:Y:S01]  /*53a80*/  @P3 STG.E desc[UR34][R10.64], R244 ;  /* 0x000000f40a003986 */ /* 0x0003e2000c101922 */
[----:B------:R-:W-:Y:S01]  /*53a90*/  ISETP.LT.AND P4, PT, R152, UR4, !P0 ;  /* 0x0000000498007c0c */ /* 0x000fe2000c781270 */
[----:B------:R-:W-:Y:S02]  /*53aa0*/  ULDC UR5, c[0x0][0x22c] ;  /* 0x00008b0000057ab9 */ /* 0x000fe40000000800 */
[----:B------:R1:W-:Y:S01]  /*53ab0*/  @P6 STG.E desc[UR34][R14.64], R240 ;  /* 0x000000f00e006986 */ /* 0x0003e2000c101922 */
[----:B------:R-:W-:Y:S01]  /*53ac0*/  ISETP.LT.AND P6, PT, R154, UR4, !P0 ;  /* 0x000000049a007c0c */ /* 0x000fe2000c7c1270 */
[----:B-1----:R-:W-:-:S05]  /*53ad0*/  IMAD.WIDE R10, R146, 0x4, R6 ;  /* 0x00000004920a7825 */ /* 0x002fca00078e0206 */
[----:B------:R1:W-:Y:S01]  /*53ae0*/  @P1 STG.E desc[UR34][R10.64], R236 ;  /* 0x000000ec0a001986 */ /* 0x0003e2000c101922 */
[----:B------:R-:W-:Y:S01]  /*53af0*/  ISETP.LT.AND P1, PT, R156, UR4, !P0 ;  /* 0x000000049c007c0c */ /* 0x000fe2000c721270 */
[----:B------:R-:W-:Y:S02]  /*53b00*/  IMAD.WIDE R12, R146, 0x4, R8 ;  /* 0x00000004920c7825 */ /* 0x000fe400078e0208 */
[----:B------:R-:W4:Y:S02]  /*53b10*/  LDL.LU R146, [R1+0x1348] ;  /* 0x0013480001927983 */ /* 0x000f240000300800 */
[C---:B------:R-:W-:Y:S02]  /*53b20*/  IMAD.WIDE R14, R148.reuse, 0x4, R2 ;  /* 0x00000004940e7825 */ /* 0x040fe400078e0202 */
[----:B------:R2:W-:Y:S02]  /*53b30*/  @P5 STG.E desc[UR34][R12.64], R232 ;  /* 0x000000e80c005986 */ /* 0x0005e4000c101922 */
[----:B-1----:R-:W-:-:S04]  /*53b40*/  IMAD.WIDE R10, R148, 0x4, R4 ;  /* 0x00000004940a7825 */ /* 0x002fc800078e0204 */
[C---:B--2---:R-:W-:Y:S01]  /*53b50*/  IMAD.WIDE R12, R148.reuse, 0x4, R6 ;  /* 0x00000004940c7825 */ /* 0x044fe200078e0206 */
[----:B------:R1:W-:Y:S04]  /*53b60*/  @P4 STG.E desc[UR34][R14.64], R151 ;  /* 0x000000970e004986 */ /* 0x0003e8000c101922 */
[----:B-1----:R-:W2:Y:S04]  /*53b70*/  LDL.LU R151, [R1+0x38] ;  /* 0x0000380001977983 */ /* 0x002ea80000300800 */
[----:B---3--:R1:W-:Y:S02]  /*53b80*/  @P6 STG.E desc[UR34][R10.64], R149 ;  /* 0x000000950a006986 */ /* 0x0083e4000c101922 */
[----:B-1----:R-:W-:-:S02]  /*53b90*/  IMAD.WIDE R10, R148, 0x4, R8 ;  /* 0x00000004940a7825 */ /* 0x002fc400078e0208 */
[----:B------:R-:W3:Y:S04]  /*53ba0*/  LDL.LU R149, [R1+0x18] ;  /* 0x0000180001957983 */ /* 0x000ee80000300800 */
[----:B------:R-:W3:Y:S04]  /*53bb0*/  LDL.LU R148, [R1+0x134c] ;  /* 0x00134c0001947983 */ /* 0x000ee80000300800 */
[----:B----4-:R1:W-:Y:S04]  /*53bc0*/  @P1 STG.E desc[UR34][R12.64], R147 ;  /* 0x000000930c001986 */ /* 0x0103e8000c101922 */
        /* <DEDUP_REMOVED lines=10> */
[----:B------:R-:W-:Y:S01]  /*53c70*/  ISETP.LT.AND P2, PT, R155, UR4, !P2 ;  /* 0x000000049b007c0c */ /* 0x000fe2000d741270 */
[----:B------:R1:W-:Y:S01]  /*53c80*/  @P0 STG.E desc[UR34][R10.64], R249 ;  /* 0x000000f90a000986 */ /* 0x0003e2000c101922 */
[----:B------:R-:W-:Y:S01]  /*53c90*/  ISETP.GE.AND P3, PT, R0, UR5, PT ;  /* 0x0000000500007c0c */ /* 0x000fe2000bf66270 */
[----:B------:R-:W-:Y:S01]  /*53ca0*/  IMAD.WIDE R14, R150, 0x4, R4 ;  /* 0x00000004960e7825 */ /* 0x000fe200078e0204 */
[----:B------:R-:W-:-:S02]  /*53cb0*/  ULDC UR5, c[0x0][0x22c] ;  /* 0x00008b0000057ab9 */ /* 0x000fc40000000800 */
[----:B------:R-:W-:Y:S01]  /*53cc0*/  ISETP.LT.AND P0, PT, R152, UR4, !P3 ;  /* 0x0000000498007c0c */ /* 0x000fe2000df01270 */
[----:B------:R1:W-:Y:S02]  /*53cd0*/  @P4 STG.E desc[UR34][R12.64], R245 ;  /* 0x000000f50c004986 */ /* 0x0003e4000c101922 */
[----:B-1----:R-:W-:Y:S02]  /*53ce0*/  IMAD.WIDE R10, R150, 0x4, R6 ;  /* 0x00000004960a7825 */ /* 0x002fe400078e0206 */
[----:B------:R1:W-:Y:S01]  /*53cf0*/  @P5 STG.E desc[UR34][R14.64], R241 ;  /* 0x000000f10e005986 */ /* 0x0003e2000c101922 */
[----:B------:R-:W-:-:S03]  /*53d00*/  ISETP.LT.AND P5, PT, R154, UR4, !P3 ;  /* 0x000000049a007c0c */ /* 0x000fc6000dfa1270 */
[----:B------:R1:W-:Y:S01]  /*53d10*/  @P1 STG.E desc[UR34][R10.64], R237 ;  /* 0x000000ed0a001986 */ /* 0x0003e2000c101922 */
[----:B------:R-:W-:Y:S01]  /*53d20*/  IMAD.WIDE R12, R150, 0x4, R8 ;  /* 0x00000004960c7825 */ /* 0x000fe200078e0208 */
[----:B------:R-:W-:Y:S02]  /*53d30*/  ISETP.LT.AND P1, PT, R156, UR4, !P3 ;  /* 0x000000049c007c0c */ /* 0x000fe4000df21270 */
[----:B------:R-:W4:Y:S01]  /*53d40*/  LDL.LU R150, [R1+0x135c] ;  /* 0x00135c0001967983 */ /* 0x000f220000300800 */
[----:B-1----:R-:W-:-:S03]  /*53d50*/  IMAD.WIDE R14, R146, 0x4, R2 ;  /* 0x00000004920e7825 */ /* 0x002fc600078e0202 */
[----:B------:R1:W-:Y:S01]  /*53d60*/  @P2 STG.E desc[UR34][R12.64], R233 ;  /* 0x000000e90c002986 */ /* 0x0003e2000c101922 */
[----:B------:R-:W-:-:S04]  /*53d70*/  IMAD.WIDE R10, R146, 0x4, R6 ;  /* 0x00000004920a7825 */ /* 0x000fc800078e0206 */
[C---:B-1----:R-:W-:Y:S01]  /*53d80*/  IMAD.WIDE R12, R146.reuse, 0x4, R4 ;  /* 0x00000004920c7825 */ /* 0x042fe200078e0204 */
[----:B--2---:R1:W-:Y:S04]  /*53d90*/  @P0 STG.E desc[UR34][R14.64], R151 ;  /* 0x000000970e000986 */ /* 0x0043e8000c101922 */
        /* <DEDUP_REMOVED lines=10> */
[----:B------:R-:W-:Y:S01]  /*53e40*/  IMAD.WIDE R10, R148, 0x4, R2 ;  /* 0x00000004940a7825 */ /* 0x000fe200078e0202 */
[----:B------:R-:W-:Y:S02]  /*53e50*/  ULDC UR5, c[0x0][0x22c] ;  /* 0x00008b0000057ab9 */ /* 0x000fe40000000800 */
[----:B------:R-:W-:Y:S02]  /*53e60*/  ISETP.LT.AND P2, PT, R152, UR4, !P6 ;  /* 0x0000000498007c0c */ /* 0x000fe4000f741270 */
[----:B------:R-:W-:Y:S02]  /*53e70*/  ISETP.LT.AND P0, PT, R154, UR4, !P6 ;  /* 0x000000049a007c0c */ /* 0x000fe4000f701270 */
[----:B------:R-:W-:Y:S01]  /*53e80*/  ISETP.LT.AND P1, PT, R156, UR4, !P6 ;  /* 0x000000049c007c0c */ /* 0x000fe2000f721270 */
[----:B------:R-:W-:Y:S01]  /*53e90*/  VIADD R0, R23, 0xce ;  /* 0x000000ce17007836 */ /* 0x000fe20000000000 */
[----:B------:R1:W-:Y:S01]  /*53ea0*/  @P3 STG.E desc[UR34][R12.64], R250 ;  /* 0x000000fa0c003986 */ /* 0x0003e2000c101922 */
[----:B------:R-:W-:Y:S01]  /*53eb0*/  IMAD.WIDE R14, R148, 0x4, R4 ;  /* 0x00000004940e7825 */ /* 0x000fe200078e0204 */
[----:B------:R-:W-:-:S02]  /*53ec0*/  ISETP.LT.AND P6, PT, R155, UR4, !P6 ;  /* 0x000000049b007c0c */ /* 0x000fc4000f7c1270 */
[----:B------:R-:W-:-:S03]  /*53ed0*/  ISETP.GE.AND P4, PT, R0, UR5, PT ;  /* 0x0000000500007c0c */ /* 0x000fc6000bf86270 */
[----:B------:R1:W-:Y:S01]  /*53ee0*/  @P2 STG.E desc[UR34][R10.64], R246 ;  /* 0x000000f60a002986 */ /* 0x0003e2000c101922 */
[----:B------:R-:W-:Y:S01]  /*53ef0*/  ISETP.LT.AND P3, PT, R152, UR4, !P4 ;  /* 0x0000000498007c0c */ /* 0x000fe2000e761270 */
[----:B-1----:R-:W-:Y:S02]  /*53f00*/  IMAD.WIDE R12, R148, 0x4, R8 ;  /* 0x00000004940c7825 */ /* 0x002fe400078e0208 */
[----:B------:R1:W-:Y:S01]  /*53f10*/  @P0 STG.E desc[UR34][R14.64], R242 ;  /* 0x000000f20e000986 */ /* 0x0003e2000c101922 */
[----:B------:R-:W-:Y:S01]  /*53f20*/  ISETP.LT.AND P2, PT, R154, UR4, !P4 ;  /* 0x000000049a007c0c */ /* 0x000fe2000e741270 */
[----:B------:R-:W-:Y:S01]  /*53f30*/  ULDC UR5, c[0x0][0x22c] ;  /* 0x00008b0000057ab9 */ /* 0x000fe20000000800 */
[----:B------:R-:W-:Y:S02]  /*53f40*/  IMAD.WIDE R10, R148, 0x4, R6 ;  /* 0x00000004940a7825 */ /* 0x000fe400078e0206 */
[----:B------:R-:W4:Y:S04]  /*53f50*/  LDL.LU R148, [R1+0x1378] ;  /* 0x0013780001947983 */ /* 0x000f280000300800 */
[----:B------:R1:W-:Y:S01]  /*53f60*/  @P1 STG.E desc[UR34][R10.64], R238 ;  /* 0x000000ee0a001986 */ /* 0x0003e2000c101922 */
[----:B------:R-:W-:Y:S01]  /*53f70*/  ISETP.LT.AND P1, PT, R156, UR4, !P4 ;  /* 0x000000049c007c0c */ /* 0x000fe2000e721270 */
[----:B------:R-:W-:-:S02]  /*53f80*/  VIADD R0, R23, 0xcf ;  /* 0x000000cf17007836 */ /* 0x000fc40000000000 */
[----:B-1----:R-:W-:Y:S01]  /*53f90*/  IMAD.WIDE R14, R150, 0x4, R2 ;  /* 0x00000004960e7825 */ /* 0x002fe200078e0202 */
[----:B------:R1:W-:Y:S02]  /*53fa0*/  @P6 STG.E desc[UR34][R12.64], R234 ;  /* 0x000000ea0c006986 */ /* 0x0003e4000c101922 */
[----:B------:R-:W-:Y:S01]  /*53fb0*/  ISETP.GE.AND P5, PT, R0, UR5, PT ;  /* 0x0000000500007c0c */ /* 0x000fe2000bfa6270 */
[C---:B------:R-:W-:Y:S01]  /*53fc0*/  IMAD.WIDE R10, R150.reuse, 0x4, R4 ;  /* 0x00000004960a7825 */ /* 0x040fe200078e0204 */
[----:B------:R-:W-:Y:S01]  /*53fd0*/  ISETP.LT.AND P4, PT, R155, UR4, !P4 ;  /* 0x000000049b007c0c */ /* 0x000fe2000e781270 */
[----:B------:R-:W-:Y:S02]  /*53fe0*/  ULDC UR5, c[0x0][0x22c] ;  /* 0x00008b0000057ab9 */ /* 0x000fe40000000800 */
[----:B-1----:R-:W-:Y:S01]  /*53ff0*/  IMAD.WIDE R12, R150, 0x4, R6 ;  /* 0x00000004960c7825 */ /* 0x002fe200078e0206 */
[----:B--2---:R1:W-:Y:S01]  /*54000*/  @P3 STG.E desc[UR34][R14.64], R151 ;  /* 0x000000970e003986 */ /* 0x0043e2000c101922 */
[----:B------:R-:W-:-:S03]  /*54010*/  ISETP.LT.AND P3, PT, R152, UR4, !P5 ;  /* 0x0000000498007c0c */ /* 0x000fc6000ef61270 */
[----:B---3--:R2:W-:Y:S01]  /*54020*/  @P2 STG.E desc[UR34][R10.64], R149 ;  /* 0x000000950a002986 */ /* 0x0085e2000c101922 */
[----:B-1----:R-:W-:-:S04]  /*54030*/  IMAD.WIDE R14, R146, 0x4, R4 ;  /* 0x00000004920e7825 */ /* 0x002fc800078e0204 */
[----:B--2---:R-:W-:Y:S01]  /*54040*/  IMAD.WIDE R10, R150, 0x4, R8 ;  /* 0x00000004960a7825 */ /* 0x004fe200078e0208 */
[----:B----4-:R1:W-:Y:S04]  /*54050*/  @P1 STG.E desc[UR34][R12.64], R147 ;  /* 0x000000930c001986 */ /* 0x0103e8000c101922 */
[----:B-1----:R-:W2:Y:S01]  /*54060*/  LDL.LU R147, [R1+0x137c] ;  /* 0x00137c0001937983 */ /* 0x002ea20000300800 */
[----:B------:R-:W-:-:S03]  /*54070*/  IMAD.WIDE R12, R146, 0x4, R2 ;  /* 0x00000004920c7825 */ /* 0x000fc600078e0202 */
[----:B------:R1:W-:Y:S04]  /*54080*/  @P4 STG.E desc[UR34][R10.64], R251 ;  /* 0x000000fb0a004986 */ /* 0x0003e8000c101922 */
[----:B------:R3:W-:Y:S01]  /*54090*/  @P3 STG.E desc[UR34][R12.64], R247 ;  /* 0x000000f70c003986 */ /* 0x0007e2000c101922 */
[----:B-1----:R-:W-:-:S04]  /*540a0*/  IMAD.WIDE R10, R146, 0x4, R6 ;  /* 0x00000004920a7825 */ /* 0x002fc800078e0206 */
[----:B---3--:R-:W-:Y:S02]  /*540b0*/  IMAD.WIDE R12, R146, 0x4, R8 ;  /* 0x00000004920c7825 */ /* 0x008fe400078e0208 */
[----:B------:R-:W3:Y:S01]  /*540c0*/  LDL.LU R146, [R1+0x138c] ;  /* 0x00138c0001927983 */ /* 0x000ee20000300800 */
[----:B------:R-:W-:Y:S01]  /*540d0*/  ISETP.LT.AND P6, PT, R154, UR4, !P5 ;  /* 0x000000049a007c0c */ /* 0x000fe2000efc1270 */
[----:B------:R-:W-:Y:S01]  /*540e0*/  VIADD R0, R23, 0xd0 ;  /* 0x000000d017007836 */ /* 0x000fe20000000000 */
[----:B------:R-:W-:Y:S02]  /*540f0*/  ISETP.LT.AND P1, PT, R156, UR4, !P5 ;  /* 0x000000049c007c0c */ /* 0x000fe4000ef21270 */
[----:B------:R-:W-:Y:S02]  /*54100*/  ISETP.LT.AND P5, PT, R155, UR4, !P5 ;  /* 0x000000049b007c0c */ /* 0x000fe4000efa1270 */
[----:B------:R-:W-:Y:S01]  /*54110*/  ISETP.GE.AND P0, PT, R0, UR5, PT ;  /* 0x0000000500007c0c */ /* 0x000fe2000bf06270 */
[----:B------:R-:W-:Y:S01]  /*54120*/  VIADD R0, R23, 0xd1 ;  /* 0x000000d117007836 */ /* 0x000fe20000000000 */
[----:B------:R-:W-:-:S02]  /*54130*/  ULDC UR5, c[0x0][0x22c] ;  /* 0x00008b0000057ab9 */ /* 0x000fc40000000800 */
[----:B------:R-:W-:-:S03]  /*54140*/  ISETP.LT.AND P4, PT, R152, UR4, !P0 ;  /* 0x0000000498007c0c */ /* 0x000fc6000c781270 */
[----:B------:R1:W-:Y:S01]  /*54150*/  @P6 STG.E desc[UR34][R14.64], R243 ;  /* 0x000000f30e006986 */ /* 0x0003e2000c101922 */
[----:B------:R-:W-:-:S03]  /*54160*/  ISETP.LT.AND P6, PT, R154, UR4, !P0 ;  /* 0x000000049a007c0c */ /* 0x000fc6000c7c1270 */
[----:B------:R-:W-:Y:S01]  /*54170*/  @P1 STG.E desc[UR34][R10.64], R239 ;  /* 0x000000ef0a001986 */ /* 0x000fe2000c101922 */
[----:B------:R-:W-:Y:S02]  /*54180*/  ISETP.LT.AND P1, PT, R156, UR4, !P0 ;  /* 0x000000049c007c0c */ /* 0x000fe4000c721270 */
[----:B------:R-:W-:Y:S01]  /*54190*/  ISETP.GE.AND P2, PT, R0, UR5, PT ;  /* 0x0000000500007c0c */ /* 0x000fe2000bf46270 */
[----:B------:R4:W-:Y:S01]  /*541a0*/  @P5 STG.E desc[UR34][R12.64], R235 ;  /* 0x000000eb0c005986 */ /* 0x0009e2000c101922 */
[----:B-1----:R-:W-:Y:S01]  /*541b0*/  IMAD.WIDE R14, R148, 0x4, R2 ;  /* 0x00000004940e7825 */ /* 0x002fe200078e0202 */
[----:B------:R-:W-:Y:S01]  /*541c0*/  ISETP.LT.AND P0, PT, R155, UR4, !P0 ;  /* 0x000000049b007c0c */ /* 0x000fe2000c701270 */
[----:B------:R-:W-:Y:S01]  /*541d0*/  ULDC UR5, c[0x0][0x22c] ;  /* 0x00008b0000057ab9 */ /* 0x000fe20000000800 */
[----:B------:R-:W-:Y:S02]  /*541e0*/  ISETP.LT.AND P5, PT, R154, UR4, !P2 ;  /* 0x000000049a007c0c */ /* 0x000fe4000d7a1270 */
[----:B------:R-:W-:Y:S01]  /*541f0*/  @P4 STG.E desc[UR34][R14.64], R228 ;  /* 0x000000e40e004986 */ /* 0x000fe2000c101922 */
[----:B----4-:R-:W-:Y:S01]  /*54200*/  IMAD.WIDE R12, R148, 0x4, R4 ;  /* 0x00000004940c7825 */ /* 0x010fe200078e0204 */
[----:B------:R-:W-:-:S03]  /*54210*/  ISETP.LT.AND P4, PT, R152, UR4, !P2 ;  /* 0x0000000498007c0c */ /* 0x000fc6000d781270 */
[----:B------:R-:W-:Y:S01]  /*54220*/  IMAD.WIDE R10, R148, 0x4, R6 ;  /* 0x00000004940a7825 */ /* 0x000fe200078e0206 */
[----:B------:R1:W-:Y:S03]  /*54230*/  @P6 STG.E desc[UR34][R12.64], R224 ;  /* 0x000000e00c006986 */ /* 0x0003e6000c101922 */
[----:B------:R-:W-:Y:S01]  /*54240*/  VIADD R0, R23, 0xd2 ;  /* 0x000000d217007836 */ /* 0x000fe20000000000 */
[----:B------:R2:W-:Y:S01]  /*54250*/  @P1 STG.E desc[UR34][R10.64], R220 ;  /* 0x000000dc0a001986 */ /* 0x0005e2000c101922 */
[----:B------:R-:W-:Y:S01]  /*54260*/  ISETP.LT.AND P1, PT, R156, UR4, !P2 ;  /* 0x000000049c007c0c */ /* 0x000fe2000d721270 */
[----:B-1----:R-:W-:Y:S02]  /*54270*/  IMAD.WIDE R12, R148, 0x4, R8 ;  /* 0x00000004940c7825 */ /* 0x002fe400078e0208 */
[----:B------:R-:W4:Y:S01]  /*54280*/  LDL.LU R148, [R1+0x13a4] ;  /* 0x0013a40001947983 */ /* 0x000f220000300800 */
[----:B------:R-:W-:-:S02]  /*54290*/  ISETP.GE.AND P3, PT, R0, UR5, PT ;  /* 0x0000000500007c0c */ /* 0x000fc4000bf66270 */
[----:B------:R-:W-:Y:S01]  /*542a0*/  ISETP.LT.AND P2, PT, R155, UR4, !P2 ;  /* 0x000000049b007c0c */ /* 0x000fe2000d741270 */
[----:B------:R1:W-:Y:S01]  /*542b0*/  @P0 STG.E desc[UR34][R12.64], R216 ;  /* 0x000000d80c000986 */ /* 0x0003e2000c101922 */
[----:B------:R-:W-:Y:S01]  /*542c0*/  ISETP.LT.AND P0, PT, R152, UR4, !P3 ;  /* 0x0000000498007c0c */ /* 0x000fe2000df01270 */
[----:B--2---:R-:W-:Y:S01]  /*542d0*/  IMAD.WIDE R10, R147, 0x4, R2 ;  /* 0x00000004930a7825 */ /* 0x004fe200078e0202 */
[----:B------:R-:W-:-:S03]  /*542e0*/  ULDC UR5, c[0x0][0x22c] ;  /* 0x00008b0000057ab9 */ /* 0x000fc60000000800 */
[C---:B------:R-:W-:Y:S01]  /*542f0*/  IMAD.WIDE R14, R147.reuse, 0x4, R4 ;  /* 0x00000004930e7825 */ /* 0x040fe200078e0204 */
[----:B------:R2:W-:Y:S03]  /*54300*/  @P4 STG.E desc[UR34][R10.64], R212 ;  /* 0x000000d40a004986 */ /* 0x0005e6000c101922 */
[C---:B-1----:R-:W-:Y:S01]  /*54310*/  IMAD.WIDE R12, R147.reuse, 0x4, R8 ;  /* 0x00000004930c7825 */ /* 0x042fe200078e0208 */
[----:B------:R3:W-:Y:S01]  /*54320*/  @P5 STG.E desc[UR34][R14.64], R208 ;  /* 0x000000d00e005986 */ /* 0x0007e2000c101922 */
[----:B------:R-:W-:Y:S02]  /*54330*/  ISETP.LT.AND P5, PT, R154, UR4, !P3 ;  /* 0x000000049a007c0c */ /* 0x000fe4000dfa1270 */
[----:B--2---:R-:W-:Y:S02]  /*54340*/  IMAD.WIDE R10, R147, 0x4, R6 ;  /* 0x00000004930a7825 */ /* 0x004fe400078e0206 */
[----:B------:R-:W2:Y:S02]  /*54350*/  LDL.LU R147, [R1+0x13b0] ;  /* 0x0013b00001937983 */ /* 0x000ea40000300800 */
[----:B---3--:R-:W-:-:S02]  /*54360*/  IMAD.WIDE R14, R146, 0x4, R2 ;  /* 0x00000004920e7825 */ /* 0x008fc400078e0202 */
[----:B------:R1:W-:Y:S04]  /*54370*/  @P1 STG.E desc[UR34][R10.64], R204 ;  /* 0x000000cc0a001986 */ /* 0x0003e8000c101922 */
[----:B------:R3:W-:Y:S04]  /*54380*/  @P2 STG.E desc[UR34][R12.64], R200 ;  /* 0x000000c80c002986 */ /* 0x0007e8000c101922 */
[----:B------:R-:W-:Y:S01]  /*54390*/  @P0 STG.E desc[UR34][R14.64], R229 ;  /* 0x000000e50e000986 */ /* 0x000fe2000c101922 */
[----:B-1----:R-:W-:-:S04]  /*543a0*/  IMAD.WIDE R10, R146, 0x4, R4 ;  /* 0x00000004920a7825 */ /* 0x002fc800078e0204 */
[C---:B---3--:R-:W-:Y:S01]  /*543b0*/  IMAD.WIDE R12, R146.reuse, 0x4, R6 ;  /* 0x00000004920c7825 */ /* 0x048fe200078e0206 */
[----:B------:R1:W-:Y:S03]  /*543c0*/  @P5 STG.E desc[UR34][R10.64], R225 ;  /* 0x000000e10a005986 */ /* 0x0003e6000c101922 */
[----:B-1----:R-:W-:Y:S02]  /*543d0*/  IMAD.WIDE R10, R146, 0x4, R8 ;  /* 0x00000004920a7825 */ /* 0x002fe400078e0208 */
[----:B------:R-:W3:Y:S02]  /*543e0*/  LDL.LU R146, [R1+0x13b4] ;  /* 0x0013b40001927983 */ /* 0x000ee40000300800 */
[----:B------:R-:W-:Y:S01]  /*543f0*/  VIADD R0, R23, 0xd3 ;  /* 0x000000d317007836 */ /* 0x000fe20000000000 */
[----:B------:R-:W-:-:S04]  /*54400*/  ISETP.LT.AND P1, PT, R156, UR4, !P3 ;  /* 0x000000049c007c0c */ /* 0x000fc8000df21270 */
[----:B------:R-:W-:Y:S02]  /*54410*/  ISETP.GE.AND P6, PT, R0, UR5, PT ;  /* 0x0000000500007c0c */ /* 0x000fe4000bfc6270 */
[----:B------:R-:W-:Y:S01]  /*54420*/  ISETP.LT.AND P3, PT, R155, UR4, !P3 ;  /* 0x000000049b007c0c */ /* 0x000fe2000df61270 */
[----:B------:R-:W-:Y:S01]  /*54430*/  VIADD R0, R23, 0xd4 ;  /* 0x000000d417007836 */ /* 0x000fe20000000000 */
[----:B------:R-:W-:Y:S01]  /*54440*/  ISETP.LT.AND P2, PT, R152, UR4, !P6 ;  /* 0x0000000498007c0c */ /* 0x000fe2000f741270 */
[----:B------:R-:W-:Y:S01]  /*54450*/  ULDC UR5, c[0x0][0x22c] ;  /* 0x00008b0000057ab9 */ /* 0x000fe20000000800 */
[----:B------:R-:W-:-:S03]  /*54460*/  ISETP.LT.AND P0, PT, R154, UR4, !P6 ;  /* 0x000000049a007c0c */ /* 0x000fc6000f701270 */
[----:B------:R4:W-:Y:S01]  /*54470*/  @P1 STG.E desc[UR34][R12.64], R221 ;  /* 0x000000dd0c001986 */ /* 0x0009e2000c101922 */
[----:B------:R-:W-:Y:S02]  /*54480*/  ISETP.LT.AND P1, PT, R156, UR4, !P6 ;  /* 0x000000049c007c0c */ /* 0x000fe4000f721270 */
[----:B------:R-:W-:Y:S02]  /*54490*/  ISETP.LT.AND P6, PT, R155, UR4, !P6 ;  /* 0x000000049b007c0c */ /* 0x000fe4000f7c1270 */
[----:B------:R-:W-:Y:S01]  /*544a0*/  ISETP.GE.AND P4, PT, R0, UR5, PT ;  /* 0x0000000500007c0c */ /* 0x000fe2000bf86270 */
[----:B------:R1:W-:Y:S01]  /*544b0*/  @P3 STG.E desc[UR34][R10.64], R217 ;  /* 0x000000d90a003986 */ /* 0x0003e2000c101922 */
[----:B----4-:R-:W-:Y:S02]  /*544c0*/  IMAD.WIDE R12, R148, 0x4, R2 ;  /* 0x00000004940c7825 */ /* 0x010fe400078e0202 */
[----:B------:R-:W-:Y:S01]  /*544d0*/  ISETP.LT.AND P3, PT, R152, UR4, !P4 ;  /* 0x0000000498007c0c */ /* 0x000fe2000e761270 */
[----:B------:R-:W-:Y:S01]  /*544e0*/  ULDC UR5, c[0x0][0x22c] ;  /* 0x00008b0000057ab9 */ /* 0x000fe20000000800 */
[----:B------:R-:W-:Y:S01]  /*544f0*/  IMAD.WIDE R14, R148, 0x4, R4 ;  /* 0x00000004940e7825 */ /* 0x000fe200078e0204 */
[----:B------:R4:W-:Y:S01]  /*54500*/  @P2 STG.E desc[UR34][R12.64], R213 ;  /* 0x000000d50c002986 */ /* 0x0009e2000c101922 */
[----:B------:R-:W-:-:S02]  /*54510*/  ISETP.LT.AND P2, PT, R154, UR4, !P4 ;  /* 0x000000049a007c0c */ /* 0x000fc4000e741270 */
[C---:B-1----:R-:W-:Y:S01]  /*54520*/  IMAD.WIDE R10, R148.reuse, 0x4, R6 ;  /* 0x00000004940a7825 */ /* 0x042fe200078e0206 */
[----:B------:R2:W-:Y:S03]  /*54530*/  @P0 STG.E desc[UR34][R14.64], R209 ;  /* 0x000000d10e000986 */ /* 0x0005e6000c101922 */
[----:B------:R-:W-:Y:S02]  /*54540*/  VIADD R0, R23, 0xd5 ;  /* 0x000000d517007836 */ /* 0x000fe40000000000 */
[----:B----4-:R-:W-:Y:S02]  /*54550*/  IMAD.WIDE R12, R148, 0x4, R8 ;  /* 0x00000004940c7825 */ /* 0x010fe400078e0208 */
[----:B------:R-:W4:Y:S01]  /*54560*/  LDL.LU R148, [R1+0x13c4] ;  /* 0x0013c40001947983 */ /* 0x000f220000300800 */
[----:B------:R-:W-:-:S03]  /*54570*/  ISETP.GE.AND P5, PT, R0, UR5, PT ;  /* 0x0000000500007c0c */ /* 0x000fc6000bfa6270 */
[----:B------:R1:W-:Y:S01]  /*54580*/  @P1 STG.E desc[UR34][R10.64], R205 ;  /* 0x000000cd0a001986 */ /* 0x0003e2000c101922 */
[----:B------:R-:W-:Y:S01]  /*54590*/  ISETP.LT.AND P1, PT, R156, UR4, !P4 ;  /* 0x000000049c007c0c */ /* 0x000fe2000e721270 */
[----:B--2---:R-:W-:Y:S02]  /*545a0*/  IMAD.WIDE R14, R147, 0x4, R2 ;  /* 0x00000004930e7825 */ /* 0x004fe400078e0202 */
[----:B------:R2:W-:Y:S01]  /*545b0*/  @P6 STG.E desc[UR34][R12.64], R201 ;  /* 0x000000c90c006986 */ /* 0x0005e2000c101922 */
[----:B------:R-:W-:Y:S01]  /*545c0*/  ISETP.LT.AND P4, PT, R155, UR4, !P4 ;  /* 0x000000049b007c0c */ /* 0x000fe2000e781270 */
[----:B------:R-:W-:Y:S02]  /*545d0*/  ULDC UR5, c[0x0][0x22c] ;  /* 0x00008b0000057ab9 */ /* 0x000fe40000000800 */
[----:B------:R-:W-:Y:S01]  /*545e0*/  @P3 STG.E desc[UR34][R14.64], R230 ;  /* 0x000000e60e003986 */ /* 0x000fe2000c101922 */
[----:B------:R-:W-:Y:S01]  /*545f0*/  ISETP.LT.AND P3, PT, R152, UR4, !P5 ;  /* 0x0000000498007c0c */ /* 0x000fe2000ef61270 */
[----:B-1----:R-:W-:-:S04]  /*54600*/  IMAD.WIDE R10, R147, 0x4, R6 ;  /* 0x00000004930a7825 */ /* 0x002fc800078e0206 */
[----:B--2---:R-:W-:-:S05]  /*54610*/  IMAD.WIDE R12, R147, 0x4, R4 ;  /* 0x00000004930c7825 */ /* 0x004fca00078e0204 */
[----:B------:R1:W-:Y:S04]  /*54620*/  @P2 STG.E desc[UR34][R12.64], R226 ;  /* 0x000000e20c002986 */ /* 0x0003e8000c101922 */
[----:B------:R3:W-:Y:S01]  /*54630*/  @P1 STG.E desc[UR34][R10.64], R222 ;  /* 0x000000de0a001986 */ /* 0x0007e2000c101922 */
[----:B-1----:R-:W-:-:S03]  /*54640*/  IMAD.WIDE R12, R147, 0x4, R8 ;  /* 0x00000004930c7825 */ /* 0x002fc600078e0208 */
[----:B------:R-:W2:Y:S01]  /*54650*/  LDL.LU R147, [R1+0x13d4] ;  /* 0x0013d40001937983 */ /* 0x000ea20000300800 */
[----:B---3--:R-:W-:-:S03]  /*54660*/  IMAD.WIDE R10, R146, 0x4, R2 ;  /* 0x00000004920a7825 */ /* 0x008fc600078e0202 */
[----:B------:R1:W-:Y:S01]  /*54670*/  @P4 STG.E desc[UR34][R12.64], R218 ;  /* 0x000000da0c004986 */ /* 0x0003e2000c101922 */
[----:B------:R-:W-:-:S03]  /*54680*/  IMAD.WIDE R14, R146, 0x4, R4 ;  /* 0x00000004920e7825 */ /* 0x000fc600078e0204 */
[----:B------:R3:W-:Y:S01]  /*54690*/  @P3 STG.E desc[UR34][R10.64], R214 ;  /* 0x000000d60a003986 */ /* 0x0007e2000c101922 */
[----:B-1----:R-:W-:-:S04]  /*546a0*/  IMAD.WIDE R12, R146, 0x4, R8 ;  /* 0x00000004920c7825 */ /* 0x002fc800078e0208 */
[----:B---3--:R-:W-:Y:S02]  /*546b0*/  IMAD.WIDE R10, R146, 0x4, R6 ;  /* 0x00000004920a7825 */ /* 0x008fe400078e0206 */
[----:B------:R-:W3:Y:S01]  /*546c0*/  LDL.LU R146, [R1+0x13dc] ;  /* 0x0013dc0001927983 */ /* 0x000ee20000300800 */
[----:B------:R-:W-:Y:S01]  /*546d0*/  ISETP.LT.AND P6, PT, R154, UR4, !P5 ;  /* 0x000000049a007c0c */ /* 0x000fe2000efc1270 */
[----:B------:R-:W-:Y:S01]  /*546e0*/  VIADD R0, R23, 0xd6 ;  /* 0x000000d617007836 */ /* 0x000fe20000000000 */
[----:B------:R-:W-:Y:S01]  /*546f0*/  ISETP.LT.AND P1, PT, R156, UR4, !P5 ;  /* 0x000000049c007c0c */ /* 0x000fe2000ef21270 */
[----:B------:R-:W3:Y:S03]  /*54700*/  LDL.LU R150, [R1+0x13e0] ;  /* 0x0013e00001967983 */ /* 0x000ee60000300800 */
[----:B------:R-:W-:Y:S02]  /*54710*/  ISETP.GE.AND P0, PT, R0, UR5, PT ;  /* 0x0000000500007c0c */ /* 0x000fe4000bf06270 */
[----:B------:R-:W-:Y:S01]  /*54720*/  ISETP.LT.AND P5, PT, R155, UR4, !P5 ;  /* 0x000000049b007c0c */ /* 0x000fe2000efa1270 */
[----:B------:R-:W-:Y:S01]  /*54730*/  VIADD R0, R23, 0xd7 ;  /* 0x000000d717007836 */ /* 0x000fe20000000000 */
[----:B------:R-:W-:Y:S01]  /*54740*/  ISETP.LT.AND P4, PT, R152, UR4, !P0 ;  /* 0x0000000498007c0c */ /* 0x000fe2000c781270 */
[----:B------:R-:W-:-:S02]  /*54750*/  ULDC UR5, c[0x0][0x22c] ;  /* 0x00008b0000057ab9 */ /* 0x000fc40000000800 */
[----:B------:R4:W-:Y:S01]  /*54760*/  @P6 STG.E desc[UR34][R14.64], R210 ;  /* 0x000000d20e006986 */ /* 0x0009e2000c101922 */
[----:B------:R-:W-:-:S03]  /*54770*/  ISETP.LT.AND P6, PT, R154, UR4, !P0 ;  /* 0x000000049a007c0c */ /* 0x000fc6000c7c1270 */
[----:B------:R1:W-:Y:S01]  /*54780*/  @P1 STG.E desc[UR34][R10.64], R206 ;  /* 0x000000ce0a001986 */ /* 0x0003e2000c101922 */
[----:B------:R-:W-:Y:S02]  /*54790*/  ISETP.LT.AND P1, PT, R156, UR4, !P0 ;  /* 0x000000049c007c0c */ /* 0x000fe4000c721270 */
[----:B------:R-:W-:Y:S01]  /*547a0*/  ISETP.GE.AND P2, PT, R0, UR5, PT ;  /* 0x0000000500007c0c */ /* 0x000fe2000bf46270 */
[----:B------:R1:W-:Y:S01]  /*547b0*/  @P5 STG.E desc[UR34][R12.64], R202 ;  /* 0x000000ca0c005986 */ /* 0x0003e2000c101922 */
[----:B------:R-:W-:Y:S01]  /*547c0*/  ISETP.LT.AND P0, PT, R155, UR4, !P0 ;  /* 0x000000049b007c0c */ /* 0x000fe2000c701270 */
[----:B----4-:R-:W-:Y:S01]  /*547d0*/  IMAD.WIDE R14, R148, 0x4, R2 ;  /* 0x00000004940e7825 */ /* 0x010fe200078e0202 */
[----:B------:R-:W-:-:S03]  /*547e0*/  ULDC UR5, c[0x0][0x22c] ;  /* 0x00008b0000057ab9 */ /* 0x000fc60000000800 */
[----:B-1----:R-:W-:Y:S01]  /*547f0*/  IMAD.WIDE R10, R148, 0x4, R4 ;  /* 0x00000004940a7825 */ /* 0x002fe200078e0204 */
[----:B------:R-:W-:Y:S01]  /*54800*/  @P4 STG.E desc[UR34][R14.64], R231 ;  /* 0x000000e70e004986 */ /* 0x000fe2000c101922 */
[----:B------:R-:W-:Y:S02]  /*54810*/  ISETP.LT.AND P4, PT, R152, UR4, !P2 ;  /* 0x0000000498007c0c */ /* 0x000fe4000d781270 */
[----:B------:R-:W-:Y:S01]  /*54820*/  IMAD.WIDE R12, R148, 0x4, R6 ;  /* 0x00000004940c7825 */ /* 0x000fe200078e0206 */
[----:B------:R1:W-:Y:S03]  /*54830*/  @P6 STG.E desc[UR34][R10.64], R227 ;  /* 0x000000e30a006986 */ /* 0x0003e6000c101922 */
[----:B------:R-:W-:Y:S01]  /*54840*/  VIADD R0, R23, 0xd8 ;  /* 0x000000d817007836 */ /* 0x000fe20000000000 */
[----:B------:R-:W-:Y:S01]  /*54850*/  ISETP.LT.AND P5, PT, R154, UR4, !P2 ;  /* 0x000000049a007c0c */ /* 0x000fe2000d7a1270 */
[----:B------:R2:W-:Y:S01]  /*54860*/  @P1 STG.E desc[UR34][R12.64], R223 ;  /* 0x000000df0c001986 */ /* 0x0005e2000c101922 */
[----:B------:R-:W-:Y:S01]  /*54870*/  ISETP.LT.AND P1, PT, R156, UR4, !P2 ;  /* 0x000000049c007c0c */ /* 0x000fe2000d721270 */
[----:B-1----:R-:W-:-:S02]  /*54880*/  IMAD.WIDE R10, R148, 0x4, R8 ;  /* 0x00000004940a7825 */ /* 0x002fc400078e0208 */
[----:B------:R-:W4:Y:S01]  /*54890*/  LDL.LU R148, [R1+0x13e4] ;  /* 0x0013e40001947983 */ /* 0x000f220000300800 */
[----:B------:R-:W-:Y:S02]  /*548a0*/  ISETP.GE.AND P3, PT, R0, UR5, PT ;  /* 0x0000000500007c0c */ /* 0x000fe4000bf66270 */
[----:B------:R-:W-:Y:S01]  /*548b0*/  ISETP.LT.AND P2, PT, R155, UR4, !P2 ;  /* 0x000000049b007c0c */ /* 0x000fe2000d741270 */
[----:B------:R1:W-:Y:S01]  /*548c0*/  @P0 STG.E desc[UR34][R10.64], R219 ;  /* 0x000000db0a000986 */ /* 0x0003e2000c101922 */
[----:B------:R-:W-:Y:S01]  /*548d0*/  ISETP.LT.AND P0, PT, R152, UR4, !P3 ;  /* 0x0000000498007c0c */ /* 0x000fe2000df01270 */
[----:B--2---:R-:W-:Y:S01]  /*548e0*/  IMAD.WIDE R12, R147, 0x4, R2 ;  /* 0x00000004930c7825 */ /* 0x004fe200078e0202 */
[----:B------:R-:W-:-:S04]  /*548f0*/  ULDC UR5, c[0x0][0x22c] ;  /* 0x00008b0000057ab9 */ /* 0x000fc80000000800 */
[----:B------:R2:W-:Y:S01]  /*54900*/  @P4 STG.E desc[UR34][R12.64], R215 ;  /* 0x000000d70c004986 */ /* 0x0005e2000c101922 */
[----:B------:R-:W-:Y:S01]  /*54910*/  ISETP.LT.AND P4, PT, R154, UR4, !P3 ;  /* 0x000000049a007c0c */ /* 0x000fe2000df81270 */
[----:B------:R-:W-:-:S04]  /*54920*/  IMAD.WIDE R14, R147, 0x4, R4 ;  /* 0x00000004930e7825 */ /* 0x000fc800078e0204 */
[C---:B-1----:R-:W-:Y:S01]  /*54930*/  IMAD.WIDE R10, R147.reuse, 0x4, R6 ;  /* 0x00000004930a7825 */ /* 0x042fe200078e0206 */
[----:B------:R3:W-:Y:S03]  /*54940*/  @P5 STG.E desc[UR34][R14.64], R211 ;  /* 0x000000d30e005986 */ /* 0x0007e6000c101922 */
[----:B--2---:R-:W-:Y:S02]  /*54950*/  IMAD.WIDE R12, R147, 0x4, R8 ;  /* 0x00000004930c7825 */ /* 0x004fe400078e0208 */
[----:B------:R-:W2:Y:S04]  /*54960*/  LDL.LU R147, [R1+0x13f0] ;  /* 0x0013f00001937983 */ /* 0x000ea80000300800 */
[----:B------:R1:W-:Y:S01]  /*54970*/  @P1 STG.E desc[UR34][R10.64], R207 ;  /* 0x000000cf0a001986 */ /* 0x0003e2000c101922 */
[----:B---3--:R-:W-:-:S03]  /*54980*/  IMAD.WIDE R14, R146, 0x4, R2 ;  /* 0x00000004920e7825 */ /* 0x008fc600078e0202 */
        /* <DEDUP_REMOVED lines=13> */
[----:B------:R-:W-:Y:S01]  /*54a60*/  IMAD.WIDE R14, R150, 0x4, R4 ;  /* 0x00000004960e7825 */ /* 0x000fe200078e0204 */
[----:B------:R-:W-:Y:S01]  /*54a70*/  ISETP.LT.AND P0, PT, R154, UR4, !P6 ;  /* 0x000000049a007c0c */ /* 0x000fe2000f701270 */
[----:B------:R-:W-:Y:S01]  /*54a80*/  ULDC UR5, c[0x0][0x22c] ;  /* 0x00008b0000057ab9 */ /* 0x000fe20000000800 */
[----:B------:R-:W-:Y:S01]  /*54a90*/  ISETP.LT.AND P4, PT, R156, UR4, !P6 ;  /* 0x000000049c007c0c */ /* 0x000fe2000f781270 */
[----:B------:R1:W-:Y:S01]  /*54aa0*/  @P5 STG.E desc[UR34][R12.64], R188 ;  /* 0x000000bc0c005986 */ /* 0x0003e2000c101922 */
[----:B------:R-:W-:Y:S01]  /*54ab0*/  IMAD.WIDE R16, R150, 0x4, R6 ;  /* 0x0000000496107825 */ /* 0x000fe200078e0206 */
[----:B------:R-:W-:-:S02]  /*54ac0*/  ISETP.LT.AND P6, PT, R155, UR4, !P6 ;  /* 0x000000049b007c0c */ /* 0x000fc4000f7c1270 */
[----:B------:R-:W-:Y:S02]  /*54ad0*/  ISETP.GE.AND P1, PT, R0, UR5, PT ;  /* 0x0000000500007c0c */ /* 0x000fe4000bf26270 */
[----:B------:R4:W-:Y:S01]  /*54ae0*/  @P3 STG.E desc[UR34][R10.64], R184 ;  /* 0x000000b80a003986 */ /* 0x0009e2000c101922 */
[----:B-1----:R-:W-:Y:S01]  /*54af0*/  IMAD.WIDE R12, R150, 0x4, R2 ;  /* 0x00000004960c7825 */ /* 0x002fe200078e0202 */
[----:B------:R-:W-:Y:S01]  /*54b00*/  ISETP.LT.AND P3, PT, R154, UR4, !P1 ;  /* 0x000000049a007c0c */ /* 0x000fe2000cf61270 */
[----:B------:R-:W-:-:S03]  /*54b10*/  ULDC UR5, c[0x0][0x22c] ;  /* 0x00008b0000057ab9 */ /* 0x000fc60000000800 */
[----:B------:R1:W-:Y:S04]  /*54b20*/  @P2 STG.E desc[UR34][R12.64], R180 ;  /* 0x000000b40c002986 */ /* 0x0003e8000c101922 */
[----:B------:R1:W-:Y:S01]  /*54b30*/  @P0 STG.E desc[UR34][R14.64], R176 ;  /* 0x000000b00e000986 */ /* 0x0003e2000c101922 */
[----:B------:R-:W-:-:S03]  /*54b40*/  ISETP.LT.AND P2, PT, R156, UR4, !P1 ;  /* 0x000000049c007c0c */ /* 0x000fc6000cf41270 */
[----:B------:R1:W-:Y:S01]  /*54b50*/  @P4 STG.E desc[UR34][R16.64], R172 ;  /* 0x000000ac10004986 */ /* 0x0003e2000c101922 */
[----:B------:R-:W-:Y:S01]  /*54b60*/  ISETP.LT.AND P4, PT, R152, UR4, !P1 ;  /* 0x0000000498007c0c */ /* 0x000fe2000cf81270 */
[----:B----4-:R-:W-:Y:S01]  /*54b70*/  IMAD.WIDE R10, R150, 0x4, R8 ;  /* 0x00000004960a7825 */ /* 0x010fe200078e0208 */
[----:B------:R-:W-:-:S03]  /*54b80*/  ISETP.LT.AND P1, PT, R155, UR4, !P1 ;  /* 0x000000049b007c0c */ /* 0x000fc6000cf21270 */
[----:B------:R-:W-:Y:S01]  /*54b90*/  VIADD R0, R23, 0xdb ;  /* 0x000000db17007836 */ /* 0x000fe20000000000 */
[----:B------:R4:W-:Y:S01]  /*54ba0*/  @P6 STG.E desc[UR34][R10.64], R168 ;  /* 0x000000a80a006986 */ /* 0x0009e2000c101922 */
[----:B-1----:R-:W-:-:S04]  /*54bb0*/  IMAD.WIDE R12, R148, 0x4, R2 ;  /* 0x00000004940c7825 */ /* 0x002fc800078e0202 */
[----:B------:R-:W-:Y:S01]  /*54bc0*/  IMAD.WIDE R14, R148, 0x4, R4 ;  /* 0x00000004940e7825 */ /* 0x000fe200078e0204 */
[----:B------:R-:W-:-:S03]  /*54bd0*/  ISETP.GE.AND P5, PT, R0, UR5, PT ;  /* 0x0000000500007c0c */ /* 0x000fc6000bfa6270 */
[----:B------:R-:W-:-:S04]  /*54be0*/  IMAD.WIDE R16, R148, 0x4, R6 ;  /* 0x0000000494107825 */ /* 0x000fc800078e0206 */
[----:B----4-:R-:W-:Y:S01]  /*54bf0*/  IMAD.WIDE R10, R148, 0x4, R8 ;  /* 0x00000004940a7825 */ /* 0x010fe200078e0208 */
[----:B------:R-:W-:Y:S01]  /*54c00*/  @P4 STG.E desc[UR34][R12.64], R197 ;  /* 0x000000c50c004986 */ /* 0x000fe2000c101922 */
[----:B------:R-:W-:-:S03]  /*54c10*/  ULDC UR5, c[0x0][0x22c] ;  /* 0x00008b0000057ab9 */ /* 0x000fc60000000800 */
[----:B------:R-:W4:Y:S01]  /*54c20*/  LDL.LU R148, [R1+0x13e8] ;  /* 0x0013e80001947983 */ /* 0x000f220000300800 */
[----:B------:R-:W-:-:S03]  /*54c30*/  ISETP.LT.AND P4, PT, R154, UR4, !P5 ;  /* 0x000000049a007c0c */ /* 0x000fc6000ef81270 */
[----:B------:R1:W-:Y:S01]  /*54c40*/  @P3 STG.E desc[UR34][R14.64], R193 ;  /* 0x000000c10e003986 */ /* 0x0003e2000c101922 */
[----:B------:R-:W-:-:S03]  /*54c50*/  ISETP.LT.AND P3, PT, R156, UR4, !P5 ;  /* 0x000000049c007c0c */ /* 0x000fc6000ef61270 */
[----:B------:R-:W-:Y:S01]  /*54c60*/  @P2 STG.E desc[UR34][R16.64], R189 ;  /* 0x000000bd10002986 */ /* 0x000fe2000c101922 */
[----:B------:R-:W-:-:S03]  /*54c70*/  ISETP.LT.AND P2, PT, R152, UR4, !P5 ;  /* 0x0000000498007c0c */ /* 0x000fc6000ef41270 */
[----:B------:R1:W-:Y:S01]  /*54c80*/  @P1 STG.E desc[UR34][R10.64], R185 ;  /* 0x000000b90a001986 */ /* 0x0003e2000c101922 */
[----:B------:R-:W-:Y:S01]  /*54c90*/  ISETP.LT.AND P1, PT, R155, UR4, !P5 ;  /* 0x000000049b007c0c */ /* 0x000fe2000ef21270 */
[----:B--2---:R-:W-:-:S04]  /*54ca0*/  IMAD.WIDE R18, R147, 0x4, R2 ;  /* 0x0000000493127825 */ /* 0x004fc800078e0202 */
[----:B-1----:R-:W-:-:S04]  /*54cb0*/  IMAD.WIDE R14, R147, 0x4, R4 ;  /* 0x00000004930e7825 */ /* 0x002fc800078e0204 */
[----:B------:R-:W-:-:S04]  /*54cc0*/  IMAD.WIDE R12, R147, 0x4, R6 ;  /* 0x00000004930c7825 */ /* 0x000fc800078e0206 */
[----:B------:R-:W-:Y:S02]  /*54cd0*/  IMAD.WIDE R10, R147, 0x4, R8 ;  /* 0x00000004930a7825 */ /* 0x000fe400078e0208 */
[----:B------:R-:W2:Y:S04]  /*54ce0*/  LDL.LU R147, [R1+0x13d8] ;  /* 0x0013d80001937983 */ /* 0x000ea80000300800 */
[----:B------:R-:W-:Y:S04]  /*54cf0*/  @P2 STG.E desc[UR34][R18.64], R181 ;  /* 0x000000b512002986 */ /* 0x000fe8000c101922 */
[----:B------:R1:W-:Y:S04]  /*54d00*/  @P4 STG.E desc[UR34][R14.64], R177 ;  /* 0x000000b10e004986 */ /* 0x0003e8000c101922 */
[----:B------:R-:W-:Y:S04]  /*54d10*/  @P3 STG.E desc[UR34][R12.64], R173 ;  /* 0x000000ad0c003986 */ /* 0x000fe8000c101922 */
[----:B------:R1:W-:Y:S01]  /*54d20*/  @P1 STG.E desc[UR34][R10.64], R169 ;  /* 0x000000a90a001986 */ /* 0x0003e2000c101922 */
[----:B---3--:R-:W-:-:S04]  /*54d30*/  IMAD.WIDE R16, R146, 0x4, R2 ;  /* 0x0000000492107825 */ /* 0x008fc800078e0202 */
[----:B-1----:R-:W-:-:S04]  /*54d40*/  IMAD.WIDE R14, R146, 0x4, R4 ;  /* 0x00000004920e7825 */ /* 0x002fc800078e0204 */
[----:B------:R-:W-:-:S04]  /*54d50*/  IMAD.WIDE R10, R146, 0x4, R6 ;  /* 0x00000004920a7825 */ /* 0x000fc800078e0206 */
[----:B------:R-:W-:Y:S02]  /*54d60*/  IMAD.WIDE R12, R146, 0x4, R8 ;  /* 0x00000004920c7825 */ /* 0x000fe400078e0208 */
[----:B------:R-:W3:Y:S02]  /*54d70*/  LDL.LU R146, [R1+0x13d0] ;  /* 0x0013d00001927983 */ /* 0x000ee40000300800 */
[----:B------:R-:W-:-:S05]  /*54d80*/  VIADD R0, R23, 0xdc ;  /* 0x000000dc17007836 */ /* 0x000fca0000000000 */
[----:B------:R-:W-:Y:S01]  /*54d90*/  ISETP.GE.AND P0, PT, R0, UR5, PT ;  /* 0x0000000500007c0c */ /* 0x000fe2000bf06270 */
[C---:B------:R-:W-:Y:S01]  /*54da0*/  VIADD R0, R23.reuse, 0xdd ;  /* 0x000000dd17007836 */ /* 0x040fe20000000000 */
[----:B------:R-:W-:Y:S02]  /*54db0*/  ULDC UR5, c[0x0][0x22c] ;  /* 0x00008b0000057ab9 */ /* 0x000fe40000000800 */
[----:B------:R-:W-:Y:S02]  /*54dc0*/  ISETP.LT.AND P6, PT, R152, UR4, !P0 ;  /* 0x0000000498007c0c */ /* 0x000fe4000c7c1270 */
[----:B------:R-:W-:Y:S02]  /*54dd0*/  ISETP.GE.AND P5, PT, R0, UR5, PT ;  /* 0x0000000500007c0c */ /* 0x000fe4000bfa6270 */
[----:B------:R-:W-:Y:S02]  /*54de0*/  ISETP.LT.AND P1, PT, R154, UR4, !P0 ;  /* 0x000000049a007c0c */ /* 0x000fe4000c721270 */
[----:B------:R-:W-:Y:S01]  /*54df0*/  ISETP.LT.AND P3, PT, R156, UR4, !P0 ;  /* 0x000000049c007c0c */ /* 0x000fe2000c761270 */
[----:B------:R-:W-:Y:S01]  /*54e00*/  VIADD R0, R23, 0xde ;  /* 0x000000de17007836 */ /* 0x000fe20000000000 */
[----:B------:R-:W-:Y:S01]  /*54e10*/  ISETP.LT.AND P0, PT, R155, UR4, !P0 ;  /* 0x000000049b007c0c */ /* 0x000fe2000c701270 */
[----:B------:R-:W-:Y:S01]  /*54e20*/  ULDC UR5, c[0x0][0x22c] ;  /* 0x00008b0000057ab9 */ /* 0x000fe20000000800 */
[----:B------:R-:W-:-:S03]  /*54e30*/  ISETP.LT.AND P4, PT, R152, UR4, !P5 ;  /* 0x0000000498007c0c */ /* 0x000fc6000ef81270 */
[----:B------:R4:W-:Y:S01]  /*54e40*/  @P6 STG.E desc[UR34][R16.64], R198 ;  /* 0x000000c610006986 */ /* 0x0009e2000c101922 */
[----:B------:R-:W-:-:S03]  /*54e50*/  ISETP.LT.AND P6, PT, R154, UR4, !P5 ;  /* 0x000000049a007c0c */ /* 0x000fc6000efc1270 */
[----:B------:R1:W-:Y:S01]  /*54e60*/  @P1 STG.E desc[UR34][R14.64], R194 ;  /* 0x000000c20e001986 */ /* 0x0003e2000c101922 */
[----:B------:R-:W-:Y:S01]  /*54e70*/  ISETP.GE.AND P2, PT, R0, UR5, PT ;  /* 0x0000000500007c0c */ /* 0x000fe2000bf46270 */
[----:B------:R-:W-:Y:S01]  /*54e80*/  VIADD R22, R23, 0xdf ;  /* 0x000000df17167836 */ /* 0x000fe20000000000 */
[----:B------:R-:W-:Y:S01]  /*54e90*/  ULDC UR5, c[0x0][0x22c] ;  /* 0x00008b0000057ab9 */ /* 0x000fe20000000800 */
[----:B------:R2:W-:Y:S04]  /*54ea0*/  @P3 STG.E desc[UR34][R10.64], R190 ;  /* 0x000000be0a003986 */ /* 0x0005e8000c101922 */
[----:B------:R2:W-:Y:S01]  /*54eb0*/  @P0 STG.E desc[UR34][R12.64], R186 ;  /* 0x000000ba0c000986 */ /* 0x0005e2000c101922 */
[----:B------:R-:W-:Y:S02]  /*54ec0*/  ISETP.LT.AND P0, PT, R152, UR4, !P2 ;  /* 0x0000000498007c0c */ /* 0x000fe4000d701270 */
[----:B------:R-:W-:Y:S01]  /*54ed0*/  ISETP.LT.AND P1, PT, R154, UR4, !P2 ;  /* 0x000000049a007c0c */ /* 0x000fe2000d721270 */
[----:B----4-:R-:W-:-:S04]  /*54ee0*/  IMAD.WIDE R16, R148, 0x4, R2 ;  /* 0x0000000494107825 */ /* 0x010fc800078e0202 */
[C---:B------:R-:W-:Y:S01]  /*54ef0*/  IMAD.WIDE R18, R148.reuse, 0x4, R4 ;  /* 0x0000000494127825 */ /* 0x040fe200078e0204 */
[----:B------:R4:W-:Y:S03]  /*54f00*/  @P4 STG.E desc[UR34][R16.64], R182 ;  /* 0x000000b610004986 */ /* 0x0009e6000c101922 */
[----:B------:R-:W-:-:S04]  /*54f10*/  IMAD.WIDE R20, R148, 0x4, R6 ;  /* 0x0000000494147825 */ /* 0x000fc800078e0206 */
[----:B-1----:R-:W-:Y:S02]  /*54f20*/  IMAD.WIDE R14, R148, 0x4, R8 ;  /* 0x00000004940e7825 */ /* 0x002fe400078e0208 */
[----:B------:R-:W3:Y:S01]  /*54f30*/  LDL.LU R148, [R1+0x13cc] ;  /* 0x0013cc0001947983 */ /* 0x000ee20000300800 */
[C---:B------:R-:W-:Y:S02]  /*54f40*/  ISETP.LT.AND P4, PT, R156.reuse, UR4, !P5 ;  /* 0x000000049c007c0c */ /* 0x040fe4000ef81270 */
[----:B------:R-:W-:Y:S01]  /*54f50*/  ISETP.LT.AND P5, PT, R155, UR4, !P5 ;  /* 0x000000049b007c0c */ /* 0x000fe2000efa1270 */
[----:B------:R1:W-:Y:S01]  /*54f60*/  @P6 STG.E desc[UR34][R18.64], R178 ;  /* 0x000000b212006986 */ /* 0x0003e2000c101922 */
[----:B------:R-:W-:-:S09]  /*54f70*/  ISETP.LT.AND P6, PT, R156, UR4, !P2 ;  /* 0x000000049c007c0c */ /* 0x000fd2000d7c1270 */
[----:B------:R-:W-:Y:S04]  /*54f80*/  @P4 STG.E desc[UR34][R20.64], R174 ;  /* 0x000000ae14004986 */ /* 0x000fe8000c101922 */
[----:B------:R3:W-:Y:S01]  /*54f90*/  @P5 STG.E desc[UR34][R14.64], R170 ;  /* 0x000000aa0e005986 */ /* 0x0007e2000c101922 */
[----:B--2---:R-:W-:-:S04]  /*54fa0*/  IMAD.WIDE R10, R147, 0x4, R2 ;  /* 0x00000004930a7825 */ /* 0x004fc800078e0202 */
[----:B------:R-:W-:-:S04]  /*54fb0*/  IMAD.WIDE R12, R147, 0x4, R4 ;  /* 0x00000004930c7825 */ /* 0x000fc800078e0204 */
[----:B----4-:R-:W-:-:S04]  /*54fc0*/  IMAD.WIDE R16, R147, 0x4, R6 ;  /* 0x0000000493107825 */ /* 0x010fc800078e0206 */
[----:B-1----:R-:W-:Y:S02]  /*54fd0*/  IMAD.WIDE R18, R147, 0x4, R8 ;  /* 0x0000000493127825 */ /* 0x002fe400078e0208 */
[----:B------:R-:W2:Y:S04]  /*54fe0*/  LDL.LU R147, [R1+0x13c8] ;  /* 0x0013c80001937983 */ /* 0x000ea80000300800 */
[----:B------:R1:W-:Y:S04]  /*54ff0*/  @P0 STG.E desc[UR34][R10.64], R199 ;  /* 0x000000c70a000986 */ /* 0x0003e8000c101922 */
[----:B------:R4:W-:Y:S04]  /*55000*/  @P1 STG.E desc[UR34][R12.64], R195 ;  /* 0x000000c30c001986 */ /* 0x0009e8000c101922 */
[----:B------:R4:W-:Y:S01]  /*55010*/  @P6 STG.E desc[UR34][R16.64], R191 ;  /* 0x000000bf10006986 */ /* 0x0009e2000c101922 */
[----:B---3--:R-:W-:-:S04]  /*55020*/  IMAD.WIDE R14, R146, 0x4, R2 ;  /* 0x00000004920e7825 */ /* 0x008fc800078e0202 */
[----:B-1----:R-:W-:-:S04]  /*55030*/  IMAD.WIDE R10, R146, 0x4, R4 ;  /* 0x00000004920a7825 */ /* 0x002fc800078e0204 */
[----:B----4-:R-:W-:-:S04]  /*55040*/  IMAD.WIDE R12, R146, 0x4, R6 ;  /* 0x00000004920c7825 */ /* 0x010fc800078e0206 */
[----:B------:R-:W-:Y:S02]  /*55050*/  IMAD.WIDE R16, R146, 0x4, R8 ;  /* 0x0000000492107825 */ /* 0x000fe400078e0208 */
[----:B------:R-:W3:Y:S01]  /*55060*/  LDL.LU R146, [R1+0x13c0] ;  /* 0x0013c00001927983 */ /* 0x000ee20000300800 */
[----:B------:R-:W-:Y:S01]  /*55070*/  ISETP.GE.AND P3, PT, R22, UR5, PT ;  /* 0x0000000516007c0c */ /* 0x000fe2000bf66270 */
[----:B------:R-:W-:Y:S01]  /*55080*/  VIADD R0, R23, 0xe0 ;  /* 0x000000e017007836 */ /* 0x000fe20000000000 */
[----:B------:R-:W-:Y:S01]  /*55090*/  ISETP.LT.AND P2, PT, R155, UR4, !P2 ;  /* 0x000000049b007c0c */ /* 0x000fe2000d741270 */
[----:B------:R-:W-:Y:S01]  /*550a0*/  ULDC UR5, c[0x0][0x22c] ;  /* 0x00008b0000057ab9 */ /* 0x000fe20000000800 */
[----:B------:R-:W-:Y:S01]  /*550b0*/  ISETP.LT.AND P5, PT, R152, UR4, !P3 ;  /* 0x0000000498007c0c */ /* 0x000fe2000dfa1270 */
[----:B------:R-:W4:Y:S01]  /*550c0*/  LDL.LU R150, [R1+0x13bc] ;  /* 0x0013bc0001967983 */ /* 0x000f220000300800 */
[----:B------:R-:W-:Y:S02]  /*550d0*/  ISETP.LT.AND P1, PT, R154, UR4, !P3 ;  /* 0x000000049a007c0c */ /* 0x000fe4000df21270 */
[----:B------:R-:W-:-:S02]  /*550e0*/  ISETP.LT.AND P6, PT, R156, UR4, !P3 ;  /* 0x000000049c007c0c */ /* 0x000fc4000dfc1270 */
[----:B------:R-:W-:Y:S02]  /*550f0*/  ISETP.GE.AND P4, PT, R0, UR5, PT ;  /* 0x0000000500007c0c */ /* 0x000fe4000bf86270 */
[----:B------:R-:W-:-:S03]  /*55100*/  ISETP.LT.AND P3, PT, R155, UR4, !P3 ;  /* 0x000000049b007c0c */ /* 0x000fc6000df61270 */
[----:B------:R-:W-:Y:S01]  /*55110*/  @P2 STG.E desc[UR34][R18.64], R187 ;  /* 0x000000bb12002986 */ /* 0x000fe2000c101922 */
[----:B------:R-:W-:Y:S01]  /*55120*/  VIADD R0, R23, 0xe1 ;  /* 0x000000e117007836 */ /* 0x000fe20000000000 */
[----:B------:R-:W-:Y:S02]  /*55130*/  ULDC UR5, c[0x0][0x22c] ;  /* 0x00008b0000057ab9 */ /* 0x000fe40000000800 */
[----:B------:R1:W-:Y:S01]  /*55140*/  @P5 STG.E desc[UR34][R14.64], R183 ;  /* 0x000000b70e005986 */ /* 0x0003e2000c101922 */
[----:B------:R-:W-:-:S03]  /*55150*/  ISETP.LT.AND P5, PT, R152, UR4, !P4 ;  /* 0x0000000498007c0c */ /* 0x000fc6000e7a1270 */
[----:B------:R1:W-:Y:S01]  /*55160*/  @P1 STG.E desc[UR34][R10.64], R179 ;  /* 0x000000b30a001986 */ /* 0x0003e2000c101922 */
[----:B------:R-:W-:-:S03]  /*55170*/  ISETP.LT.AND P1, PT, R154, UR4, !P4 ;  /* 0x000000049a007c0c */ /* 0x000fc6000e721270 */
[----:B------:R1:W-:Y:S01]  /*55180*/  @P6 STG.E desc[UR34][R12.64], R175 ;  /* 0x000000af0c006986 */ /* 0x0003e2000c101922 */
[----:B------:R-:W-:Y:S02]  /*55190*/  ISETP.GE.AND P0, PT, R0, UR5, PT ;  /* 0x0000000500007c0c */ /* 0x000fe4000bf06270 */
[----:B------:R-:W-:Y:S01]  /*551a0*/  ISETP.LT.AND P6, PT, R156, UR4, !P4 ;  /* 0x000000049c007c0c */ /* 0x000fe2000e7c1270 */
[----:B------:R2:W-:Y:S01]  /*551b0*/  @P3 STG.E desc[UR34][R16.64], R171 ;  /* 0x000000ab10003986 */ /* 0x0005e2000c101922 */
[----:B------:R-:W-:Y:S01]  /*551c0*/  ISETP.LT.AND P4, PT, R155, UR4, !P4 ;  /* 0x000000049b007c0c */ /* 0x000fe2000e781270 */
[----:B-1----:R-:W-:-:S04]  /*551d0*/  IMAD.WIDE R14, R148, 0x4, R2 ;  /* 0x00000004940e7825 */ /* 0x002fc800078e0202 */
[----:B------:R-:W-:-:S04]  /*551e0*/  IMAD.WIDE R18, R148, 0x4, R4 ;  /* 0x0000000494127825 */ /* 0x000fc800078e0204 */
[----:B------:R-:W-:-:S04]  /*551f0*/  IMAD.WIDE R10, R148, 0x4, R6 ;  /* 0x00000004940a7825 */ /* 0x000fc800078e0206 */
[----:B------:R-:W-:Y:S01]  /*55200*/  IMAD.WIDE R12, R148, 0x4, R8 ;  /* 0x00000004940c7825 */ /* 0x000fe200078e0208 */
[----:B------:R-:W-:Y:S01]  /*55210*/  ULDC UR5, c[0x0][0x22c] ;  /* 0x00008b0000057ab9 */ /* 0x000fe20000000800 */
[----:B------:R-:W4:Y:S01]  /*55220*/  LDL.LU R148, [R1+0x13b8] ;  /* 0x0013b80001947983 */ /* 0x000f220000300800 */
[----:B------:R-:W-:-:S03]  /*55230*/  ISETP.LT.AND P3, PT, R152, UR4, !P0 ;  /* 0x0000000498007c0c */ /* 0x000fc6000c761270 */
[----:B------:R1:W-:Y:S04]  /*55240*/  @P5 STG.E desc[UR34][R14.64], R164 ;  /* 0x000000a40e005986 */ /* 0x0003e8000c101922 */
[----:B------:R1:W-:Y:S01]  /*55250*/  @P1 STG.E desc[UR34][R18.64], R160 ;  /* 0x000000a012001986 */ /* 0x0003e2000c101922 */
[----:B------:R-:W-:-:S03]  /*55260*/  ISETP.LT.AND P1, PT, R154, UR4, !P0 ;  /* 0x000000049a007c0c */ /* 0x000fc6000c721270 */
[----:B------:R3:W-:Y:S04]  /*55270*/  @P6 STG.E desc[UR34][R10.64], R128 ;  /* 0x000000800a006986 */ /* 0x0007e8000c101922 */
[----:B------:R3:W-:Y:S01]  /*55280*/  @P4 STG.E desc[UR34][R12.64], R24 ;  /* 0x000000180c004986 */ /* 0x0007e2000c101922 */
[----:B--2---:R-:W-:-:S04]  /*55290*/  IMAD.WIDE R16, R147, 0x4, R2 ;  /* 0x0000000493107825 */ /* 0x004fc800078e0202 */
[----:B-1----:R-:W-:-:S04]  /*552a0*/  IMAD.WIDE R14, R147, 0x4, R4 ;  /* 0x00000004930e7825 */ /* 0x002fc800078e0204 */
[----:B------:R-:W-:-:S04]  /*552b0*/  IMAD.WIDE R18, R147, 0x4, R6 ;  /* 0x0000000493127825 */ /* 0x000fc800078e0206 */
[----:B------:R-:W-:Y:S02]  /*552c0*/  IMAD.WIDE R20, R147, 0x4, R8 ;  /* 0x0000000493147825 */ /* 0x000fe400078e0208 */
[----:B------:R-:W2:Y:S04]  /*552d0*/  LDL.LU R147, [R1+0x13ac] ;  /* 0x0013ac0001937983 */ /* 0x000ea80000300800 */
[----:B------:R-:W-:Y:S04]  /*552e0*/  @P3 STG.E desc[UR34][R16.64], R28 ;  /* 0x0000001c10003986 */ /* 0x000fe8000c101922 */
[----:B------:R1:W-:Y:S01]  /*552f0*/  @P1 STG.E desc[UR34][R14.64], R32 ;  /* 0x000000200e001986 */ /* 0x0003e2000c101922 */
[----:B---3--:R-:W-:-:S04]  /*55300*/  IMAD.WIDE R10, R146, 0x4, R2 ;  /* 0x00000004920a7825 */ /* 0x008fc800078e0202 */
[----:B------:R-:W-:-:S04]  /*55310*/  IMAD.WIDE R12, R146, 0x4, R4 ;  /* 0x00000004920c7825 */ /* 0x000fc800078e0204 */
[----:B-1----:R-:W-:-:S04]  /*55320*/  IMAD.WIDE R14, R146, 0x4, R6 ;  /* 0x00000004920e7825 */ /* 0x002fc800078e0206 */
[----:B------:R-:W-:Y:S02]  /*55330*/  IMAD.WIDE R16, R146, 0x4, R8 ;  /* 0x0000000492107825 */ /* 0x000fe400078e0208 */
[----:B------:R-:W3:Y:S02]  /*55340*/  LDL.LU R146, [R1+0x13a8] ;  /* 0x0013a80001927983 */ /* 0x000ee40000300800 */
[----:B------:R-:W-:Y:S01]  /*55350*/  VIADD R0, R23, 0xe2 ;  /* 0x000000e217007836 */ /* 0x000fe20000000000 */
[----:B------:R-:W-:Y:S02]  /*55360*/  ISETP.LT.AND P4, PT, R156, UR4, !P0 ;  /* 0x000000049c007c0c */ /* 0x000fe4000c781270 */
[----:B------:R-:W-:Y:S02]  /*55370*/  ISETP.LT.AND P0, PT, R155, UR4, !P0 ;  /* 0x000000049b007c0c */ /* 0x000fe4000c701270 */
[----:B------:R-:W-:Y:S01]  /*55380*/  ISETP.GE.AND P2, PT, R0, UR5, PT ;  /* 0x0000000500007c0c */ /* 0x000fe2000bf46270 */
[----:B------:R-:W-:Y:S01]  /*55390*/  VIADD R0, R23, 0xe3 ;  /* 0x000000e317007836 */ /* 0x000fe20000000000 */
[----:B------:R-:W-:-:S02]  /*553a0*/  ULDC UR5, c[0x0][0x22c] ;  /* 0x00008b0000057ab9 */ /* 0x000fc40000000800 */
[----:B------:R-:W-:Y:S02]  /*553b0*/  ISETP.LT.AND P3, PT, R152, UR4, !P2 ;  /* 0x0000000498007c0c */ /* 0x000fe4000d761270 */
[----:B------:R-:W-:Y:S02]  /*553c0*/  ISETP.LT.AND P6, PT, R154, UR4, !P2 ;  /* 0x000000049a007c0c */ /* 0x000fe4000d7c1270 */
[----:B------:R-:W-:Y:S01]  /*553d0*/  ISETP.GE.AND P5, PT, R0, UR5, PT ;  /* 0x0000000500007c0c */ /* 0x000fe2000bfa6270 */
[----:B------:R4:W-:Y:S01]  /*553e0*/  @P4 STG.E desc[UR34][R18.64], R52 ;  /* 0x0000003412004986 */ /* 0x0009e2000c101922 */
[----:B------:R-:W-:Y:S01]  /*553f0*/  VIADD R0, R23, 0xe4 ;  /* 0x000000e417007836 */ /* 0x000fe20000000000 */
[----:B------:R-:W-:Y:S02]  /*55400*/  ULDC UR5, c[0x0][0x22c] ;  /* 0x00008b0000057ab9 */ /* 0x000fe40000000800 */
[----:B------:R1:W-:Y:S01]  /*55410*/  @P0 STG.E desc[UR34][R20.64], R48 ;  /* 0x0000003014000986 */ /* 0x0003e2000c101922 */
[----:B------:R-:W-:-:S02]  /*55420*/  ISETP.LT.AND P0, PT, R156, UR4, !P2 ;  /* 0x000000049c007c0c */ /* 0x000fc4000d701270 */
[C---:B------:R-:W-:Y:S01]  /*55430*/  ISETP.LT.AND P2, PT, R155.reuse, UR4, !P2 ;  /* 0x000000049b007c0c */ /* 0x040fe2000d741270 */
[----:B------:R1:W-:Y:S01]  /*55440*/  @P3 STG.E desc[UR34][R10.64], R165 ;  /* 0x000000a50a003986 */ /* 0x0003e2000c101922 */
[----:B------:R-:W-:Y:S02]  /*55450*/  ISETP.LT.AND P3, PT, R152, UR4, !P5 ;  /* 0x0000000498007c0c */ /* 0x000fe4000ef61270 */
[----:B------:R-:W-:Y:S01]  /*55460*/  ISETP.LT.AND P4, PT, R154, UR4, !P5 ;  /* 0x000000049a007c0c */ /* 0x000fe2000ef81270 */
[----:B------:R1:W-:Y:S01]  /*55470*/  @P6 STG.E desc[UR34][R12.64], R161 ;  /* 0x000000a10c006986 */ /* 0x0003e2000c101922 */
[----:B----4-:R-:W-:Y:S01]  /*55480*/  IMAD.WIDE R18, R150, 0x4, R2 ;  /* 0x0000000496127825 */ /* 0x010fe200078e0202 */
[----:B------:R-:W-:Y:S01]  /*55490*/  ISETP.GE.AND P1, PT, R0, UR5, PT ;  /* 0x0000000500007c0c */ /* 0x000fe2000bf26270 */
[----:B------:R-:W-:Y:S01]  /*554a0*/  ULDC UR5, c[0x0][0x22c] ;  /* 0x00008b0000057ab9 */ /* 0x000fe20000000800 */
[----:B------:R-:W-:Y:S01]  /*554b0*/  ISETP.LT.AND P6, PT, R156, UR4, !P5 ;  /* 0x000000049c007c0c */ /* 0x000fe2000efc1270 */
[----:B-1----:R-:W-:Y:S01]  /*554c0*/  IMAD.WIDE R20, R150, 0x4, R4 ;  /* 0x0000000496147825 */ /* 0x002fe200078e0204 */
[----:B------:R1:W-:Y:S01]  /*554d0*/  @P0 STG.E desc[UR34][R14.64], R129 ;  /* 0x000000810e000986 */ /* 0x0003e2000c101922 */
[----:B------:R-:W-:-:S03]  /*554e0*/  ISETP.LT.AND P5, PT, R155, UR4, !P5 ;  /* 0x000000049b007c0c */ /* 0x000fc6000efa1270 */
[----:B------:R4:W-:Y:S01]  /*554f0*/  @P2 STG.E desc[UR34][R16.64], R25 ;  /* 0x0000001910002986 */ /* 0x0009e2000c101922 */
[----:B------:R-:W-:-:S03]  /*55500*/  ISETP.LT.AND P2, PT, R152, UR4, !P1 ;  /* 0x0000000498007c0c */ /* 0x000fc6000cf41270 */
[----:B------:R4:W-:Y:S01]  /*55510*/  @P3 STG.E desc[UR34][R18.64], R29 ;  /* 0x0000001d12003986 */ /* 0x0009e2000c101922 */
[----:B------:R-:W-:-:S03]  /*55520*/  ISETP.LT.AND P3, PT, R154, UR4, !P1 ;  /* 0x000000049a007c0c */ /* 0x000fc6000cf61270 */
[----:B------:R-:W-:Y:S01]  /*55530*/  @P4 STG.E desc[UR34][R20.64], R33 ;  /* 0x0000002114004986 */ /* 0x000fe2000c101922 */
[----:B------:R-:W-:Y:S01]  /*55540*/  ISETP.LT.AND P4, PT, R156, UR4, !P1 ;  /* 0x000000049c007c0c */ /* 0x000fe2000cf81270 */
[----:B------:R-:W-:-:S04]  /*55550*/  IMAD.WIDE R10, R150, 0x4, R6 ;  /* 0x00000004960a7825 */ /* 0x000fc800078e0206 */
[----:B------:R-:W-:Y:S02]  /*55560*/  VIADD R0, R23, 0xe5 ;  /* 0x000000e517007836 */ /* 0x000fe40000000000 */
[----:B------:R-:W-:Y:S01]  /*55570*/  IMAD.WIDE R12, R150, 0x4, R8 ;  /* 0x00000004960c7825 */ /* 0x000fe200078e0208 */
[----:B------:R4:W-:Y:S03]  /*55580*/  @P6 STG.E desc[UR34][R10.64], R53 ;  /* 0x000000350a006986 */ /* 0x0009e6000c101922 */
[----:B-1----:R-:W-:Y:S01]  /*55590*/  IMAD.WIDE R14, R148, 0x4, R2 ;  /* 0x00000004940e7825 */ /* 0x002fe200078e0202 */
[----:B------:R-:W-:-:S03]  /*555a0*/  ISETP.GE.AND P0, PT, R0, UR5, PT ;  /* 0x0000000500007c0c */ /* 0x000fc6000bf06270 */
[C---:B----4-:R-:W-:Y:S01]  /*555b0*/  IMAD.WIDE R16, R148.reuse, 0x4, R4 ;  /* 0x0000000494107825 */ /* 0x050fe200078e0204 */
[----:B------:R1:W-:Y:S03]  /*555c0*/  @P5 STG.E desc[UR34][R12.64], R49 ;  /* 0x000000310c005986 */ /* 0x0003e6000c101922 */
[C---:B------:R-:W-:Y:S01]  /*555d0*/  IMAD.WIDE R18, R148.reuse, 0x4, R6 ;  /* 0x0000000494127825 */ /* 0x040fe200078e0206 */
[----:B------:R4:W-:Y:S03]  /*555e0*/  @P2 STG.E desc[UR34][R14.64], R166 ;  /* 0x000000a60e002986 */ /* 0x0009e6000c101922 */
[----:B------:R-:W-:Y:S01]  /*555f0*/  IMAD.WIDE R10, R148, 0x4, R8 ;  /* 0x00000004940a7825 */ /* 0x000fe200078e0208 */
[----:B------:R-:W-:Y:S01]  /*55600*/  ISETP.LT.AND P1, PT, R155, UR4, !P1 ;  /* 0x000000049b007c0c */ /* 0x000fe2000cf21270 */
[----:B------:R-:W3:Y:S01]  /*55610*/  LDL.LU R148, [R1+0x13a0] ;  /* 0x0013a00001947983 */ /* 0x000ee20000300800 */
[----:B------:R-:W-:Y:S01]  /*55620*/  ISETP.LT.AND P2, PT, R152, UR4, !P0 ;  /* 0x0000000498007c0c */ /* 0x000fe2000c741270 */
[----:B--2---:R-:W-:-:S02]  /*55630*/  IMAD.WIDE R20, R147, 0x4, R2 ;  /* 0x0000000493147825 */ /* 0x004fc400078e0202 */
[----:B------:R2:W-:Y:S01]  /*55640*/  @P3 STG.E desc[UR34][R16.64], R162 ;  /* 0x000000a210003986 */ /* 0x0005e2000c101922 */
[----:B------:R-:W-:-:S03]  /*55650*/  ULDC UR5, c[0x0][0x22c] ;  /* 0x00008b0000057ab9 */ /* 0x000fc60000000800 */
[----:B------:R3:W-:Y:S01]  /*55660*/  @P4 STG.E desc[UR34][R18.64], R130 ;  /* 0x0000008212004986 */ /* 0x0007e2000c101922 */
[----:B------:R-:W-:Y:S01]  /*55670*/  ISETP.LT.AND P4, PT, R154, UR4, !P0 ;  /* 0x000000049a007c0c */ /* 0x000fe2000c781270 */
[----:B-1----:R-:W-:-:S04]  /*55680*/  IMAD.WIDE R12, R147, 0x4, R4 ;  /* 0x00000004930c7825 */ /* 0x002fc800078e0204 */
[----:B----4-:R-:W-:-:S04]  /*55690*/  IMAD.WIDE R14, R147, 0x4, R6 ;  /* 0x00000004930e7825 */ /* 0x010fc800078e0206 */
[----:B--2---:R-:W-:Y:S02]  /*556a0*/  IMAD.WIDE R16, R147, 0x4, R8 ;  /* 0x0000000493107825 */ /* 0x004fe400078e0208 */
        /* <DEDUP_REMOVED lines=9> */
[----:B------:R-:W-:Y:S02]  /*55740*/  ISETP.LT.AND P5, PT, R156, UR4, !P0 ;  /* 0x000000049c007c0c */ /* 0x000fe4000c7a1270 */
[----:B------:R-:W-:Y:S01]  /*55750*/  ISETP.LT.AND P0, PT, R155, UR4, !P0 ;  /* 0x000000049b007c0c */ /* 0x000fe2000c701270 */
[C---:B------:R-:W-:Y:S01]  /*55760*/  VIADD R0, R23.reuse, 0xe6 ;  /* 0x000000e617007836 */ /* 0x040fe20000000000 */
[----:B------:R-:W4:Y:S04]  /*55770*/  LDL.LU R150, [R1+0x1388] ;  /* 0x0013880001967983 */ /* 0x000f280000300800 */
[----:B------:R-:W-:Y:S01]  /*55780*/  ISETP.GE.AND P6, PT, R0, UR5, PT ;  /* 0x0000000500007c0c */ /* 0x000fe2000bfc6270 */
[----:B------:R-:W-:Y:S01]  /*55790*/  VIADD R0, R23, 0xe7 ;  /* 0x000000e717007836 */ /* 0x000fe20000000000 */
[----:B------:R-:W-:-:S02]  /*557a0*/  ULDC UR5, c[0x0][0x22c] ;  /* 0x00008b0000057ab9 */ /* 0x000fc40000000800 */
[----:B------:R-:W-:Y:S01]  /*557b0*/  ISETP.LT.AND P3, PT, R152, UR4, !P6 ;  /* 0x0000000498007c0c */ /* 0x000fe2000f761270 */
[----:B------:R1:W-:Y:S01]  /*557c0*/  @P5 STG.E desc[UR34][R14.64], R54 ;  /* 0x000000360e005986 */ /* 0x0003e2000c101922 */
[----:B------:R-:W-:Y:S02]  /*557d0*/  ISETP.GE.AND P1, PT, R0, UR5, PT ;  /* 0x0000000500007c0c */ /* 0x000fe4000bf26270 */
[----:B------:R-:W-:Y:S01]  /*557e0*/  ISETP.LT.AND P2, PT, R154, UR4, !P6 ;  /* 0x000000049a007c0c */ /* 0x000fe2000f741270 */
[----:B------:R1:W-:Y:S01]  /*557f0*/  @P0 STG.E desc[UR34][R16.64], R50 ;  /* 0x0000003210000986 */ /* 0x0003e2000c101922 */
[----:B------:R-:W-:Y:S01]  /*55800*/  ISETP.LT.AND P0, PT, R156, UR4, !P6 ;  /* 0x000000049c007c0c */ /* 0x000fe2000f701270 */
[----:B------:R-:W-:Y:S01]  /*55810*/  VIADD R0, R23, 0xe8 ;  /* 0x000000e817007836 */ /* 0x000fe20000000000 */
[----:B------:R-:W-:Y:S01]  /*55820*/  ISETP.LT.AND P6, PT, R155, UR4, !P6 ;  /* 0x000000049b007c0c */ /* 0x000fe2000f7c1270 */
[----:B------:R-:W-:Y:S01]  /*55830*/  ULDC UR5, c[0x0][0x22c] ;  /* 0x00008b0000057ab9 */ /* 0x000fe20000000800 */
[----:B------:R-:W-:-:S02]  /*55840*/  ISETP.LT.AND P5, PT, R152, UR4, !P1 ;  /* 0x0000000498007c0c */ /* 0x000fc4000cfa1270 */
[----:B------:R-:W-:Y:S01]  /*55850*/  ISETP.LT.AND P4, PT, R154, UR4, !P1 ;  /* 0x000000049a007c0c */ /* 0x000fe2000cf81270 */
[----:B------:R-:W-:Y:S01]  /*55860*/  @P3 STG.E desc[UR34][R18.64], R167 ;  /* 0x000000a712003986 */ /* 0x000fe2000c101922 */
[----:B------:R-:W-:-:S03]  /*55870*/  ISETP.GE.AND P3, PT, R0, UR5, PT ;  /* 0x0000000500007c0c */ /* 0x000fc6000bf66270 */
[----:B------:R1:W-:Y:S04]  /*55880*/  @P2 STG.E desc[UR34][R10.64], R163 ;  /* 0x000000a30a002986 */ /* 0x0003e8000c101922 */
[----:B------:R-:W-:Y:S01]  /*55890*/  @P0 STG.E desc[UR34][R20.64], R131 ;  /* 0x0000008314000986 */ /* 0x000fe2000c101922 */
[----:B------:R-:W-:Y:S02]  /*558a0*/  ISETP.LT.AND P0, PT, R156, UR4, !P1 ;  /* 0x000000049c007c0c */ /* 0x000fe4000cf01270 */
[----:B------:R-:W-:Y:S01]  /*558b0*/  ISETP.LT.AND P1, PT, R155, UR4, !P1 ;  /* 0x000000049b007c0c */ /* 0x000fe2000cf21270 */
[----:B------:R2:W-:Y:S01]  /*558c0*/  @P6 STG.E desc[UR34][R12.64], R27 ;  /* 0x0000001b0c006986 */ /* 0x0005e2000c101922 */
[----:B------:R-:W-:Y:S01]  /*558d0*/  ISETP.LT.AND P6, PT, R152, UR4, !P3 ;  /* 0x0000000498007c0c */ /* 0x000fe2000dfc1270 */
[----:B-1----:R-:W-:-:S04]  /*558e0*/  IMAD.WIDE R14, R148, 0x4, R2 ;  /* 0x00000004940e7825 */ /* 0x002fc800078e0202 */
[----:B------:R-:W-:Y:S01]  /*558f0*/  IMAD.WIDE R16, R148, 0x4, R4 ;  /* 0x0000000494107825 */ /* 0x000fe200078e0204 */
[----:B------:R1:W-:Y:S01]  /*55900*/  @P5 STG.E desc[UR34][R14.64], R31 ;  /* 0x0000001f0e005986 */ /* 0x0003e2000c101922 */
[----:B------:R-:W-:-:S03]  /*55910*/  ISETP.LT.AND P5, PT, R154, UR4, !P3 ;  /* 0x000000049a007c0c */ /* 0x000fc6000dfa1270 */
[----:B------:R1:W-:Y:S01]  /*55920*/  @P4 STG.E desc[UR34][R16.64], R35 ;  /* 0x0000002310004986 */ /* 0x0003e2000c101922 */
[----:B------:R-:W-:-:S04]  /*55930*/  IMAD.WIDE R10, R148, 0x4, R6 ;  /* 0x00000004940a7825 */ /* 0x000fc800078e0206 */
[----:B------:R-:W-:Y:S01]  /*55940*/  IMAD.WIDE R18, R148, 0x4, R8 ;  /* 0x0000000494127825 */ /* 0x000fe200078e0208 */
[----:B------:R3:W-:Y:S04]  /*55950*/  @P0 STG.E desc[UR34][R10.64], R55 ;  /* 0x000000370a000986 */ /* 0x0007e8000c101922 */
[----:B------:R3:W-:Y:S01]  /*55960*/  @P1 STG.E desc[UR34][R18.64], R51 ;  /* 0x0000003312001986 */ /* 0x0007e2000c101922 */
[----:B--2---:R-:W-:-:S04]  /*55970*/  IMAD.WIDE R12, R147, 0x4, R2 ;  /* 0x00000004930c7825 */ /* 0x004fc800078e0202 */
[----:B-1----:R-:W-:-:S04]  /*55980*/  IMAD.WIDE R14, R147, 0x4, R4 ;  /* 0x00000004930e7825 */ /* 0x002fc800078e0204 */
[----:B------:R-:W-:-:S04]  /*55990*/  IMAD.WIDE R16, R147, 0x4, R6 ;  /* 0x0000000493107825 */ /* 0x000fc800078e0206 */
[----:B------:R-:W-:Y:S02]  /*559a0*/  IMAD.WIDE R20, R147, 0x4, R8 ;  /* 0x0000000493147825 */ /* 0x000fe400078e0208 */
[----:B------:R-:W2:Y:S04]  /*559b0*/  LDL.LU R147, [R1+0x1384] ;  /* 0x0013840001937983 */ /* 0x000ea80000300800 */
[----:B------:R1:W-:Y:S04]  /*559c0*/  @P6 STG.E desc[UR34][R12.64], R44 ;  /* 0x0000002c0c006986 */ /* 0x0003e8000c101922 */
[----:B------:R4:W-:Y:S01]  /*559d0*/  @P5 STG.E desc[UR34][R14.64], R40 ;  /* 0x000000280e005986 */ /* 0x0009e2000c101922 */
[----:B---3--:R-:W-:-:S04]  /*559e0*/  IMAD.WIDE R10, R146, 0x4, R2 ;  /* 0x00000004920a7825 */ /* 0x008fc800078e0202 */
[----:B------:R-:W-:-:S04]  /*559f0*/  IMAD.WIDE R18, R146, 0x4, R4 ;  /* 0x0000000492127825 */ /* 0x000fc800078e0204 */
[----:B-1----:R-:W-:-:S04]  /*55a00*/  IMAD.WIDE R12, R146, 0x4, R6 ;  /* 0x00000004920c7825 */ /* 0x002fc800078e0206 */
[----:B----4-:R-:W-:Y:S02]  /*55a10*/  IMAD.WIDE R14, R146, 0x4, R8 ;  /* 0x00000004920e7825 */ /* 0x010fe400078e0208 */
[----:B------:R-:W3:Y:S02]  /*55a20*/  LDL.LU R146, [R1+0x1380] ;  /* 0x0013800001927983 */ /* 0x000ee40000300800 */
[C---:B------:R-:W-:Y:S01]  /*55a30*/  VIADD R22, R23.reuse, 0xe9 ;  /* 0x000000e917167836 */ /* 0x040fe20000000000 */
[----:B------:R-:W-:Y:S01]  /*55a40*/  ISETP.LT.AND P4, PT, R156, UR4, !P3 ;  /* 0x000000049c007c0c */ /* 0x000fe2000df81270 */
[----:B------:R-:W-:Y:S01]  /*55a50*/  VIADD R0, R23, 0xea ;  /* 0x000000ea17007836 */ /* 0x000fe20000000000 */
[----:B------:R-:W-:Y:S01]  /*55a60*/  ISETP.LT.AND P3, PT, R155, UR4, !P3 ;  /* 0x000000049b007c0c */ /* 0x000fe2000df61270 */
[----:B------:R-:W4:Y:S01]  /*55a70*/  LDL.LU R148, [R1+0x1374] ;  /* 0x0013740001947983 */ /* 0x000f220000300800 */
[----:B------:R-:W-:-:S04]  /*55a80*/  ISETP.GE.AND P2, PT, R22, UR5, PT ;  /* 0x0000000516007c0c */ /* 0x000fc8000bf46270 */
[----:B------:R-:W-:Y:S02]  /*55a90*/  ISETP.LT.AND P1, PT, R152, UR4, !P2 ;  /* 0x0000000498007c0c */ /* 0x000fe4000d721270 */
[----:B------:R-:W-:Y:S02]  /*55aa0*/  ISETP.LT.AND P6, PT, R154, UR4, !P2 ;  /* 0x000000049a007c0c */ /* 0x000fe4000d7c1270 */
[----:B------:R-:W-:Y:S01]  /*55ab0*/  ISETP.GE.AND P0, PT, R0, UR5, PT ;  /* 0x0000000500007c0c */ /* 0x000fe2000bf06270 */
[----:B------:R1:W-:Y:S04]  /*55ac0*/  @P4 STG.E desc[UR34][R16.64], R56 ;  /* 0x0000003810004986 */ /* 0x0003e8000c101922 */
[----:B------:R1:W-:Y:S01]  /*55ad0*/  @P3 STG.E desc[UR34][R20.64], R36 ;  /* 0x0000002414003986 */ /* 0x0003e2000c101922 */
[----:B------:R-:W-:-:S02]  /*55ae0*/  ISETP.LT.AND P3, PT, R156, UR4, !P2 ;  /* 0x000000049c007c0c */ /* 0x000fc4000d761270 */
[----:B------:R-:W-:Y:S02]  /*55af0*/  ISETP.LT.AND P2, PT, R155, UR4, !P2 ;  /* 0x000000049b007c0c */ /* 0x000fe4000d741270 */
[----:B------:R-:W-:Y:S01]  /*55b00*/  ISETP.LT.AND P4, PT, R152, UR4, !P0 ;  /* 0x0000000498007c0c */ /* 0x000fe2000c781270 */
[----:B------:R1:W-:Y:S01]  /*55b10*/  @P1 STG.E desc[UR34][R10.64], R60 ;  /* 0x0000003c0a001986 */ /* 0x0003e2000c101922 */
[----:B------:R-:W-:-:S03]  /*55b20*/  ISETP.LT.AND P5, PT, R154, UR4, !P0 ;  /* 0x000000049a007c0c */ /* 0x000fc6000c7a1270 */
[----:B------:R-:W-:Y:S01]  /*55b30*/  @P6 STG.E desc[UR34][R18.64], R64 ;  /* 0x0000004012006986 */ /* 0x000fe2000c101922 */
[----:B------:R-:W-:Y:S01]  /*55b40*/  ISETP.LT.AND P6, PT, R156, UR4, !P0 ;  /* 0x000000049c007c0c */ /* 0x000fe2000c7c1270 */
[----:B------:R-:W-:Y:S02]  /*55b50*/  VIADD R0, R23, 0xeb ;  /* 0x000000eb17007836 */ /* 0x000fe40000000000 */
[C---:B-1----:R-:W-:Y:S01]  /*55b60*/  IMAD.WIDE R16, R150.reuse, 0x4, R2 ;  /* 0x0000000496107825 */ /* 0x042fe200078e0202 */
[----:B------:R1:W-:Y:S03]  /*55b70*/  @P3 STG.E desc[UR34][R12.64], R80 ;  /* 0x000000500c003986 */ /* 0x0003e6000c101922 */
[----:B------:R-:W-:Y:S01]  /*55b80*/  IMAD.WIDE R20, R150, 0x4, R4 ;  /* 0x0000000496147825 */ /* 0x000fe200078e0204 */
[----:B------:R-:W-:Y:S01]  /*55b90*/  ISETP.GE.AND P1, PT, R0, UR5, PT ;  /* 0x0000000500007c0c */ /* 0x000fe2000bf26270 */
[----:B------:R2:W-:Y:S02]  /*55ba0*/  @P2 STG.E desc[UR34][R14.64], R84 ;  /* 0x000000540e002986 */ /* 0x0005e4000c101922 */
[----:B------:R-:W-:Y:S01]  /*55bb0*/  IMAD.WIDE R10, R150, 0x4, R6 ;  /* 0x00000004960a7825 */ /* 0x000fe200078e0206 */
[----:B------:R-:W-:Y:S01]  /*55bc0*/  ISETP.LT.AND P0, PT, R155, UR4, !P0 ;  /* 0x000000049b007c0c */ /* 0x000fe2000c701270 */
[----:B------:R2:W-:Y:S01]  /*55bd0*/  @P4 STG.E desc[UR34][R16.64], R45 ;  /* 0x0000002d10004986 */ /* 0x0005e2000c101922 */
[----:B------:R-:W-:-:S03]  /*55be0*/  ISETP.LT.AND P3, PT, R154, UR4, !P1 ;  /* 0x000000049a007c0c */ /* 0x000fc6000cf61270 */
[----:B------:R-:W-:Y:S01]  /*55bf0*/  @P5 STG.E desc[UR34][R20.64], R41 ;  /* 0x0000002914005986 */ /* 0x000fe2000c101922 */
[----:B------:R-:W-:-:S03]  /*55c00*/  ISETP.LT.AND P5, PT, R152, UR4, !P1 ;  /* 0x0000000498007c0c */ /* 0x000fc6000cfa1270 */
[----:B------:R2:W-:Y:S01]  /*55c10*/  @P6 STG.E desc[UR34][R10.64], R57 ;  /* 0x000000390a006986 */ /* 0x0005e2000c101922 */
[----:B-1----:R-:W-:-:S05]  /*55c20*/  IMAD.WIDE R12, R150, 0x4, R8 ;  /* 0x00000004960c7825 */ /* 0x002fca00078e0208 */
[----:B------:R1:W-:Y:S01]  /*55c30*/  @P0 STG.E desc[UR34][R12.64], R37 ;  /* 0x000000250c000986 */ /* 0x0003e2000c101922 */
[----:B--2---:R-:W-:-:S04]  /*55c40*/  IMAD.WIDE R14, R147, 0x4, R2 ;  /* 0x00000004930e7825 */ /* 0x004fc800078e0202 */
[----:B------:R-:W-:-:S04]  /*55c50*/  IMAD.WIDE R16, R147, 0x4, R4 ;  /* 0x0000000493107825 */ /* 0x000fc800078e0204 */
[----:B------:R-:W-:-:S04]  /*55c60*/  IMAD.WIDE R18, R147, 0x4, R6 ;  /* 0x0000000493127825 */ /* 0x000fc800078e0206 */
[----:B------:R-:W-:Y:S02]  /*55c70*/  IMAD.WIDE R10, R147, 0x4, R8 ;  /* 0x00000004930a7825 */ /* 0x000fe400078e0208 */
[----:B------:R-:W2:Y:S04]  /*55c80*/  LDL.LU R147, [R1+0x1370] ;  /* 0x0013700001937983 */ /* 0x000ea80000300800 */
[----:B------:R1:W-:Y:S04]  /*55c90*/  @P5 STG.E desc[UR34][R14.64], R61 ;  /* 0x0000003d0e005986 */ /* 0x0003e8000c101922 */
[----:B------:R4:W-:Y:S01]  /*55ca0*/  @P3 STG.E desc[UR34][R16.64], R65 ;  /* 0x0000004110003986 */ /* 0x0009e2000c101922 */
[----:B---3--:R-:W-:-:S04]  /*55cb0*/  IMAD.WIDE R20, R146, 0x4, R2 ;  /* 0x0000000492147825 */ /* 0x008fc800078e0202 */
[----:B-1----:R-:W-:-:S04]  /*55cc0*/  IMAD.WIDE R12, R146, 0x4, R4 ;  /* 0x00000004920c7825 */ /* 0x002fc800078e0204 */
[----:B------:R-:W-:-:S04]  /*55cd0*/  IMAD.WIDE R14, R146, 0x4, R6 ;  /* 0x00000004920e7825 */ /* 0x000fc800078e0206 */
[----:B----4-:R-:W-:Y:S02]  /*55ce0*/  IMAD.WIDE R16, R146, 0x4, R8 ;  /* 0x0000000492107825 */ /* 0x010fe400078e0208 */
[----:B------:R-:W3:Y:S01]  /*55cf0*/  LDL.LU R146, [R1+0x1368] ;  /* 0x0013680001927983 */ /* 0x000ee20000300800 */
[----:B------:R-:W-:Y:S01]  /*55d00*/  ISETP.LT.AND P4, PT, R156, UR4, !P1 ;  /* 0x000000049c007c0c */ /* 0x000fe2000cf81270 */
[----:B------:R-:W-:Y:S01]  /*55d10*/  VIADD R22, R23, 0xec ;  /* 0x000000ec17167836 */ /* 0x000fe20000000000 */
[----:B------:R-:W-:-:S04]  /*55d20*/  ISETP.LT.AND P1, PT, R155, UR4, !P1 ;  /* 0x000000049b007c0c */ /* 0x000fc8000cf21270 */
[----:B------:R-:W-:-:S04]  /*55d30*/  ISETP.GE.AND P2, PT, R22, UR5, PT ;  /* 0x0000000516007c0c */ /* 0x000fc8000bf46270 */
[----:B------:R-:W-:Y:S02]  /*55d40*/  ISETP.LT.AND P0, PT, R152, UR4, !P2 ;  /* 0x0000000498007c0c */ /* 0x000fe4000d701270 */
[----:B------:R-:W-:Y:S01]  /*55d50*/  ISETP.LT.AND P5, PT, R154, UR4, !P2 ;  /* 0x000000049a007c0c */ /* 0x000fe2000d7a1270 */
[----:B------:R1:W-:Y:S01]  /*55d60*/  @P4 STG.E desc[UR34][R18.64], R81 ;  /* 0x0000005112004986 */ /* 0x0003e2000c101922 */
[----:B------:R-:W-:Y:S02]  /*55d70*/  ISETP.LT.AND P4, PT, R156, UR4, !P2 ;  /* 0x000000049c007c0c */ /* 0x000fe4000d781270 */
[----:B------:R-:W-:Y:S01]  /*55d80*/  ISETP.LT.AND P2, PT, R155, UR4, !P2 ;  /* 0x000000049b007c0c */ /* 0x000fe2000d741270 */
[----:B------:R-:W-:Y:S01]  /*55d90*/  VIADD R0, R23, 0xed ;  /* 0x000000ed17007836 */ /* 0x000fe20000000000 */
[----:B------:R4:W-:Y:S04]  /*55da0*/  @P1 STG.E desc[UR34][R10.64], R85 ;  /* 0x000000550a001986 */ /* 0x0009e8000c101922 */
[----:B------:R-:W-:Y:S01]  /*55db0*/  ISETP.GE.AND P6, PT, R0, UR5, PT ;  /* 0x0000000500007c0c */ /* 0x000fe2000bfc6270 */
[----:B------:R-:W-:Y:S03]  /*55dc0*/  @P0 STG.E desc[UR34][R20.64], R46 ;  /* 0x0000002e14000986 */ /* 0x000fe6000c101922 */
[----:B------:R-:W-:Y:S01]  /*55dd0*/  ISETP.LT.AND P3, PT, R152, UR4, !P6 ;  /* 0x0000000498007c0c */ /* 0x000fe2000f761270 */
[----:B------:R4:W-:Y:S01]  /*55de0*/  @P5 STG.E desc[UR34][R12.64], R42 ;  /* 0x0000002a0c005986 */ /* 0x0009e2000c101922 */
[----:B------:R-:W-:-:S03]  /*55df0*/  ISETP.LT.AND P0, PT, R154, UR4, !P6 ;  /* 0x000000049a007c0c */ /* 0x000fc6000f701270 */
[----:B------:R4:W-:Y:S01]  /*55e00*/  @P4 STG.E desc[UR34][R14.64], R58 ;  /* 0x0000003a0e004986 */ /* 0x0009e2000c101922 */
[----:B-1----:R-:W-:-:S03]  /*55e10*/  IMAD.WIDE R18, R148, 0x4, R2 ;  /* 0x0000000494127825 */ /* 0x002fc600078e0202 */
[----:B------:R2:W-:Y:S01]  /*55e20*/  @P2 STG.E desc[UR34][R16.64], R38 ;  /* 0x0000002610002986 */ /* 0x0005e2000c101922 */
[----:B------:R-:W-:Y:S01]  /*55e30*/  ISETP.LT.AND P2, PT, R156, UR4, !P6 ;  /* 0x000000049c007c0c */ /* 0x000fe2000f741270 */
[----:B----4-:R-:W-:-:S04]  /*55e40*/  IMAD.WIDE R10, R148, 0x4, R4 ;  /* 0x00000004940a7825 */ /* 0x010fc800078e0204 */
[----:B------:R-:W-:-:S04]  /*55e50*/  IMAD.WIDE R12, R148, 0x4, R6 ;  /* 0x00000004940c7825 */ /* 0x000fc800078e0206 */
[----:B------:R-:W-:Y:S02]  /*55e60*/  IMAD.WIDE R14, R148, 0x4, R8 ;  /* 0x00000004940e7825 */ /* 0x000fe400078e0208 */
[----:B------:R-:W4:Y:S02]  /*55e70*/  LDL.LU R148, [R1+0x1364] ;  /* 0x0013640001947983 */ /* 0x000f240000300800 */
[----:B------:R-:W-:Y:S01]  /*55e80*/  VIADD R0, R23, 0xee ;  /* 0x000000ee17007836 */ /* 0x000fe20000000000 */
[----:B------:R-:W-:-:S04]  /*55e90*/  ISETP.LT.AND P6, PT, R155, UR4, !P6 ;  /* 0x000000049b007c0c */ /* 0x000fc8000f7c1270 */
[----:B------:R-:W-:Y:S01]  /*55ea0*/  ISETP.GE.AND P1, PT, R0, UR5, PT ;  /* 0x0000000500007c0c */ /* 0x000fe2000bf26270 */
[----:B------:R1:W-:Y:S03]  /*55eb0*/  @P3 STG.E desc[UR34][R18.64], R62 ;  /* 0x0000003e12003986 */ /* 0x0003e6000c101922 */
[----:B------:R-:W-:Y:S01]  /*55ec0*/  ISETP.LT.AND P5, PT, R152, UR4, !P1 ;  /* 0x0000000498007c0c */ /* 0x000fe2000cfa1270 */
[----:B------:R1:W-:Y:S01]  /*55ed0*/  @P0 STG.E desc[UR34][R10.64], R66 ;  /* 0x000000420a000986 */ /* 0x0003e2000c101922 */
[----:B------:R-:W-:-:S03]  /*55ee0*/  ISETP.LT.AND P4, PT, R154, UR4, !P1 ;  /* 0x000000049a007c0c */ /* 0x000fc6000cf81270 */
[----:B------:R1:W-:Y:S01]  /*55ef0*/  @P2 STG.E desc[UR34][R12.64], R82 ;  /* 0x000000520c002986 */ /* 0x0003e2000c101922 */
[----:B------:R-:W-:-:S03]  /*55f00*/  VIADD R20, R23, 0xef ;  /* 0x000000ef17147836 */ /* 0x000fc60000000000 */
[----:B------:R3:W-:Y:S02]  /*55f10*/  @P6 STG.E desc[UR34][R14.64], R86 ;  /* 0x000000560e006986 */ /* 0x0007e4000c101922 */
[----:B------:R-:W-:Y:S01]  /*55f20*/  ISETP.GE.AND P3, PT, R20, UR5, PT ;  /* 0x0000000514007c0c */ /* 0x000fe2000bf66270 */
        /* <DEDUP_REMOVED lines=10> */
[----:B------:R-:W-:Y:S02]  /*55fd0*/  IMAD.WIDE R18, R146, 0x4, R8 ;  /* 0x0000000492127825 */ /* 0x000fe400078e0208 */
[----:B------:R-:W3:Y:S01]  /*55fe0*/  LDL.LU R146, [R1+0x1358] ;  /* 0x0013580001927983 */ /* 0x000ee20000300800 */
[----:B------:R-:W-:Y:S02]  /*55ff0*/  ISETP.LT.AND P2, PT, R156, UR4, !P1 ;  /* 0x000000049c007c0c */ /* 0x000fe4000cf41270 */
[----:B------:R-:W-:Y:S02]  /*56000*/  ISETP.LT.AND P1, PT, R155, UR4, !P1 ;  /* 0x000000049b007c0c */ /* 0x000fe4000cf21270 */
[----:B------:R-:W-:Y:S02]  /*56010*/  ISETP.LT.AND P6, PT, R152, UR4, !P3 ;  /* 0x0000000498007c0c */ /* 0x000fe4000dfc1270 */
[----:B------:R-:W-:Y:S01]  /*56020*/  ISETP.LT.AND P5, PT, R154, UR4, !P3 ;  /* 0x000000049a007c0c */ /* 0x000fe2000dfa1270 */
[----:B------:R-:W-:Y:S01]  /*56030*/  VIADD R0, R23, 0xf0 ;  /* 0x000000f017007836 */ /* 0x000fe20000000000 */
[----:B------:R-:W-:-:S04]  /*56040*/  ISETP.LT.AND P4, PT, R156, UR4, !P3 ;  /* 0x000000049c007c0c */ /* 0x000fc8000df81270 */
[----:B------:R-:W-:Y:S01]  /*56050*/  ISETP.GE.AND P0, PT, R0, UR5, PT ;  /* 0x0000000500007c0c */ /* 0x000fe2000bf06270 */
[----:B------:R4:W-:Y:S01]  /*56060*/  @P2 STG.E desc[UR34][R10.64], R59 ;  /* 0x0000003b0a002986 */ /* 0x0009e2000c101922 */
[----:B------:R-:W-:-:S03]  /*56070*/  ISETP.LT.AND P3, PT, R155, UR4, !P3 ;  /* 0x000000049b007c0c */ /* 0x000fc6000df61270 */
[----:B------:R1:W-:Y:S01]  /*56080*/  @P1 STG.E desc[UR34][R12.64], R39 ;  /* 0x000000270c001986 */ /* 0x0003e2000c101922 */
[----:B------:R-:W-:-:S03]  /*56090*/  ISETP.LT.AND P1, PT, R152, UR4, !P0 ;  /* 0x0000000498007c0c */ /* 0x000fc6000c721270 */
[----:B------:R1:W-:Y:S04]  /*560a0*/  @P6 STG.E desc[UR34][R20.64], R63 ;  /* 0x0000003f14006986 */ /* 0x0003e8000c101922 */
[----:B------:R1:W-:Y:S01]  /*560b0*/  @P5 STG.E desc[UR34][R14.64], R67 ;  /* 0x000000430e005986 */ /* 0x0003e2000c101922 */
[----:B------:R-:W-:Y:S01]  /*560c0*/  ISETP.LT.AND P5, PT, R154, UR4, !P0 ;  /* 0x000000049a007c0c */ /* 0x000fe2000c7a1270 */
[----:B------:R-:W-:Y:S02]  /*560d0*/  VIADD R0, R23, 0xf1 ;  /* 0x000000f117007836 */ /* 0x000fe40000000000 */
[----:B----4-:R-:W-:-:S04]  /*560e0*/  IMAD.WIDE R10, R148, 0x4, R2 ;  /* 0x00000004940a7825 */ /* 0x010fc800078e0202 */
[----:B-1----:R-:W-:-:S04]  /*560f0*/  IMAD.WIDE R12, R148, 0x4, R4 ;  /* 0x00000004940c7825 */ /* 0x002fc800078e0204 */
[----:B------:R-:W-:-:S04]  /*56100*/  IMAD.WIDE R20, R148, 0x4, R6 ;  /* 0x0000000494147825 */ /* 0x000fc800078e0206 */
[----:B------:R-:W-:Y:S02]  /*56110*/  IMAD.WIDE R14, R148, 0x4, R8 ;  /* 0x00000004940e7825 */ /* 0x000fe400078e0208 */
[----:B------:R-:W4:Y:S01]  /*56120*/  LDL.LU R148, [R1+0x1354] ;  /* 0x0013540001947983 */ /* 0x000f220000300800 */
[----:B------:R-:W-:Y:S02]  /*56130*/  ISETP.GE.AND P2, PT, R0, UR5, PT ;  /* 0x0000000500007c0c */ /* 0x000fe4000bf46270 */
[----:B------:R-:W-:Y:S01]  /*56140*/  ISETP.LT.AND P6, PT, R156, UR4, !P0 ;  /* 0x000000049c007c0c */ /* 0x000fe2000c7c1270 */
[----:B------:R2:W-:Y:S01]  /*56150*/  @P4 STG.E desc[UR34][R16.64], R83 ;  /* 0x0000005310004986 */ /* 0x0005e2000c101922 */
[----:B------:R-:W-:-:S03]  /*56160*/  ISETP.LT.AND P0, PT, R155, UR4, !P0 ;  /* 0x000000049b007c0c */ /* 0x000fc6000c701270 */
[----:B------:R1:W-:Y:S01]  /*56170*/  @P3 STG.E desc[UR34][R18.64], R87 ;  /* 0x0000005712003986 */ /* 0x0003e2000c101922 */
[----:B------:R-:W-:Y:S02]  /*56180*/  ISETP.LT.AND P3, PT, R152, UR4, !P2 ;  /* 0x0000000498007c0c */ /* 0x000fe4000d761270 */
[----:B------:R-:W-:Y:S01]  /*56190*/  ISETP.LT.AND P4, PT, R154, UR4, !P2 ;  /* 0x000000049a007c0c */ /* 0x000fe2000d781270 */
        /* <DEDUP_REMOVED lines=19> */
[----:B------:R-:W-:-:S04]  /*562d0*/  ISETP.LT.AND P2, PT, R155, UR4, !P2 ;  /* 0x000000049b007c0c */ /* 0x000fc8000d741270 */
[----:B------:R-:W-:-:S04]  /*562e0*/  ISETP.GE.AND P1, PT, R0, UR5, PT ;  /* 0x0000000500007c0c */ /* 0x000fc8000bf26270 */
[----:B------:R-:W-:Y:S01]  /*562f0*/  ISETP.LT.AND P6, PT, R152, UR4, !P1 ;  /* 0x0000000498007c0c */ /* 0x000fe2000cfc1270 */
[----:B------:R-:W-:Y:S01]  /*56300*/  VIADD R0, R23, 0xf3 ;  /* 0x000000f317007836 */ /* 0x000fe20000000000 */
[----:B------:R-:W-:Y:S02]  /*56310*/  ISETP.LT.AND P4, PT, R154, UR4, !P1 ;  /* 0x000000049a007c0c */ /* 0x000fe4000cf81270 */
[----:B------:R-:W-:Y:S02]  /*56320*/  ISETP.LT.AND P3, PT, R156, UR4, !P1 ;  /* 0x000000049c007c0c */ /* 0x000fe4000cf61270 */
[----:B------:R-:W-:Y:S01]  /*56330*/  ISETP.GE.AND P0, PT, R0, UR5, PT ;  /* 0x0000000500007c0c */ /* 0x000fe2000bf06270 */
[----:B------:R4:W-:Y:S01]  /*56340*/  @P2 STG.E desc[UR34][R12.64], R104 ;  /* 0x000000680c002986 */ /* 0x0009e2000c101922 */
[----:B------:R-:W-:Y:S02]  /*56350*/  ISETP.LT.AND P2, PT, R155, UR4, !P1 ;  /* 0x000000049b007c0c */ /* 0x000fe4000cf41270 */
[----:B------:R-:W-:-:S03]  /*56360*/  ISETP.LT.AND P5, PT, R152, UR4, !P0 ;  /* 0x0000000498007c0c */ /* 0x000fc6000c7a1270 */
[----:B------:R-:W-:Y:S01]  /*56370*/  @P6 STG.E desc[UR34][R20.64], R73 ;  /* 0x0000004914006986 */ /* 0x000fe2000c101922 */
[----:B------:R-:W-:Y:S01]  /*56380*/  ISETP.LT.AND P6, PT, R154, UR4, !P0 ;  /* 0x000000049a007c0c */ /* 0x000fe2000c7c1270 */
[----:B------:R-:W-:Y:S02]  /*56390*/  VIADD R0, R23, 0xf4 ;  /* 0x000000f417007836 */ /* 0x000fe40000000000 */
[----:B------:R1:W-:Y:S01]  /*563a0*/  @P4 STG.E desc[UR34][R14.64], R77 ;  /* 0x0000004d0e004986 */ /* 0x0003e2000c101922 */
[----:B------:R-:W-:Y:S02]  /*563b0*/  ISETP.LT.AND P4, PT, R156, UR4, !P0 ;  /* 0x000000049c007c0c */ /* 0x000fe4000c781270 */
[----:B------:R-:W-:Y:S01]  /*563c0*/  ISETP.GE.AND P1, PT, R0, UR5, PT ;  /* 0x0000000500007c0c */ /* 0x000fe2000bf26270 */
[----:B------:R1:W-:Y:S01]  /*563d0*/  @P3 STG.E desc[UR34][R16.64], R89 ;  /* 0x0000005910003986 */ /* 0x0003e2000c101922 */
[----:B----4-:R-:W-:-:S04]  /*563e0*/  IMAD.WIDE R12, R148, 0x4, R2 ;  /* 0x00000004940c7825 */ /* 0x010fc800078e0202 */
[C---:B------:R-:W-:Y:S01]  /*563f0*/  IMAD.WIDE R18, R148.reuse, 0x4, R4 ;  /* 0x0000000494127825 */ /* 0x040fe200078e0204 */
[----:B------:R-:W-:Y:S01]  /*56400*/  @P2 STG.E desc[UR34][R10.64], R69 ;  /* 0x000000450a002986 */ /* 0x000fe2000c101922 */
[----:B------:R-:W-:Y:S02]  /*56410*/  ISETP.LT.AND P0, PT, R155, UR4, !P0 ;  /* 0x000000049b007c0c */ /* 0x000fe4000c701270 */
[C---:B-1----:R-:W-:Y:S01]  /*56420*/  IMAD.WIDE R14, R148.reuse, 0x4, R6 ;  /* 0x00000004940e7825 */ /* 0x042fe200078e0206 */
[----:B------:R-:W-:Y:S03]  /*56430*/  @P5 STG.E desc[UR34][R12.64], R93 ;  /* 0x0000005d0c005986 */ /* 0x000fe6000c101922 */
[----:B------:R-:W-:Y:S02]  /*56440*/  IMAD.WIDE R16, R148, 0x4, R8 ;  /* 0x0000000494107825 */ /* 0x000fe400078e0208 */
[----:B------:R-:W4:Y:S01]  /*56450*/  LDL.LU R148, [R1+0x1340] ;  /* 0x0013400001947983 */ /* 0x000f220000300800 */
[----:B------:R-:W-:-:S03]  /*56460*/  ISETP.LT.AND P2, PT, R154, UR4, !P1 ;  /* 0x000000049a007c0c */ /* 0x000fc6000cf41270 */
[----:B------:R-:W-:Y:S01]  /*56470*/  @P6 STG.E desc[UR34][R18.64], R97 ;  /* 0x0000006112006986 */ /* 0x000fe2000c101922 */
[----:B------:R-:W-:Y:S02]  /*56480*/  ISETP.LT.AND P6, PT, R152, UR4, !P1 ;  /* 0x0000000498007c0c */ /* 0x000fe4000cfc1270 */
[----:B------:R-:W-:Y:S02]  /*56490*/  ISETP.LT.AND P5, PT, R156, UR4, !P1 ;  /* 0x000000049c007c0c */ /* 0x000fe4000cfa1270 */
[----:B------:R-:W-:Y:S01]  /*564a0*/  ISETP.LT.AND P1, PT, R155, UR4, !P1 ;  /* 0x000000049b007c0c */ /* 0x000fe2000cf21270 */
[----:B------:R-:W-:Y:S04]  /*564b0*/  @P4 STG.E desc[UR34][R14.64], R101 ;  /* 0x000000650e004986 */ /* 0x000fe8000c101922 */
[----:B------:R1:W-:Y:S02]  /*564c0*/  @P0 STG.E desc[UR34][R16.64], R105 ;  /* 0x0000006910000986 */ /* 0x0003e4000c101922 */
[----:B-1----:R-:W-:-:S02]  /*564d0*/  VIADD R16, R23, 0xf7 ;  /* 0x000000f717107836 */ /* 0x002fc40000000000 */
[----:B--2---:R-:W-:-:S04]  /*564e0*/  IMAD.WIDE R10, R147, 0x4, R2 ;  /* 0x00000004930a7825 */ /* 0x004fc800078e0202 */
[----:B------:R-:W-:-:S04]  /*564f0*/  IMAD.WIDE R12, R147, 0x4, R4 ;  /* 0x00000004930c7825 */ /* 0x000fc800078e0204 */
[----:B------:R-:W-:-:S04]  /*56500*/  IMAD.WIDE R18, R147, 0x4, R6 ;  /* 0x0000000493127825 */ /* 0x000fc800078e0206 */
[----:B------:R-:W-:Y:S02]  /*56510*/  IMAD.WIDE R20, R147, 0x4, R8 ;  /* 0x0000000493147825 */ /* 0x000fe400078e0208 */
[----:B------:R-:W2:Y:S04]  /*56520*/  LDL.LU R147, [R1+0x1338] ;  /* 0x0013380001937983 */ /* 0x000ea80000300800 */
[----:B------:R1:W-:Y:S04]  /*56530*/  @P6 STG.E desc[UR34][R10.64], R74 ;  /* 0x0000004a0a006986 */ /* 0x0003e8000c101922 */
[----:B------:R1:W-:Y:S04]  /*56540*/  @P2 STG.E desc[UR34][R12.64], R78 ;  /* 0x0000004e0c002986 */ /* 0x0003e8000c101922 */
[----:B------:R4:W-:Y:S04]  /*56550*/  @P5 STG.E desc[UR34][R18.64], R90 ;  /* 0x0000005a12005986 */ /* 0x0009e8000c101922 */
[----:B------:R4:W-:Y:S01]  /*56560*/  @P1 STG.E desc[UR34][R20.64], R70 ;  /* 0x0000004614001986 */ /* 0x0009e2000c101922 */
[----:B------:R-:W-:Y:S01]  /*56570*/  ISETP.GE.AND P1, PT, R16, UR5, PT ;  /* 0x0000000510007c0c */ /* 0x000fe2000bf26270 */
[----:B---3--:R-:W-:-:S04]  /*56580*/  IMAD.WIDE R14, R146, 0x4, R2 ;  /* 0x00000004920e7825 */ /* 0x008fc800078e0202 */
[----:B-1----:R-:W-:-:S04]  /*56590*/  IMAD.WIDE R10, R146, 0x4, R4 ;  /* 0x00000004920a7825 */ /* 0x002fc800078e0204 */
[----:B------:R-:W-:-:S04]  /*565a0*/  IMAD.WIDE R12, R146, 0x4, R6 ;  /* 0x00000004920c7825 */ /* 0x000fc800078e0206 */
[----:B------:R-:W-:Y:S02]  /*565b0*/  IMAD.WIDE R16, R146, 0x4, R8 ;  /* 0x0000000492107825 */ /* 0x000fe400078e0208 */
[----:B------:R-:W3:Y:S02]  /*565c0*/  LDL.LU R146, [R1+0x1334] ;  /* 0x0013340001927983 */ /* 0x000ee40000300800 */
[----:B------:R-:W-:-:S05]  /*565d0*/  VIADD R0, R23, 0xf5 ;  /* 0x000000f517007836 */ /* 0x000fca0000000000 */
[----:B------:R-:W-:-:S04]  /*565e0*/  ISETP.GE.AND P3, PT, R0, UR5, PT ;  /* 0x0000000500007c0c */ /* 0x000fc8000bf66270 */
[----:B------:R-:W-:Y:S02]  /*565f0*/  ISETP.LT.AND P0, PT, R152, UR4, !P3 ;  /* 0x0000000498007c0c */ /* 0x000fe4000df01270 */
[----:B------:R-:W-:Y:S02]  /*56600*/  ISETP.LT.AND P2, PT, R154, UR4, !P3 ;  /* 0x000000049a007c0c */ /* 0x000fe4000df41270 */
[----:B------:R-:W-:Y:S01]  /*56610*/  ISETP.LT.AND P5, PT, R156, UR4, !P3 ;  /* 0x000000049c007c0c */ /* 0x000fe2000dfa1270 */
[----:B------:R-:W-:Y:S01]  /*56620*/  VIADD R0, R23, 0xf6 ;  /* 0x000000f617007836 */ /* 0x000fe20000000000 */
[----:B------:R-:W-:-:S04]  /*56630*/  ISETP.LT.AND P3, PT, R155, UR4, !P3 ;  /* 0x000000049b007c0c */ /* 0x000fc8000df61270 */
[----:B------:R-:W-:-:S03]  /*56640*/  ISETP.GE.AND P4, PT, R0, UR5, PT ;  /* 0x0000000500007c0c */ /* 0x000fc6000bf86270 */
[----:B------:R-:W-:Y:S01]  /*56650*/  @P0 STG.E desc[UR34][R14.64], R94 ;  /* 0x0000005e0e000986 */ /* 0x000fe2000c101922 */
[----:B------:R-:W-:-:S03]  /*56660*/  ISETP.LT.AND P6, PT, R152, UR4, !P4 ;  /* 0x0000000498007c0c */ /* 0x000fc6000e7c1270 */
[----:B------:R1:W-:Y:S01]  /*56670*/  @P2 STG.E desc[UR34][R10.64], R98 ;  /* 0x000000620a002986 */ /* 0x0003e2000c101922 */
[----:B------:R-:W-:-:S03]  /*56680*/  ISETP.LT.AND P2, PT, R154, UR4, !P4 ;  /* 0x000000049a007c0c */ /* 0x000fc6000e741270 */
[----:B------:R-:W-:Y:S01]  /*56690*/  @P5 STG.E desc[UR34][R12.64], R102 ;  /* 0x000000660c005986 */ /* 0x000fe2000c101922 */
[----:B------:R-:W-:Y:S01]  /*566a0*/  ISETP.LT.AND P5, PT, R156, UR4, !P4 ;  /* 0x000000049c007c0c */ /* 0x000fe2000e7a1270 */
[----:B----4-:R-:W-:-:S04]  /*566b0*/  IMAD.WIDE R18, R148, 0x4, R2 ;  /* 0x0000000494127825 */ /* 0x010fc800078e0202 */
[----:B------:R-:W-:-:S04]  /*566c0*/  IMAD.WIDE R20, R148, 0x4, R4 ;  /* 0x0000000494147825 */ /* 0x000fc800078e0204 */
[----:B-1----:R-:W-:-:S04]  /*566d0*/  IMAD.WIDE R10, R148, 0x4, R6 ;  /* 0x00000004940a7825 */ /* 0x002fc800078e0206 */
[----:B------:R-:W-:Y:S01]  /*566e0*/  IMAD.WIDE R24, R148, 0x4, R8 ;  /* 0x0000000494187825 */ /* 0x000fe200078e0208 */
[----:B------:R-:W1:Y:S04]  /*566f0*/  LDS.128 R12, [R157] ;  /* 0x000000009d0c7984 */ /* 0x000e680000000c00 */
[----:B------:R-:W4:Y:S01]  /*56700*/  LDL.LU R148, [R1+0x1330] ;  /* 0x0013300001947983 */ /* 0x000f220000300800 */
[----:B------:R-:W-:-:S03]  /*56710*/  ISETP.LT.AND P4, PT, R155, UR4, !P4 ;  /* 0x000000049b007c0c */ /* 0x000fc6000e781270 */
[----:B------:R2:W-:Y:S01]  /*56720*/  @P3 STG.E desc[UR34][R16.64], R106 ;  /* 0x0000006a10003986 */ /* 0x0005e2000c101922 */
[----:B------:R-:W-:-:S03]  /*56730*/  ISETP.LT.AND P3, PT, R154, UR4, !P1 ;  /* 0x000000049a007c0c */ /* 0x000fc6000cf61270 */
[----:B------:R2:W-:Y:S01]  /*56740*/  @P6 STG.E desc[UR34][R18.64], R75 ;  /* 0x0000004b12006986 */ /* 0x0005e2000c101922 */
[----:B------:R-:W-:-:S03]  /*56750*/  ISETP.LT.AND P6, PT, R152, UR4, !P1 ;  /* 0x0000000498007c0c */ /* 0x000fc6000cfc1270 */
[----:B------:R-:W-:Y:S04]  /*56760*/  @P2 STG.E desc[UR34][R20.64], R79 ;  /* 0x0000004f14002986 */ /* 0x000fe8000c101922 */
[----:B------:R1:W-:Y:S04]  /*56770*/  @P5 STG.E desc[UR34][R10.64], R91 ;  /* 0x0000005b0a005986 */ /* 0x0003e8000c101922 */
[----:B------:R-:W-:Y:S01]  /*56780*/  @P4 STG.E desc[UR34][R24.64], R71 ;  /* 0x0000004718004986 */ /* 0x000fe2000c101922 */
[----:B--2---:R-:W-:-:S04]  /*56790*/  IMAD.WIDE R26, R147, 0x4, R2 ;  /* 0x00000004931a7825 */ /* 0x004fc800078e0202 */
[----:B------:R-:W-:-:S04]  /*567a0*/  IMAD.WIDE R16, R147, 0x4, R4 ;  /* 0x0000000493107825 */ /* 0x000fc800078e0204 */
[----:B------:R-:W-:-:S04]  /*567b0*/  IMAD.WIDE R18, R147, 0x4, R6 ;  /* 0x0000000493127825 */ /* 0x000fc800078e0206 */
[----:B-1----:R-:W-:Y:S02]  /*567c0*/  IMAD.WIDE R10, R147, 0x4, R8 ;  /* 0x00000004930a7825 */ /* 0x002fe400078e0208 */
[----:B------:R-:W2:Y:S04]  /*567d0*/  LDL.LU R147, [R1+0x1328] ;  /* 0x0013280001937983 */ /* 0x000ea80000300800 */
[----:B------:R-:W-:Y:S04]  /*567e0*/  @P6 STG.E desc[UR34][R26.64], R95 ;  /* 0x0000005f1a006986 */ /* 0x000fe8000c101922 */
[----:B------:R1:W-:Y:S01]  /*567f0*/  @P3 STG.E desc[UR34][R16.64], R99 ;  /* 0x0000006310003986 */ /* 0x0003e2000c101922 */
[----:B---3--:R-:W-:-:S04]  /*56800*/  IMAD.WIDE R20, R146, 0x4, R2 ;  /* 0x0000000492147825 */ /* 0x008fc800078e0202 */
[----:B-1----:R-:W-:-:S04]  /*56810*/  IMAD.WIDE R16, R146, 0x4, R4 ;  /* 0x0000000492107825 */ /* 0x002fc800078e0204 */
[----:B------:R-:W-:-:S04]  /*56820*/  IMAD.WIDE R24, R146, 0x4, R6 ;  /* 0x0000000492187825 */ /* 0x000fc800078e0206 */
[----:B------:R-:W-:Y:S02]  /*56830*/  IMAD.WIDE R26, R146, 0x4, R8 ;  /* 0x00000004921a7825 */ /* 0x000fe400078e0208 */
[----:B------:R-:W3:Y:S02]  /*56840*/  LDL.LU R146, [R1+0x1324] ;  /* 0x0013240001927983 */ /* 0x000ee40000300800 */
[----:B------:R-:W-:Y:S01]  /*56850*/  VIADD R0, R23, 0xf8 ;  /* 0x000000f817007836 */ /* 0x000fe20000000000 */
[----:B------:R-:W-:Y:S01]  /*56860*/  ISETP.LT.AND P4, PT, R156, UR4, !P1 ;  /* 0x000000049c007c0c */ /* 0x000fe2000cf81270 */
[----:B------:R-:W3:Y:S03]  /*56870*/  LDL.LU R150, [R1+0x1320] ;  /* 0x0013200001967983 */ /* 0x000ee60000300800 */
[----:B------:R-:W-:Y:S02]  /*56880*/  ISETP.GE.AND P0, PT, R0, UR5, PT ;  /* 0x0000000500007c0c */ /* 0x000fe4000bf06270 */
[----:B------:R-:W-:-:S02]  /*56890*/  ISETP.LT.AND P1, PT, R155, UR4, !P1 ;  /* 0x000000049b007c0c */ /* 0x000fc4000cf21270 */
[----:B------:R-:W-:Y:S02]  /*568a0*/  ISETP.LT.AND P5, PT, R152, UR4, !P0 ;  /* 0x0000000498007c0c */ /* 0x000fe4000c7a1270 */
[----:B------:R-:W-:Y:S01]  /*568b0*/  ISETP.LT.AND P6, PT, R154, UR4, !P0 ;  /* 0x000000049a007c0c */ /* 0x000fe2000c7c1270 */
[----:B------:R-:W-:Y:S01]  /*568c0*/  VIADD R0, R23, 0xf9 ;  /* 0x000000f917007836 */ /* 0x000fe20000000000 */
[----:B------:R-:W-:Y:S01]  /*568d0*/  ISETP.LT.AND P3, PT, R156, UR4, !P0 ;  /* 0x000000049c007c0c */ /* 0x000fe2000c761270 */
[----:B------:R-:W-:Y:S03]  /*568e0*/  @P4 STG.E desc[UR34][R18.64], R103 ;  /* 0x0000006712004986 */ /* 0x000fe6000c101922 */
[----:B------:R-:W-:Y:S02]  /*568f0*/  ISETP.GE.AND P2, PT, R0, UR5, PT ;  /* 0x0000000500007c0c */ /* 0x000fe4000bf46270 */
[----:B------:R-:W-:Y:S01]  /*56900*/  ISETP.LT.AND P0, PT, R155, UR4, !P0 ;  /* 0x000000049b007c0c */ /* 0x000fe2000c701270 */
[----:B------:R4:W-:Y:S01]  /*56910*/  @P1 STG.E desc[UR34][R10.64], R107 ;  /* 0x0000006b0a001986 */ /* 0x0009e2000c101922 */
[----:B------:R-:W-:-:S03]  /*56920*/  ISETP.LT.AND P1, PT, R152, UR4, !P2 ;  /* 0x0000000498007c0c */ /* 0x000fc6000d721270 */
[----:B------:R1:W-:Y:S01]  /*56930*/  @P5 STG.E desc[UR34][R20.64], R108 ;  /* 0x0000006c14005986 */ /* 0x0003e2000c101922 */
[----:B------:R-:W-:-:S03]  /*56940*/  ISETP.LT.AND P5, PT, R156, UR4, !P2 ;  /* 0x000000049c007c0c */ /* 0x000fc6000d7a1270 */
[----:B------:R1:W-:Y:S01]  /*56950*/  @P6 STG.E desc[UR34][R16.64], R116 ;  /* 0x0000007410006986 */ /* 0x0003e2000c101922 */
[----:B------:R-:W-:Y:S01]  /*56960*/  ISETP.LT.AND P6, PT, R154, UR4, !P2 ;  /* 0x000000049a007c0c */ /* 0x000fe2000d7c1270 */
[----:B------:R-:W-:Y:S02]  /*56970*/  VIADD R0, R23, 0xfa ;  /* 0x000000fa17007836 */ /* 0x000fe40000000000 */
[----:B------:R2:W-:Y:S01]  /*56980*/  @P3 STG.E desc[UR34][R24.64], R120 ;  /* 0x0000007818003986 */ /* 0x0005e2000c101922 */
[----:B----4-:R-:W-:Y:S02]  /*56990*/  IMAD.WIDE R10, R148, 0x4, R2 ;  /* 0x00000004940a7825 */ /* 0x010fe400078e0202 */
[----:B------:R-:W-:Y:S02]  /*569a0*/  ISETP.GE.AND P4, PT, R0, UR5, PT ;  /* 0x0000000500007c0c */ /* 0x000fe4000bf86270 */
[C---:B------:R-:W-:Y:S01]  /*569b0*/  IMAD.WIDE R18, R148.reuse, 0x4, R4 ;  /* 0x0000000494127825 */ /* 0x040fe200078e0204 */
[----:B------:R4:W-:Y:S03]  /*569c0*/  @P0 STG.E desc[UR34][R26.64], R112 ;  /* 0x000000701a000986 */ /* 0x0009e6000c101922 */
[C---:B-1----:R-:W-:Y:S01]  /*569d0*/  IMAD.WIDE R20, R148.reuse, 0x4, R6 ;  /* 0x0000000494147825 */ /* 0x042fe200078e0206 */
[----:B------:R-:W-:Y:S01]  /*569e0*/  ISETP.LT.AND P2, PT, R155, UR4, !P2 ;  /* 0x000000049b007c0c */ /* 0x000fe2000d741270 */
[----:B------:R1:W-:Y:S02]  /*569f0*/  @P1 STG.E desc[UR34][R10.64], R124 ;  /* 0x0000007c0a001986 */ /* 0x0003e4000c101922 */
[----:B------:R-:W-:-:S02]  /*56a00*/  IMAD.WIDE R16, R148, 0x4, R8 ;  /* 0x0000000494107825 */ /* 0x000fc400078e0208 */
[----:B------:R-:W3:Y:S01]  /*56a10*/  LDL.LU R148, [R1+0x1314] ;  /* 0x0013140001947983 */ /* 0x000ee20000300800 */
[----:B------:R-:W-:Y:S02]  /*56a20*/  ISETP.LT.AND P0, PT, R152, UR4, !P4 ;  /* 0x0000000498007c0c */ /* 0x000fe4000e701270 */
[----:B------:R-:W-:Y:S01]  /*56a30*/  ISETP.LT.AND P3, PT, R154, UR4, !P4 ;  /* 0x000000049a007c0c */ /* 0x000fe2000e761270 */
[----:B------:R1:W-:Y:S04]  /*56a40*/  @P6 STG.E desc[UR34][R18.64], R132 ;  /* 0x0000008412006986 */ /* 0x0003e8000c101922 */
[----:B------:R3:W-:Y:S01]  /*56a50*/  @P5 STG.E desc[UR34][R20.64], R140 ;  /* 0x0000008c14005986 */ /* 0x0007e2000c101922 */
[----:B------:R-:W-:-:S03]  /*56a60*/  ISETP.LT.AND P5, PT, R156, UR4, !P4 ;  /* 0x000000049c007c0c */ /* 0x000fc6000e7a1270 */
[----:B------:R3:W-:Y:S01]  /*56a70*/  @P2 STG.E desc[UR34][R16.64], R12 ;  /* 0x0000000c10002986 */ /* 0x0007e2000c101922 */
[----:B--2---:R-:W-:-:S04]  /*56a80*/  IMAD.WIDE R24, R147, 0x4, R2 ;  /* 0x0000000493187825 */ /* 0x004fc800078e0202 */
[----:B----4-:R-:W-:-:S04]  /*56a90*/  IMAD.WIDE R26, R147, 0x4, R4 ;  /* 0x00000004931a7825 */ /* 0x010fc800078e0204 */
[----:B-1----:R-:W-:-:S04]  /*56aa0*/  IMAD.WIDE R10, R147, 0x4, R6 ;  /* 0x00000004930a7825 */ /* 0x002fc800078e0206 */
        /* <DEDUP_REMOVED lines=8> */
[----:B----4-:R-:W-:Y:S02]  /*56b30*/  IMAD.WIDE R10, R146, 0x4, R8 ;  /* 0x00000004920a7825 */ /* 0x010fe400078e0208 */
[----:B------:R-:W3:Y:S02]  /*56b40*/  LDL.LU R146, [R1+0x13f8] ;  /* 0x0013f80001927983 */ /* 0x000ee40000300800 */
[----:B------:R-:W-:Y:S01]  /*56b50*/  VIADD R0, R23, 0xfb ;  /* 0x000000fb17007836 */ /* 0x000fe20000000000 */
[----:B------:R-:W-:-:S04]  /*56b60*/  ISETP.LT.AND P4, PT, R155, UR4, !P4 ;  /* 0x000000049b007c0c */ /* 0x000fc8000e781270 */
[----:B------:R-:W-:Y:S01]  /*56b70*/  ISETP.GE.AND P1, PT, R0, UR5, PT ;  /* 0x0000000500007c0c */ /* 0x000fe2000bf26270 */
[----:B------:R-:W-:-:S03]  /*56b80*/  VIADD R0, R23, 0xfc ;  /* 0x000000fc17007836 */ /* 0x000fc60000000000 */
[----:B------:R-:W-:Y:S02]  /*56b90*/  ISETP.LT.AND P6, PT, R152, UR4, !P1 ;  /* 0x0000000498007c0c */ /* 0x000fe4000cfc1270 */
[----:B------:R-:W-:Y:S02]  /*56ba0*/  ISETP.LT.AND P3, PT, R154, UR4, !P1 ;  /* 0x000000049a007c0c */ /* 0x000fe4000cf61270 */
[----:B------:R-:W-:Y:S01]  /*56bb0*/  ISETP.GE.AND P0, PT, R0, UR5, PT ;  /* 0x0000000500007c0c */ /* 0x000fe2000bf06270 */
[----:B------:R1:W-:Y:S01]  /*56bc0*/  @P4 STG.E desc[UR34][R18.64], R113 ;  /* 0x0000007112004986 */ /* 0x0003e2000c101922 */
[----:B------:R-:W-:Y:S02]  /*56bd0*/  ISETP.LT.AND P2, PT, R156, UR4, !P1 ;  /* 0x000000049c007c0c */ /* 0x000fe4000cf41270 */
[----:B------:R-:W-:Y:S02]  /*56be0*/  ISETP.LT.AND P4, PT, R155, UR4, !P1 ;  /* 0x000000049b007c0c */ /* 0x000fe4000cf81270 */
[----:B------:R-:W-:Y:S01]  /*56bf0*/  ISETP.LT.AND P5, PT, R152, UR4, !P0 ;  /* 0x0000000498007c0c */ /* 0x000fe2000c7a1270 */
[----:B------:R-:W-:-:S02]  /*56c00*/  VIADD R0, R23, 0xfd ;  /* 0x000000fd17007836 */ /* 0x000fc40000000000 */
[----:B------:R4:W-:Y:S01]  /*56c10*/  @P6 STG.E desc[UR34][R20.64], R125 ;  /* 0x0000007d14006986 */ /* 0x0009e2000c101922 */
[----:B------:R-:W-:-:S03]  /*56c20*/  ISETP.LT.AND P6, PT, R154, UR4, !P0 ;  /* 0x000000049a007c0c */ /* 0x000fc6000c7c1270 */
[----:B------:R4:W-:Y:S01]  /*56c30*/  @P3 STG.E desc[UR34][R16.64], R133 ;  /* 0x0000008510003986 */ /* 0x0009e2000c101922 */
[----:B------:R-:W-:Y:S01]  /*56c40*/  ISETP.LT.AND P3, PT, R156, UR4, !P0 ;  /* 0x000000049c007c0c */ /* 0x000fe2000c761270 */
[----:B-1----:R-:W-:Y:S01]  /*56c50*/  IMAD.WIDE R18, R150, 0x4, R2 ;  /* 0x0000000496127825 */ /* 0x002fe200078e0202 */
[----:B------:R-:W-:Y:S02]  /*56c60*/  ISETP.GE.AND P1, PT, R0, UR5, PT ;  /* 0x0000000500007c0c */ /* 0x000fe4000bf26270 */
[----:B------:R-:W-:Y:S01]  /*56c70*/  ISETP.LT.AND P0, PT, R155, UR4, !P0 ;  /* 0x000000049b007c0c */ /* 0x000fe2000c701270 */
[----:B------:R-:W-:Y:S01]  /*56c80*/  VIADD R0, R23, 0xfe ;  /* 0x000000fe17007836 */ /* 0x000fe20000000000 */
[----:B------:R-:W-:Y:S01]  /*56c90*/  @P2 STG.E desc[UR34][R24.64], R141 ;  /* 0x0000008d18002986 */ /* 0x000fe2000c101922 */
[----:B----4-:R-:W-:-:S03]  /*56ca0*/  IMAD.WIDE R20, R150, 0x4, R4 ;  /* 0x0000000496147825 */ /* 0x010fc600078e0204 */
[----:B------:R1:W-:Y:S01]  /*56cb0*/  @P4 STG.E desc[UR34][R10.64], R13 ;  /* 0x0000000d0a004986 */ /* 0x0003e2000c101922 */
[----:B------:R-:W-:Y:S01]  /*56cc0*/  ISETP.GE.AND P2, PT, R0, UR5, PT ;  /* 0x0000000500007c0c */ /* 0x000fe2000bf46270 */
[----:B------:R-:W-:Y:S02]  /*56cd0*/  IMAD.WIDE R16, R150, 0x4, R6 ;  /* 0x0000000496107825 */ /* 0x000fe400078e0206 */
[----:B------:R4:W-:Y:S01]  /*56ce0*/  @P5 STG.E desc[UR34][R18.64], R110 ;  /* 0x0000006e12005986 */ /* 0x0009e2000c101922 */
[----:B------:R-:W-:Y:S01]  /*56cf0*/  ISETP.LT.AND P5, PT, R152, UR4, !P1 ;  /* 0x0000000498007c0c */ /* 0x000fe2000cfa1270 */
[----:B------:R-:W-:Y:S01]  /*56d00*/  VIADD R0, R23, 0xff ;  /* 0x000000ff17007836 */ /* 0x000fe20000000000 */
[----:B------:R-:W-:Y:S01]  /*56d10*/  ISETP.LT.AND P4, PT, R154, UR4, !P1 ;  /* 0x000000049a007c0c */ /* 0x000fe2000cf81270 */
[----:B------:R-:W-:Y:S01]  /*56d20*/  @P6 STG.E desc[UR34][R20.64], R118 ;  /* 0x0000007614006986 */ /* 0x000fe2000c101922 */
[----:B------:R-:W-:Y:S01]  /*56d30*/  IMAD.WIDE R22, R150, 0x4, R8 ;  /* 0x0000000496167825 */ /* 0x000fe200078e0208 */
[----:B------:R-:W-:-:S02]  /*56d40*/  ISETP.LT.AND P6, PT, R156, UR4, !P1 ;  /* 0x000000049c007c0c */ /* 0x000fc4000cfc1270 */
[----:B------:R-:W-:Y:S01]  /*56d50*/  ISETP.LT.AND P1, PT, R155, UR4, !P1 ;  /* 0x000000049b007c0c */ /* 0x000fe2000cf21270 */
[----:B------:R4:W-:Y:S01]  /*56d60*/  @P3 STG.E desc[UR34][R16.64], R122 ;  /* 0x0000007a10003986 */ /* 0x0009e2000c101922 */
[----:B-1----:R-:W-:-:S03]  /*56d70*/  IMAD.WIDE R10, R148, 0x4, R2 ;  /* 0x00000004940a7825 */ /* 0x002fc600078e0202 */
[----:B------:R-:W-:Y:S01]  /*56d80*/  @P0 STG.E desc[UR34][R22.64], R114 ;  /* 0x0000007216000986 */ /* 0x000fe2000c101922 */
[----:B------:R-:W-:Y:S01]  /*56d90*/  ISETP.LT.AND P0, PT, R152, UR4, !P2 ;  /* 0x0000000498007c0c */ /* 0x000fe2000d701270 */
[----:B------:R-:W-:-:S04]  /*56da0*/  IMAD.WIDE R12, R148, 0x4, R4 ;  /* 0x00000004940c7825 */ /* 0x000fc800078e0204 */
[C---:B----4-:R-:W-:Y:S01]  /*56db0*/  IMAD.WIDE R18, R148.reuse, 0x4, R6 ;  /* 0x0000000494127825 */ /* 0x050fe200078e0206 */
[----:B------:R1:W-:Y:S03]  /*56dc0*/  @P5 STG.E desc[UR34][R10.64], R126 ;  /* 0x0000007e0a005986 */ /* 0x0003e6000c101922 */
[----:B------:R-:W-:Y:S01]  /*56dd0*/  IMAD.WIDE R16, R148, 0x4, R8 ;  /* 0x0000000494107825 */ /* 0x000fe200078e0208 */
[----:B------:R4:W-:Y:S01]  /*56de0*/  @P4 STG.E desc[UR34][R12.64], R134 ;  /* 0x000000860c004986 */ /* 0x0009e2000c101922 */
[----:B------:R-:W-:Y:S02]  /*56df0*/  ISETP.GE.AND P3, PT, R0, UR5, PT ;  /* 0x0000000500007c0c */ /* 0x000fe4000bf66270 */
[----:B------:R-:W-:Y:S01]  /*56e00*/  ISETP.LT.AND P4, PT, R154, UR4, !P2 ;  /* 0x000000049a007c0c */ /* 0x000fe2000d781270 */
[----:B------:R4:W-:Y:S01]  /*56e10*/  @P6 STG.E desc[UR34][R18.64], R142 ;  /* 0x0000008e12006986 */ /* 0x0009e2000c101922 */
[----:B------:R-:W-:-:S03]  /*56e20*/  ISETP.LT.AND P5, PT, R152, UR4, !P3 ;  /* 0x0000000498007c0c */ /* 0x000fc6000dfa1270 */
[----:B------:R1:W-:Y:S01]  /*56e30*/  @P1 STG.E desc[UR34][R16.64], R14 ;  /* 0x0000000e10001986 */ /* 0x0003e2000c101922 */
[----:B------:R-:W-:Y:S02]  /*56e40*/  ISETP.LT.AND P1, PT, R156, UR4, !P2 ;  /* 0x000000049c007c0c */ /* 0x000fe4000d721270 */
[----:B------:R-:W-:Y:S02]  /*56e50*/  ISETP.LT.AND P2, PT, R155, UR4, !P2 ;  /* 0x000000049b007c0c */ /* 0x000fe4000d741270 */
[----:B------:R-:W-:Y:S01]  /*56e60*/  ISETP.LT.AND P6, PT, R154, UR4, !P3 ;  /* 0x000000049a007c0c */ /* 0x000fe2000dfc1270 */
[----:B--2---:R-:W-:-:S05]  /*56e70*/  IMAD.WIDE R20, R147, 0x4, R2 ;  /* 0x0000000493147825 */ /* 0x004fca00078e0202 */
[----:B------:R2:W-:Y:S01]  /*56e80*/  @P0 STG.E desc[UR34][R20.64], R111 ;  /* 0x0000006f14000986 */ /* 0x0005e2000c101922 */
[----:B------:R-:W-:Y:S02]  /*56e90*/  ISETP.LT.AND P0, PT, R156, UR4, !P3 ;  /* 0x000000049c007c0c */ /* 0x000fe4000df01270 */
[----:B------:R-:W-:Y:S01]  /*56ea0*/  ISETP.LT.AND P3, PT, R155, UR4, !P3 ;  /* 0x000000049b007c0c */ /* 0x000fe2000df61270 */
[----:B-1----:R-:W-:-:S04]  /*56eb0*/  IMAD.WIDE R10, R147, 0x4, R4 ;  /* 0x00000004930a7825 */ /* 0x002fc800078e0204 */
[C---:B----4-:R-:W-:Y:S01]  /*56ec0*/  IMAD.WIDE R12, R147.reuse, 0x4, R6 ;  /* 0x00000004930c7825 */ /* 0x050fe200078e0206 */
[----:B------:R2:W-:Y:S03]  /*56ed0*/  @P4 STG.E desc[UR34][R10.64], R119 ;  /* 0x000000770a004986 */ /* 0x0005e6000c101922 */
[----:B------:R-:W-:Y:S01]  /*56ee0*/  IMAD.WIDE R18, R147, 0x4, R8 ;  /* 0x0000000493127825 */ /* 0x000fe200078e0208 */
[----:B------:R2:W-:Y:S04]  /*56ef0*/  @P1 STG.E desc[UR34][R12.64], R123 ;  /* 0x0000007b0c001986 */ /* 0x0005e8000c101922 */
[----:B------:R2:W-:Y:S01]  /*56f00*/  @P2 STG.E desc[UR34][R18.64], R115 ;  /* 0x0000007312002986 */ /* 0x0005e2000c101922 */
[----:B---3--:R-:W-:-:S04]  /*56f10*/  IMAD.WIDE R2, R146, 0x4, R2 ;  /* 0x0000000492027825 */ /* 0x008fc800078e0202 */
[C---:B------:R-:W-:Y:S01]  /*56f20*/  IMAD.WIDE R4, R146.reuse, 0x4, R4 ;  /* 0x0000000492047825 */ /* 0x040fe200078e0204 */
[----:B------:R2:W-:Y:S03]  /*56f30*/  @P5 STG.E desc[UR34][R2.64], R127 ;  /* 0x0000007f02005986 */ /* 0x0005e6000c101922 */
[C---:B------:R-:W-:Y:S01]  /*56f40*/  IMAD.WIDE R6, R146.reuse, 0x4, R6 ;  /* 0x0000000492067825 */ /* 0x040fe200078e0206 */
[----:B------:R2:W-:Y:S04]  /*56f50*/  @P6 STG.E desc[UR34][R4.64], R135 ;  /* 0x0000008704006986 */ /* 0x0005e8000c101922 */
[----:B------:R2:W-:Y:S01]  /*56f60*/  @P0 STG.E desc[UR34][R6.64], R143 ;  /* 0x0000008f06000986 */ /* 0x0005e2000c101922 */
[----:B------:R-:W-:Y:S01]  /*56f70*/  IMAD.WIDE R8, R146, 0x4, R8 ;  /* 0x0000000492087825 */ /* 0x000fe200078e0208 */
[----:B------:R-:W-:Y:S06]  /*56f80*/  @!P3 EXIT ;  /* 0x000000000000b94d */ /* 0x000fec0003800000 */
[----:B------:R-:W-:Y:S01]  /*56f90*/  STG.E desc[UR34][R8.64], R15 ;  /* 0x0000000f08007986 */ /* 0x000fe2000c101922 */
[----:B------:R-:W-:Y:S05]  /*56fa0*/  EXIT ;  /* 0x000000000000794d */ /* 0x000fea0003800000 */
.L_x_2:
[----:B------:R-:W-:-:S00]  /*56fb0*/  BRA `(.L_x_2) ;  /* 0xfffffffc00fc7947 */ /* 0x000fc0000383ffff */
[----:B------:R-:W-:-:S00]  /*56fc0*/  NOP ;  /* 0x0000000000007918 */ /* 0x000fc00000000000 */
        /* <DEDUP_REMOVED lines=11> */
.L_x_3:


//--------------------- .nv.shared.matmul_kernel  --------------------------
	.section	.nv.shared.matmul_kernel,"aw",@nobits
	.sectionflags	@""
	.align	16
	.zero		1024


//--------------------- .nv.shared.reserved.0     --------------------------
	.section	.nv.shared.reserved.0,"aw",@nobits
	.weak		__nv_reservedSMEM_offset_0_alias
	.size		__nv_reservedSMEM_offset_0_alias, 0, 0
	.other		__nv_reservedSMEM_offset_0_alias,@"STO_CUDA_RESERVED_SHARED STV_DEFAULT"
__nv_reservedSMEM_offset_0_alias:
	.zero		0


//--------------------- .nv.constant0.matmul_kernel --------------------------
	.section	.nv.constant0.matmul_kernel,"a",@progbits
	.sectionflags	@""
	.align	4
.nv.constant0.matmul_kernel:
	.zero		608


//--------------------- SYMBOLS --------------------------

	.type		.nv.reservedSmem.offset0,@object
	.size		.nv.reservedSmem.offset0,0x4
